def attn_fwd(
    Q,
    K,
    V,
    Out,
    Lse,
    sm_scale,
    stride_qz,
    stride_qh,
    stride_qm,
    stride_qk,
    stride_kz,
    stride_kh,
    stride_kn,
    stride_kk,
    stride_vz,
    stride_vh,
    stride_vn,
    stride_vk,
    stride_oz,
    stride_oh,
    stride_om,
    stride_ok,
    seqlen_q,
    seqlen_k,
    BLOCK_M: tl.constexpr,
    BLOCK_N: tl.constexpr,
    HEAD_DIM: tl.constexpr,
    CAUSAL: tl.constexpr,
):
    start_m = tl.program_id(0)
    off_hz = tl.program_id(1)
    q_off = off_hz * stride_qh
    k_off = off_hz * stride_kh
    v_off = off_hz * stride_vh
    offs_m = start_m * BLOCK_M + tl.arange(0, BLOCK_M)
    offs_d = tl.arange(0, HEAD_DIM)
    offs_n = tl.arange(0, BLOCK_N)
    q_ptrs = Q + q_off + offs_m[:, None] * stride_qm + offs_d[None, :] * stride_qk
    k_ptrs = K + k_off + offs_d[:, None] * stride_kk + offs_n[None, :] * stride_kn
    v_ptrs = V + v_off + offs_n[:, None] * stride_vn + offs_d[None, :] * stride_vk
    m_i = tl.full([BLOCK_M], float("-inf"), dtype=tl.float32)
    l_i = tl.zeros([BLOCK_M], dtype=tl.float32) + 1.0
    acc = tl.zeros([BLOCK_M, HEAD_DIM], dtype=tl.float32)
    q = tl.load(q_ptrs)
    acc, l_i, m_i = _attn_fwd_inner(
        acc,
        l_i,
        m_i,
        q,
        k_ptrs,
        v_ptrs,
        sm_scale,
        stride_kn,
        stride_vn,
        start_m,
        seqlen_k,
        BLOCK_M,
        BLOCK_N,
        HEAD_DIM,
        CAUSAL,
    )
    acc = acc / l_i[:, None]
    lse = m_i + tl.math.log2(l_i) / 1.4426950408889634
    o_ptrs = (
        Out
        + off_hz * stride_oh
        + offs_m[:, None] * stride_om
        + offs_d[None, :] * stride_ok
    )
    tl.store(o_ptrs, acc.to(Out.dtype.element_ty))
    tl.store(Lse + off_hz * seqlen_q + offs_m, lse)

# config = {"BLOCK_M": 64, "BLOCK_N": 128, "HEAD_DIM": 128, "arch": "sm_100", "causal": true, "dtype": "fp16", "num_stages": 2, "num_warps": 4}
# arch = sm_100


// ===== COMPILED SASS (sm_100a) =====

	.target	sm_100a

	.elftype	@"ET_EXEC"


//--------------------- .note.nv.tkinfo           --------------------------
	.section	.note.nv.tkinfo,"",@"SHT_NOTE"
	.sectionflags	@"SHF_NOTE_NV_TKINFO"
	.tkinfo
        /*0018*/ 	.word	0x00000081
        /*0030*/ 	.string	""
        /*0030*/ 	.string	"ptxas-blackwell"
        /*0030*/ 	.string	"Cuda compilation tools, release 12.9, V12.9.86"
        /*0030*/ 	.string	"Build cuda_12.9.r12.9/compiler.36037853_0"
        /*0030*/ 	.string	"-v  -suppress-debug-info  -lineinfo  -arch sm_100a "



//--------------------- .note.nv.cuver            --------------------------
	.section	.note.nv.cuver,"",@"SHT_NOTE"
	.sectionflags	@"SHF_NOTE_NV_CUVER"
        /*0018*/ 	.short	0x0001
        /*001a*/ 	.short	0x0064
        /*001c*/ 	.short	0x0001
        /*001e*/ 	.short	0x0000
        /*0020*/ 	.short	0x0001
        /*0022*/ 	.short	0x0000


//--------------------- .nv.info                  --------------------------
	.section	.nv.info,"",@"SHT_CUDA_INFO"
	.align	4


	//----- nvinfo : EIATTR_REGCOUNT
	.align		4
        /*0000*/ 	.byte	0x04, 0x2f
        /*0002*/ 	.short	(.L_5 - .L_4)
	.align		4
.L_4:
        /*0004*/ 	.word	index@(attn_fwd)
        /*0008*/ 	.word	0x000000a8


	//----- nvinfo : EIATTR_FRAME_SIZE
	.align		4
.L_5:
        /*000c*/ 	.byte	0x04, 0x11
        /*000e*/ 	.short	(.L_7 - .L_6)
	.align		4
.L_6:
        /*0010*/ 	.word	index@($__internal_2_$__cuda_sm10x_tcgen05_guardrail_trap_unallocated_columns_being_dealloced)
        /*0014*/ 	.word	0x000008c8


	//----- nvinfo : EIATTR_FRAME_SIZE
	.align		4
.L_7:
        /*0018*/ 	.byte	0x04, 0x11
        /*001a*/ 	.short	(.L_9 - .L_8)
	.align		4
.L_8:
        /*001c*/ 	.word	index@($__internal_1_$__cuda_sm10x_tcgen05_guardrail_trap_phase_invalid_during_alloc)
        /*0020*/ 	.word	0x000008c8


	//----- nvinfo : EIATTR_FRAME_SIZE
	.align		4
.L_9:
        /*0024*/ 	.byte	0x04, 0x11
        /*0026*/ 	.short	(.L_11 - .L_10)
	.align		4
.L_10:
        /*0028*/ 	.word	index@($__internal_0_$__cuda_sm10x_tcgen05_guardrail_trap_col_being_dealloced_not_returned_by_alloc)
        /*002c*/ 	.word	0x000008c8


	//----- nvinfo : EIATTR_FRAME_SIZE
	.align		4
.L_11:
        /*0030*/ 	.byte	0x04, 0x11
        /*0032*/ 	.short	(.L_13 - .L_12)
	.align		4
.L_12:
        /*0034*/ 	.word	index@(attn_fwd)
        /*0038*/ 	.word	0x000008c8


	//----- nvinfo : EIATTR_MIN_STACK_SIZE
	.align		4
.L_13:
        /*003c*/ 	.byte	0x04, 0x12
        /*003e*/ 	.short	(.L_15 - .L_14)
	.align		4
.L_14:
        /*0040*/ 	.word	index@(attn_fwd)
        /*0044*/ 	.word	0x000008c8
.L_15:


//--------------------- .nv.info.attn_fwd         --------------------------
	.section	.nv.info.attn_fwd,"",@"SHT_CUDA_INFO"
	.sectionflags	@""
	.align	4


	//----- nvinfo : EIATTR_CUDA_API_VERSION
	.align		4
        /*0000*/ 	.byte	0x04, 0x37
        /*0002*/ 	.short	(.L_17 - .L_16)
.L_16:
        /*0004*/ 	.word	0x00000081


	//----- nvinfo : EIATTR_KPARAM_INFO
	.align		4
.L_17:
        /*0008*/ 	.byte	0x04, 0x17
        /*000a*/ 	.short	(.L_19 - .L_18)
.L_18:
        /*000c*/ 	.word	0x00000000
        /*0010*/ 	.short	0x0019
        /*0012*/ 	.short	0x0080
        /*0014*/ 	.byte	0x00, 0xf4, 0x21, 0x00


	//----- nvinfo : EIATTR_KPARAM_INFO
	.align		4
.L_19:
        /*0018*/ 	.byte	0x04, 0x17
        /*001a*/ 	.short	(.L_21 - .L_20)
.L_20:
        /*001c*/ 	.word	0x00000000
        /*0020*/ 	.short	0x0018
        /*0022*/ 	.short	0x0078
        /*0024*/ 	.byte	0x00, 0xf4, 0x21, 0x00


	//----- nvinfo : EIATTR_KPARAM_INFO
	.align		4
.L_21:
        /*0028*/ 	.byte	0x04, 0x17
        /*002a*/ 	.short	(.L_23 - .L_22)
.L_22:
        /*002c*/ 	.word	0x00000000
        /*0030*/ 	.short	0x0017
        /*0032*/ 	.short	0x0070
        /*0034*/ 	.byte	0x00, 0xf0, 0x11, 0x00


	//----- nvinfo : EIATTR_KPARAM_INFO
	.align		4
.L_23:
        /*0038*/ 	.byte	0x04, 0x17
        /*003a*/ 	.short	(.L_25 - .L_24)
.L_24:
        /*003c*/ 	.word	0x00000000
        /*0040*/ 	.short	0x0016
        /*0042*/ 	.short	0x006c
        /*0044*/ 	.byte	0x00, 0xf0, 0x11, 0x00


	//----- nvinfo : EIATTR_KPARAM_INFO
	.align		4
.L_25:
        /*0048*/ 	.byte	0x04, 0x17
        /*004a*/ 	.short	(.L_27 - .L_26)
.L_26:
        /*004c*/ 	.word	0x00000000
        /*0050*/ 	.short	0x0015
        /*0052*/ 	.short	0x0068
        /*0054*/ 	.byte	0x00, 0xf0, 0x11, 0x00


	//----- nvinfo : EIATTR_KPARAM_INFO
	.align		4
.L_27:
        /*0058*/ 	.byte	0x04, 0x17
        /*005a*/ 	.short	(.L_29 - .L_28)
.L_28:
        /*005c*/ 	.word	0x00000000
        /*0060*/ 	.short	0x0014
        /*0062*/ 	.short	0x0064
        /*0064*/ 	.byte	0x00, 0xf0, 0x11, 0x00


	//----- nvinfo : EIATTR_KPARAM_INFO
	.align		4
.L_29:
        /*0068*/ 	.byte	0x04, 0x17
        /*006a*/ 	.short	(.L_31 - .L_30)
.L_30:
        /*006c*/ 	.word	0x00000000
        /*0070*/ 	.short	0x0013
        /*0072*/ 	.short	0x0060
        /*0074*/ 	.byte	0x00, 0xf0, 0x11, 0x00


	//----- nvinfo : EIATTR_KPARAM_INFO
	.align		4
.L_31:
        /*0078*/ 	.byte	0x04, 0x17
        /*007a*/ 	.short	(.L_33 - .L_32)
.L_32:
        /*007c*/ 	.word	0x00000000
        /*0080*/ 	.short	0x0012
        /*0082*/ 	.short	0x005c
        /*0084*/ 	.byte	0x00, 0xf0, 0x11, 0x00


	//----- nvinfo : EIATTR_KPARAM_INFO
	.align		4
.L_33:
        /*0088*/ 	.byte	0x04, 0x17
        /*008a*/ 	.short	(.L_35 - .L_34)
.L_34:
        /*008c*/ 	.word	0x00000000
        /*0090*/ 	.short	0x0011
        /*0092*/ 	.short	0x0058
        /*0094*/ 	.byte	0x00, 0xf0, 0x11, 0x00


	//----- nvinfo : EIATTR_KPARAM_INFO
	.align		4
.L_35:
        /*0098*/ 	.byte	0x04, 0x17
        /*009a*/ 	.short	(.L_37 - .L_36)
.L_36:
        /*009c*/ 	.word	0x00000000
        /*00a0*/ 	.short	0x0010
        /*00a2*/ 	.short	0x0054
        /*00a4*/ 	.byte	0x00, 0xf0, 0x11, 0x00


	//----- nvinfo : EIATTR_KPARAM_INFO
	.align		4
.L_37:
        /*00a8*/ 	.byte	0x04, 0x17
        /*00aa*/ 	.short	(.L_39 - .L_38)
.L_38:
        /*00ac*/ 	.word	0x00000000
        /*00b0*/ 	.short	0x000f
        /*00b2*/ 	.short	0x0050
        /*00b4*/ 	.byte	0x00, 0xf0, 0x11, 0x00


	//----- nvinfo : EIATTR_KPARAM_INFO
	.align		4
.L_39:
        /*00b8*/ 	.byte	0x04, 0x17
        /*00ba*/ 	.short	(.L_41 - .L_40)
.L_40:
        /*00bc*/ 	.word	0x00000000
        /*00c0*/ 	.short	0x000e
        /*00c2*/ 	.short	0x004c
        /*00c4*/ 	.byte	0x00, 0xf0, 0x11, 0x00


	//----- nvinfo : EIATTR_KPARAM_INFO
	.align		4
.L_41:
        /*00c8*/ 	.byte	0x04, 0x17
        /*00ca*/ 	.short	(.L_43 - .L_42)
.L_42:
        /*00cc*/ 	.word	0x00000000
        /*00d0*/ 	.short	0x000d
        /*00d2*/ 	.short	0x0048
        /*00d4*/ 	.byte	0x00, 0xf0, 0x11, 0x00


	//----- nvinfo : EIATTR_KPARAM_INFO
	.align		4
.L_43:
        /*00d8*/ 	.byte	0x04, 0x17
        /*00da*/ 	.short	(.L_45 - .L_44)
.L_44:
        /*00dc*/ 	.word	0x00000000
        /*00e0*/ 	.short	0x000c
        /*00e2*/ 	.short	0x0044
        /*00e4*/ 	.byte	0x00, 0xf0, 0x11, 0x00


	//----- nvinfo : EIATTR_KPARAM_INFO
	.align		4
.L_45:
        /*00e8*/ 	.byte	0x04, 0x17
        /*00ea*/ 	.short	(.L_47 - .L_46)
.L_46:
        /*00ec*/ 	.word	0x00000000
        /*00f0*/ 	.short	0x000b
        /*00f2*/ 	.short	0x0040
        /*00f4*/ 	.byte	0x00, 0xf0, 0x11, 0x00


	//----- nvinfo : EIATTR_KPARAM_INFO
	.align		4
.L_47:
        /*00f8*/ 	.byte	0x04, 0x17
        /*00fa*/ 	.short	(.L_49 - .L_48)
.L_48:
        /*00fc*/ 	.word	0x00000000
        /*0100*/ 	.short	0x000a
        /*0102*/ 	.short	0x003c
        /*0104*/ 	.byte	0x00, 0xf0, 0x11, 0x00


	//----- nvinfo : EIATTR_KPARAM_INFO
	.align		4
.L_49:
        /*0108*/ 	.byte	0x04, 0x17
        /*010a*/ 	.short	(.L_51 - .L_50)
.L_50:
        /*010c*/ 	.word	0x00000000
        /*0110*/ 	.short	0x0009
        /*0112*/ 	.short	0x0038
        /*0114*/ 	.byte	0x00, 0xf0, 0x11, 0x00


	//----- nvinfo : EIATTR_KPARAM_INFO
	.align		4
.L_51:
        /*0118*/ 	.byte	0x04, 0x17
        /*011a*/ 	.short	(.L_53 - .L_52)
.L_52:
        /*011c*/ 	.word	0x00000000
        /*0120*/ 	.short	0x0008
        /*0122*/ 	.short	0x0034
        /*0124*/ 	.byte	0x00, 0xf0, 0x11, 0x00


	//----- nvinfo : EIATTR_KPARAM_INFO
	.align		4
.L_53:
        /*0128*/ 	.byte	0x04, 0x17
        /*012a*/ 	.short	(.L_55 - .L_54)
.L_54:
        /*012c*/ 	.word	0x00000000
        /*0130*/ 	.short	0x0007
        /*0132*/ 	.short	0x0030
        /*0134*/ 	.byte	0x00, 0xf0, 0x11, 0x00


	//----- nvinfo : EIATTR_KPARAM_INFO
	.align		4
.L_55:
        /*0138*/ 	.byte	0x04, 0x17
        /*013a*/ 	.short	(.L_57 - .L_56)
.L_56:
        /*013c*/ 	.word	0x00000000
        /*0140*/ 	.short	0x0006
        /*0142*/ 	.short	0x002c
        /*0144*/ 	.byte	0x00, 0xf0, 0x11, 0x00


	//----- nvinfo : EIATTR_KPARAM_INFO
	.align		4
.L_57:
        /*0148*/ 	.byte	0x04, 0x17
        /*014a*/ 	.short	(.L_59 - .L_58)
.L_58:
        /*014c*/ 	.word	0x00000000
        /*0150*/ 	.short	0x0005
        /*0152*/ 	.short	0x0028
        /*0154*/ 	.byte	0x00, 0xf0, 0x11, 0x00


	//----- nvinfo : EIATTR_KPARAM_INFO
	.align		4
.L_59:
        /*0158*/ 	.byte	0x04, 0x17
        /*015a*/ 	.short	(.L_61 - .L_60)
.L_60:
        /*015c*/ 	.word	0x00000000
        /*0160*/ 	.short	0x0004
        /*0162*/ 	.short	0x0020
        /*0164*/ 	.byte	0x00, 0xf4, 0x21, 0x00


	//----- nvinfo : EIATTR_KPARAM_INFO
	.align		4
.L_61:
        /*0168*/ 	.byte	0x04, 0x17
        /*016a*/ 	.short	(.L_63 - .L_62)
.L_62:
        /*016c*/ 	.word	0x00000000
        /*0170*/ 	.short	0x0003
        /*0172*/ 	.short	0x0018
        /*0174*/ 	.byte	0x00, 0xf4, 0x21, 0x00


	//----- nvinfo : EIATTR_KPARAM_INFO
	.align		4
.L_63:
        /*0178*/ 	.byte	0x04, 0x17
        /*017a*/ 	.short	(.L_65 - .L_64)
.L_64:
        /*017c*/ 	.word	0x00000000
        /*0180*/ 	.short	0x0002
        /*0182*/ 	.short	0x0010
        /*0184*/ 	.byte	0x00, 0xf4, 0x21, 0x00


	//----- nvinfo : EIATTR_KPARAM_INFO
	.align		4
.L_65:
        /*0188*/ 	.byte	0x04, 0x17
        /*018a*/ 	.short	(.L_67 - .L_66)
.L_66:
        /*018c*/ 	.word	0x00000000
        /*0190*/ 	.short	0x0001
        /*0192*/ 	.short	0x0008
        /*0194*/ 	.byte	0x00, 0xf4, 0x21, 0x00


	//----- nvinfo : EIATTR_KPARAM_INFO
	.align		4
.L_67:
        /*0198*/ 	.byte	0x04, 0x17
        /*019a*/ 	.short	(.L_69 - .L_68)
.L_68:
        /*019c*/ 	.word	0x00000000
        /*01a0*/ 	.short	0x0000
        /*01a2*/ 	.short	0x0000
        /*01a4*/ 	.byte	0x00, 0xf4, 0x21, 0x00


	//----- nvinfo : EIATTR_AT_ENTRY_FRAGMENTS
	.align		4
.L_69:
        /*01a8*/ 	.byte	0x04, 0x4f
        /*01aa*/ 	.short	(.L_71 - .L_70)


	//   ....[0]....
.L_70:
        /*01ac*/ 	.word	0x00000004


	//----- nvinfo : EIATTR_RESERVED_SMEM_USED
	.align		4
.L_71:
        /*01b0*/ 	.byte	0x01, 0x41
	.zero		2


	//----- nvinfo : EIATTR_SPARSE_MMA_MASK
	.align		4
        /*01b4*/ 	.byte	0x03, 0x50
        /*01b6*/ 	.short	0x0000


	//----- nvinfo : EIATTR_TCGEN05_1CTA_USED
	.align		4
        /*01b8*/ 	.byte	0x01, 0x51
	.zero		2


	//----- nvinfo : EIATTR_MAXREG_COUNT
	.align		4
        /*01bc*/ 	.byte	0x03, 0x1b
        /*01be*/ 	.short	0x00ff


	//----- nvinfo : EIATTR_NUM_BARRIERS
	.align		4
        /*01c0*/ 	.byte	0x02, 0x4c
        /*01c2*/ 	.byte	0x01
	.zero		1


	//----- nvinfo : EIATTR_ANNOTATIONS
	.align		4
        /*01c4*/ 	.byte	0x04, 0x55
        /*01c6*/ 	.short	(.L_73 - .L_72)


	//   ....[0]....
.L_72:
        /*01c8*/ 	.word	0x00000001
        /*01cc*/ 	.byte	0x30, 0x22, 0x00, 0x00, 0x01, 0x00, 0x00, 0x00, 0x50, 0x24, 0x00, 0x00, 0x01, 0x00, 0x00, 0x00
        /* <DEDUP_REMOVED lines=394> */
        /*1a7c*/ 	.byte	0xc0, 0x92, 0x01, 0x00


	//----- nvinfo : EIATTR_INT_WARP_WIDE_INSTR_OFFSETS
	.align		4
.L_73:
        /*1a80*/ 	.byte	0x04, 0x31
        /*1a82*/ 	.short	(.L_75 - .L_74)


	//   ....[0]....
.L_74:
        /*1a84*/ 	.word	0x00001780


	//   ....[1]....
        /*1a88*/ 	.word	0x00001790


	//   ....[2]....
        /*1a8c*/ 	.word	0x00006290


	//   ....[3]....
        /*1a90*/ 	.word	0x00008140


	//   ....[4]....
        /*1a94*/ 	.word	0x00011a60


	//   ....[5]....
        /*1a98*/ 	.word	0x00019930


	//   ....[6]....
        /*1a9c*/ 	.word	0x00019980


	//----- nvinfo : EIATTR_COOP_GROUP_MASK_REGIDS
	.align		4
.L_75:
        /*1aa0*/ 	.byte	0x04, 0x29
        /*1aa2*/ 	.short	(.L_77 - .L_76)


	//   ....[0]....
.L_76:
        /*1aa4*/ 	.word	0xffffffff


	//   ....[1]....
        /*1aa8*/ 	.word	0xffffffff


	//   ....[2]....
        /*1aac*/ 	.word	0xffffffff


	//   ....[3]....
        /*1ab0*/ 	.word	0xffffffff


	//   ....[4]....
        /*1ab4*/ 	.word	0xffffffff


	//   ....[5]....
        /*1ab8*/ 	.word	0xffffffff


	//   ....[6]....
        /*1abc*/ 	.word	0xffffffff


	//   ....[7]....
        /*1ac0*/ 	.word	0xffffffff


	//----- nvinfo : EIATTR_COOP_GROUP_INSTR_OFFSETS
	.align		4
.L_77:
        /*1ac4*/ 	.byte	0x04, 0x28
        /*1ac6*/ 	.short	(.L_79 - .L_78)


	//   ....[0]....
.L_78:
        /*1ac8*/ 	.word	0x00000070


	//   ....[1]....
        /*1acc*/ 	.word	0x00000330


	//   ....[2]....
        /*1ad0*/ 	.word	0x0000b680


	//   ....[3]....
        /*1ad4*/ 	.word	0x0000d3b0


	//   ....[4]....
        /*1ad8*/ 	.word	0x00013610


	//   ....[5]....
        /*1adc*/ 	.word	0x00014840


	//   ....[6]....
        /*1ae0*/ 	.word	0x000197c0


	//   ....[7]....
        /*1ae4*/ 	.word	0x00019a30


	//----- nvinfo : EIATTR_VRC_CTA_INIT_COUNT
	.align		4
.L_79:
        /*1ae8*/ 	.byte	0x02, 0x4a
        /*1aea*/ 	.byte	0x80
	.zero		1


	//----- nvinfo : EIATTR_MBARRIER_INSTR_OFFSETS
	.align		4
        /*1aec*/ 	.byte	0x04, 0x39
        /*1aee*/ 	.short	(.L_81 - .L_80)


	//   ....[0]....
.L_80:
        /*1af0*/ 	.word	0x00002250
        /*1af4*/ 	.word	0x000000ff
        /*1af8*/ 	.word	0x00000000
        /*1afc*/ 	.short	0x0100
        /*1afe*/ 	.byte	0x09
	.zero		1


	//   ....[1]....
        /*1b00*/ 	.word	0x000062a0
        /*1b04*/ 	.word	0x000000ff
        /*1b08*/ 	.word	0x0001c008
        /*1b0c*/ 	.short	0x0100
        /*1b0e*/ 	.byte	0x06
	.zero		1


	//   ....[2]....
        /*1b10*/ 	.word	0x00008220
        /*1b14*/ 	.word	0x000000ff
        /*1b18*/ 	.word	0x00008000
        /*1b1c*/ 	.short	0x0100
        /*1b1e*/ 	.byte	0x06
	.zero		1


	//   ....[3]....
        /*1b20*/ 	.word	0x000086c0
        /*1b24*/ 	.word	0x000000ff
        /*1b28*/ 	.word	0x00008000
        /*1b2c*/ 	.short	0x010a
        /*1b2e*/ 	.byte	0x06
	.zero		1


	//   ....[4]....
        /*1b30*/ 	.word	0x00008770
        /*1b34*/ 	.word	0x000000ff
        /*1b38*/ 	.word	0x00008000
        /*1b3c*/ 	.short	0x0108
        /*1b3e*/ 	.byte	0x06
	.zero		1


	//   ....[5]....
        /*1b40*/ 	.word	0x00011c50
        /*1b44*/ 	.word	0x000000ff
        /*1b48*/ 	.word	0x0001c010
        /*1b4c*/ 	.short	0x0100
        /*1b4e*/ 	.byte	0x06
	.zero		1


	//   ....[6]....
        /*1b50*/ 	.word	0x00011fe0
        /*1b54*/ 	.word	0x000000ff
        /*1b58*/ 	.word	0x0001c010
        /*1b5c*/ 	.short	0x010a
        /*1b5e*/ 	.byte	0x06
	.zero		1


	//   ....[7]....
        /*1b60*/ 	.word	0x00012380
        /*1b64*/ 	.word	0x000000ff
        /*1b68*/ 	.word	0x0001c010
        /*1b6c*/ 	.short	0x0108
        /*1b6e*/ 	.byte	0x06
	.zero		1


	//   ....[8]....
        /*1b70*/ 	.word	0x00014750
        /*1b74*/ 	.word	0x000000ff
        /*1b78*/ 	.word	0x00000000
        /*1b7c*/ 	.short	0x010a
        /*1b7e*/ 	.byte	0x09
	.zero		1


	//   ....[9]....
        /*1b80*/ 	.word	0x00017110
        /*1b84*/ 	.word	0x000000ff
        /*1b88*/ 	.word	0x00000000
        /*1b8c*/ 	.short	0x010a
        /*1b8e*/ 	.byte	0x09
	.zero		1


	//   ....[10]....
        /*1b90*/ 	.word	0x000172c0
        /*1b94*/ 	.word	0x000000ff
        /*1b98*/ 	.word	0x0001c000
        /*1b9c*/ 	.short	0x0108
        /*1b9e*/ 	.byte	0x06
	.zero		1


	//   ....[11]....
        /*1ba0*/ 	.word	0x000173c0
        /*1ba4*/ 	.word	0x000000ff
        /*1ba8*/ 	.word	0x0001c008
        /*1bac*/ 	.short	0x0108
        /*1bae*/ 	.byte	0x06
	.zero		1


	//   ....[12]....
        /*1bb0*/ 	.word	0x00019a50
        /*1bb4*/ 	.word	0x000000ff
        /*1bb8*/ 	.word	0x00008000
        /*1bbc*/ 	.short	0x010a
        /*1bbe*/ 	.byte	0x06
	.zero		1


	//   ....[13]....
        /*1bc0*/ 	.word	0x00019a80
        /*1bc4*/ 	.word	0x000000ff
        /*1bc8*/ 	.word	0x0001c010
        /*1bcc*/ 	.short	0x010a
        /*1bce*/ 	.byte	0x06
	.zero		1


	//   ....[14]....
        /*1bd0*/ 	.word	0x00019ab0
        /*1bd4*/ 	.word	0x000000ff
        /*1bd8*/ 	.word	0x00000000
        /*1bdc*/ 	.short	0x010a
        /*1bde*/ 	.byte	0x09
	.zero		1


	//   ....[15]....
        /*1be0*/ 	.word	0x00019ae0
        /*1be4*/ 	.word	0x000000ff
        /*1be8*/ 	.word	0x00000000
        /*1bec*/ 	.short	0x010a
        /*1bee*/ 	.byte	0x09
	.zero		1


	//----- nvinfo : EIATTR_NUM_MBARRIERS
	.align		4
.L_81:
        /*1bf0*/ 	.byte	0x03, 0x38
        /*1bf2*/ 	.short	0xffff


	//----- nvinfo : EIATTR_EXIT_INSTR_OFFSETS
	.align		4
        /*1bf4*/ 	.byte	0x04, 0x1c
        /*1bf6*/ 	.short	(.L_83 - .L_82)


	//   ....[0]....
.L_82:
        /*1bf8*/ 	.word	0x00019a40


	//----- nvinfo : EIATTR_REQNTID
	.align		4
.L_83:
        /*1bfc*/ 	.byte	0x04, 0x10
        /*1bfe*/ 	.short	(.L_85 - .L_84)
.L_84:
        /*1c00*/ 	.word	0x00000080
        /*1c04*/ 	.word	0x00000001
        /*1c08*/ 	.word	0x00000001


	//----- nvinfo : EIATTR_CRS_STACK_SIZE
	.align		4
.L_85:
        /*1c0c*/ 	.byte	0x04, 0x1e
        /*1c0e*/ 	.short	(.L_87 - .L_86)
.L_86:
        /*1c10*/ 	.word	0x00000000


	//----- nvinfo : EIATTR_CBANK_PARAM_SIZE
	.align		4
.L_87:
        /*1c14*/ 	.byte	0x03, 0x19
        /*1c16*/ 	.short	0x0088


	//----- nvinfo : EIATTR_PARAM_CBANK
	.align		4
        /*1c18*/ 	.byte	0x04, 0x0a
        /*1c1a*/ 	.short	(.L_89 - .L_88)
	.align		4
.L_88:
        /*1c1c*/ 	.word	index@(.nv.constant0.attn_fwd)
        /*1c20*/ 	.short	0x0380
        /*1c22*/ 	.short	0x0088


	//----- nvinfo : EIATTR_SW_WAR
	.align		4
.L_89:
        /*1c24*/ 	.byte	0x04, 0x36
        /*1c26*/ 	.short	(.L_91 - .L_90)
.L_90:
        /*1c28*/ 	.word	0x00000008
.L_91:


//--------------------- .nv.compat                --------------------------
	.section	.nv.compat,"",@"SHT_CUDA_COMPAT_INFO"
	.align	4
        /*0000*/ 	.byte	0x02, 0x02, 0x02, 0x00, 0x02, 0x05, 0x05, 0x00, 0x02, 0x03, 0x00, 0x00, 0x02, 0x06, 0x01, 0x00


//--------------------- .nv.callgraph             --------------------------
	.section	.nv.callgraph,"",@"SHT_CUDA_CALLGRAPH"
	.align	4
	.sectionentsize	8
	.align		4
        /*0000*/ 	.word	0x00000000
	.align		4
        /*0004*/ 	.word	0xffffffff
	.align		4
        /*0008*/ 	.word	0x00000000
	.align		4
        /*000c*/ 	.word	0xfffffffe
	.align		4
        /*0010*/ 	.word	0x00000000
	.align		4
        /*0014*/ 	.word	0xfffffffd
	.align		4
        /*0018*/ 	.word	0x00000000
	.align		4
        /*001c*/ 	.word	0xfffffffc


//--------------------- .nv.constant4             --------------------------
	.section	.nv.constant4,"a",@progbits
	.align	8
	.align		8
.nv.constant4:
        /*0000*/ 	.dword	_$_str


//--------------------- .text.attn_fwd            --------------------------
	.section	.text.attn_fwd,"ax",@progbits
	.align	128
        .global         attn_fwd
        .type           attn_fwd,@function
        .size           attn_fwd,(.L_x_28 - attn_fwd)
        .other          attn_fwd,@"STO_CUDA_ENTRY STV_DEFAULT"
attn_fwd:
.text.attn_fwd:
[----:B------:R-:W0:Y:S01]  /*0000*/  LDC R1, c[0x0][0x37c] ;  /* 0x0000df00ff017b82 */ /* 0x000e220000000800 */
[----:B------:R-:W1:Y:S01]  /*0010*/  S2R R0, SR_TID.X ;  /* 0x0000000000007919 */ /* 0x000e620000002100 */
[----:B0-----:R-:W-:Y:S01]  /*0020*/  VIADD R1, R1, 0xfffff738 ;  /* 0xfffff73801017836 */ /* 0x001fe20000000000 */
[----:B-1----:R-:W-:-:S13]  /*0030*/  ISETP.GE.U32.AND P0, PT, R0, 0x20, PT ;  /* 0x000000200000780c */ /* 0x002fda0003f06070 */
[----:B------:R-:W-:Y:S02]  /*0040*/  VOTEU.ANY UP0, P0 ;  /* 0x0000000000ff7886 */ /* 0x000fe40000000100 */
[----:B------:R-:W-:Y:S05]  /*0050*/  BRA.U UP0, `(.L_x_0) ;  /* 0x0000000100b87547 */ /* 0x000fea000b800000 */
[----:B------:R-:W0:Y:S01]  /*0060*/  S2UR UR6, SR_CgaCtaId ;  /* 0x00000000000679c3 */ /* 0x000e220000008800 */
[----:B------:R-:W-:Y:S01]  /*0070*/  NOP ;  /* 0x0000000000007918 */ /* 0x000fe20000000000 */
[----:B------:R-:W-:Y:S02]  /*0080*/  UMOV UR4, 0x40 ;  /* 0x0000004000047882 */ /* 0x000fe40000000000 */
[----:B0-----:R-:W-:-:S09]  /*0090*/  ULEA UR4, UR6, UR4, 0x18 ;  /* 0x0000000406047291 */ /* 0x001fd2000f8ec0ff */
[----:B------:R-:W0:Y:S01]  /*00a0*/  LDS.U8 R0, [UR4] ;  /* 0x00000004ff007984 */ /* 0x000e220008000000 */
[----:B------:R-:W-:Y:S02]  /*00b0*/  UMOV UR4, 0x400 ;  /* 0x0000040000047882 */ /* 0x000fe40000000000 */
[----:B------:R-:W-:Y:S01]  /*00c0*/  ULEA UR4, UR6, UR4, 0x18 ;  /* 0x0000000406047291 */ /* 0x000fe2000f8ec0ff */
[----:B0-----:R-:W-:-:S13]  /*00d0*/  ISETP.NE.AND P0, PT, R0, RZ, PT ;  /* 0x000000ff0000720c */ /* 0x001fda0003f05270 */
[----:B------:R-:W-:Y:S05]  /*00e0*/  @P0 BRA `(.L_x_1) ;  /* 0x00000000007c0947 */ /* 0x000fea0003800000 */
[----:B------:R-:W-:-:S13]  /*00f0*/  ELECT P0, URZ, PT ;  /* 0x0000000000ff782f */ /* 0x000fda0003800000 */
[----:B------:R-:W-:Y:S05]  /*0100*/  @!P0 BRA `(.L_x_2) ;  /* 0x0000000000848947 */ /* 0x000fea0003800000 */
[----:B------:R-:W-:Y:S01]  /*0110*/  UMOV UR5, 0x8 ;  /* 0x0000000800057882 */ /* 0x000fe20000000000 */
[----:B------:R-:W-:Y:S02]  /*0120*/  IMAD.MOV.U32 R4, RZ, RZ, 0x1 ;  /* 0x00000001ff047424 */ /* 0x000fe400078e00ff */
[----:B------:R-:W-:Y:S02]  /*0130*/  IMAD.MOV.U32 R5, RZ, RZ, 0xff ;  /* 0x000000ffff057424 */ /* 0x000fe400078e00ff */
[----:B------:R-:W-:Y:S04]  /*0140*/  DEPBAR.LE SB0, 0x36 ;  /* 0x00008d800000791a */ /* 0x000fe80000000000 */
[----:B------:R-:W0:Y:S02]  /*0150*/  UTCATOMSWS.FIND_AND_SET.ALIGN UP1, UR5, UR5 ;  /* 0x00000005000575e3 */ /* 0x000e240008020800 */
[----:B0-----:R-:W-:-:S04]  /*0160*/  PLOP3.LUT P0, PT, PT, PT, UP1, 0x80, 0x8 ;  /* 0x000000000008781c */ /* 0x001fc80003f0f018 */
[----:B------:R-:W-:-:S04]  /*0170*/  SEL R0, RZ, 0xffffffff, !P0 ;  /* 0xffffffffff007807 */ /* 0x000fc80004000000 */
[----:B------:R-:W-:Y:S01]  /*0180*/  ISETP.NE.AND P0, PT, R0, RZ, PT ;  /* 0x000000ff0000720c */ /* 0x000fe20003f05270 */
[----:B------:R-:W-:-:S12]  /*0190*/  IMAD.U32 R0, RZ, RZ, UR5 ;  /* 0x00000005ff007e24 */ /* 0x000fd8000f8e00ff */
[----:B------:R-:W-:Y:S05]  /*01a0*/  @P0 BRA `(.L_x_3) ;  /* 0x0000000000240947 */ /* 0x000fea0003800000 */
.L_x_4:
[----:B------:R-:W-:Y:S05]  /*01b0*/  NANOSLEEP 0x64 ;  /* 0x000000640000795d */ /* 0x000fea0003800000 */
[----:B------:R-:W-:-:S05]  /*01c0*/  UMOV UR5, 0x8 ;  /* 0x0000000800057882 */ /* 0x000fca0000000000 */
[----:B------:R-:W-:Y:S04]  /*01d0*/  DEPBAR.LE SB0, 0x36 ;  /* 0x00008d800000791a */ /* 0x000fe80000000000 */
[----:B------:R-:W0:Y:S02]  /*01e0*/  UTCATOMSWS.FIND_AND_SET.ALIGN UP1, UR5, UR5 ;  /* 0x00000005000575e3 */ /* 0x000e240008020800 */
[----:B0-----:R-:W-:-:S04]  /*01f0*/  PLOP3.LUT P0, PT, PT, PT, UP1, 0x80, 0x8 ;  /* 0x000000000008781c */ /* 0x001fc80003f0f018 */
[----:B------:R-:W-:-:S04]  /*0200*/  SEL R0, RZ, 0xffffffff, !P0 ;  /* 0xffffffffff007807 */ /* 0x000fc80004000000 */
[----:B------:R-:W-:Y:S02]  /*0210*/  ISETP.NE.AND P0, PT, R0, RZ, PT ;  /* 0x000000ff0000720c */ /* 0x000fe40003f05270 */
[----:B------:R-:W-:-:S11]  /*0220*/  MOV R0, UR5 ;  /* 0x0000000500007c02 */ /* 0x000fd60008000f00 */
[----:B------:R-:W-:Y:S05]  /*0230*/  @!P0 BRA `(.L_x_4) ;  /* 0xfffffffc00dc8947 */ /* 0x000fea000383ffff */
.L_x_3:
[C---:B------:R-:W-:Y:S01]  /*0240*/  VIADD R3, R0.reuse, 0x10 ;  /* 0x0000001000037836 */ /* 0x040fe20000000000 */
[----:B------:R-:W-:Y:S01]  /*0250*/  UMOV UR5, 0x50 ;  /* 0x0000005000057882 */ /* 0x000fe20000000000 */
[----:B------:R-:W-:Y:S01]  /*0260*/  SHF.L.U32 R2, R5, R0, RZ ;  /* 0x0000000005027219 */ /* 0x000fe200000006ff */
[----:B------:R-:W-:Y:S01]  /*0270*/  ULEA UR5, UR6, UR5, 0x18 ;  /* 0x0000000506057291 */ /* 0x000fe2000f8ec0ff */
[----:B------:R-:W-:Y:S01]  /*0280*/  IMAD.SHL.U32 R0, R0, 0x20, RZ ;  /* 0x0000002000007824 */ /* 0x000fe200078e00ff */
[----:B------:R-:W-:-:S04]  /*0290*/  SHF.L.U32 R3, R4, R3, RZ ;  /* 0x0000000304037219 */ /* 0x000fc800000006ff */
[----:B------:R-:W-:-:S05]  /*02a0*/  LOP3.LUT R2, R3, R2, RZ, 0xfc, !PT ;  /* 0x0000000203027212 */ /* 0x000fca00078efcff */
[----:B------:R0:W-:Y:S04]  /*02b0*/  ATOMS.OR RZ, [UR5], R2 ;  /* 0x00000002ffff798c */ /* 0x0001e8000b000005 */
[----:B------:R0:W-:Y:S01]  /*02c0*/  STS [UR4], R0 ;  /* 0x00000000ff007988 */ /* 0x0001e20008000804 */
[----:B------:R-:W-:Y:S05]  /*02d0*/  BRA `(.L_x_2) ;  /* 0x0000000000107947 */ /* 0x000fea0003800000 */
.L_x_1:
[----:B------:R-:W-:Y:S01]  /*02e0*/  IMAD.MOV.U32 R0, RZ, RZ, -0x1 ;  /* 0xffffffffff007424 */ /* 0x000fe200078e00ff */
[----:B------:R-:W-:-:S04]  /*02f0*/  MOV R2, 0x320 ;  /* 0x0000032000027802 */ /* 0x000fc80000000f00 */
[----:B------:R0:W-:Y:S03]  /*0300*/  STS [UR4], R0 ;  /* 0x00000000ff007988 */ /* 0x0001e60008000804 */
[----:B0-----:R-:W-:Y:S05]  /*0310*/  CALL.REL.NOINC `($__internal_1_$__cuda_sm10x_tcgen05_guardrail_trap_phase_invalid_during_alloc) ;  /* 0x0000019800087944 */ /* 0x001fea0003c00000 */
.L_x_2:
[----:B------:R-:W-:Y:S05]  /*0320*/  WARPSYNC.ALL ;  /* 0x0000000000007948 */ /* 0x000fea0003800000 */
[----:B------:R-:W-:Y:S01]  /*0330*/  NOP ;  /* 0x0000000000007918 */ /* 0x000fe20000000000 */
.L_x_0:
[----:B------:R-:W1:Y:S01]  /*0340*/  S2UR UR12, SR_CTAID.X ;  /* 0x00000000000c79c3 */ /* 0x000e620000002500 */
[----:B------:R-:W2:Y:S01]  /*0350*/  S2R R134, SR_TID.X ;  /* 0x0000000000867919 */ /* 0x000ea20000002100 */
[----:B------:R-:W3:Y:S01]  /*0360*/  LDCU.64 UR4, c[0x0][0x3b0] ;  /* 0x00007600ff0477ac */ /* 0x000ee20008000a00 */
[----:B------:R-:W4:Y:S05]  /*0370*/  LDCU.64 UR18, c[0x0][0x358] ;  /* 0x00006b00ff1277ac */ /* 0x000f2a0008000a00 */
[----:B------:R-:W3:Y:S08]  /*0380*/  S2UR UR7, SR_CTAID.Y ;  /* 0x00000000000779c3 */ /* 0x000ef00000002600 */
[----:B------:R-:W0:Y:S01]  /*0390*/  LDC R6, c[0x0][0x3b8] ;  /* 0x0000ee00ff067b82 */ /* 0x000e220000000800 */
[----:B-1----:R-:W-:-:S07]  /*03a0*/  USHF.L.U32 UR12, UR12, 0x6, URZ ;  /* 0x000000060c0c7899 */ /* 0x002fce00080006ff */
[----:B------:R-:W1:Y:S01]  /*03b0*/  LDC.64 R8, c[0x0][0x380] ;  /* 0x0000e000ff087b82 */ /* 0x000e620000000a00 */
[----:B0-----:R-:W-:Y:S01]  /*03c0*/  IMAD.U32 R0, RZ, RZ, UR12 ;  /* 0x0000000cff007e24 */ /* 0x001fe2000f8e00ff */
[----:B---3--:R-:W-:-:S06]  /*03d0*/  UIMAD UR4, UR7, UR4, URZ ;  /* 0x00000004070472a4 */ /* 0x008fcc000f8e02ff */
[----:B------:R-:W0:Y:S01]  /*03e0*/  S2UR UR8, SR_CgaCtaId ;  /* 0x00000000000879c3 */ /* 0x000e220000008800 */
[--C-:B--2---:R-:W-:Y:S02]  /*03f0*/  SHF.R.U32.HI R3, RZ, 0x6, R134.reuse ;  /* 0x00000006ff037819 */ /* 0x104fe40000011686 */
[----:B------:R-:W-:Y:S01]  /*0400*/  LOP3.LUT R2, R0, 0x3f, R134, 0xf8, !PT ;  /* 0x0000003f00027812 */ /* 0x000fe200078ef886 */
[----:B------:R-:W-:Y:S01]  /*0410*/  USHF.L.U32 UR6, UR4, 0x1, URZ ;  /* 0x0000000104067899 */ /* 0x000fe200080006ff */
[----:B------:R-:W-:-:S03]  /*0420*/  SGXT.U32 R3, R3, 0x1 ;  /* 0x000000010303781a */ /* 0x000fc60000000000 */
[----:B------:R-:W-:Y:S01]  /*0430*/  IMAD R0, R2, UR5, RZ ;  /* 0x0000000502007c24 */ /* 0x000fe2000f8e02ff */
[----:B------:R-:W-:Y:S01]  /*0440*/  UIMAD.WIDE UR4, UR4, 0x2, URZ ;  /* 0x00000002040478a5 */ /* 0x000fe2000f8e02ff */
[----:B------:R-:W-:Y:S01]  /*0450*/  IMAD R5, R3, R6, RZ ;  /* 0x0000000603057224 */ /* 0x000fe200078e02ff */
[----:B------:R-:W2:Y:S02]  /*0460*/  LDC.64 R80, c[0x0][0x388] ;  /* 0x0000e200ff507b82 */ /* 0x000ea40000000a00 */
[----:B------:R-:W-:Y:S01]  /*0470*/  SHF.L.U32 R3, R0, 0x1, RZ ;  /* 0x0000000100037819 */ /* 0x000fe200000006ff */
[----:B------:R-:W-:Y:S02]  /*0480*/  IMAD R7, R6, 0x2, R5 ;  /* 0x0000000206077824 */ /* 0x000fe400078e0205 */
[----:B------:R-:W-:-:S03]  /*0490*/  IMAD.HI R0, R0, 0x2, RZ ;  /* 0x0000000200007827 */ /* 0x000fc600078e02ff */
[----:B------:R-:W-:Y:S01]  /*04a0*/  BAR.SYNC.DEFER_BLOCKING 0x0 ;  /* 0x0000000000007b1d */ /* 0x000fe20000010000 */
[----:B-1----:R-:W-:Y:S01]  /*04b0*/  IADD3 R2, P0, P1, R3, UR6, R8 ;  /* 0x0000000603027c10 */ /* 0x002fe2000f91e008 */
[----:B------:R-:W-:-:S03]  /*04c0*/  IMAD R13, R6, 0x2, R7 ;  /* 0x00000002060d7824 */ /* 0x000fc600078e0207 */
[----:B------:R-:W-:Y:S01]  /*04d0*/  IADD3.X R3, PT, PT, R0, UR5, R9, P0, P1 ;  /* 0x0000000500037c10 */ /* 0x000fe200087e2409 */
[----:B------:R-:W-:Y:S01]  /*04e0*/  UMOV UR6, 0x400 ;  /* 0x0000040000067882 */ /* 0x000fe20000000000 */
[C---:B------:R-:W-:Y:S01]  /*04f0*/  IMAD R15, R6.reuse, 0x2, R13 ;  /* 0x00000002060f7824 */ /* 0x040fe200078e020d */
[----:B0-----:R-:W-:Y:S01]  /*0500*/  ULEA UR6, UR8, UR6, 0x18 ;  /* 0x0000000608067291 */ /* 0x001fe2000f8ec0ff */
[CC--:B------:R-:W-:Y:S01]  /*0510*/  LEA R8, P0, R5.reuse, R2.reuse, 0x1 ;  /* 0x0000000205087211 */ /* 0x0c0fe200078008ff */
[----:B------:R-:W0:Y:S01]  /*0520*/  LDCU UR4, c[0x0][0x3c8] ;  /* 0x00007900ff0477ac */ /* 0x000e220008000800 */
[----:B------:R-:W-:Y:S02]  /*0530*/  IMAD R19, R6, 0x2, R15 ;  /* 0x0000000206137824 */ /* 0x000fe400078e020f */
[----:B------:R-:W-:Y:S02]  /*0540*/  LEA.HI.X.SX32 R9, R5, R3, 0x1, P0 ;  /* 0x0000000305097211 */ /* 0x000fe400000f0eff */
[----:B------:R-:W-:-:S02]  /*0550*/  LEA R10, P0, R7, R2, 0x1 ;  /* 0x00000002070a7211 */ /* 0x000fc400078008ff */
[----:B------:R-:W-:-:S04]  /*0560*/  LEA R16, P1, R19, R2, 0x1 ;  /* 0x0000000213107211 */ /* 0x000fc800078208ff */
[----:B------:R-:W-:Y:S01]  /*0570*/  LEA.HI.X.SX32 R17, R19, R3, 0x1, P1 ;  /* 0x0000000313117211 */ /* 0x000fe200008f0eff */
[----:B------:R-:W1:Y:S01]  /*0580*/  LDS R56, [UR6] ;  /* 0x00000006ff387984 */ /* 0x000e620008000800 */
[----:B------:R-:W-:Y:S01]  /*0590*/  BAR.SYNC.DEFER_BLOCKING 0x0 ;  /* 0x0000000000007b1d */ /* 0x000fe20000010000 */
[----:B------:R-:W-:Y:S02]  /*05a0*/  LEA R19, R6, R19, 0x1 ;  /* 0x0000001306137211 */ /* 0x000fe400078e08ff */
[----:B------:R-:W-:-:S03]  /*05b0*/  LEA R12, P1, R13, R2, 0x1 ;  /* 0x000000020d0c7211 */ /* 0x000fc600078208ff */
[----:B------:R-:W-:Y:S01]  /*05c0*/  IMAD R21, R6, 0x2, R19 ;  /* 0x0000000206157824 */ /* 0x000fe200078e0213 */
[----:B------:R-:W-:-:S03]  /*05d0*/  LEA.HI.X.SX32 R11, R7, R3, 0x1, P0 ;  /* 0x00000003070b7211 */ /* 0x000fc600000f0eff */
[C---:B------:R-:W-:Y:S01]  /*05e0*/  IMAD R23, R6.reuse, 0x2, R21 ;  /* 0x0000000206177824 */ /* 0x040fe200078e0215 */
[-C--:B------:R-:W-:Y:S02]  /*05f0*/  LEA R14, P0, R15, R2.reuse, 0x1 ;  /* 0x000000020f0e7211 */ /* 0x080fe400078008ff */
[-C--:B------:R-:W-:Y:S01]  /*0600*/  LEA.HI.X.SX32 R13, R13, R3.reuse, 0x1, P1 ;  /* 0x000000030d0d7211 */ /* 0x080fe200008f0eff */
[C---:B------:R-:W-:Y:S01]  /*0610*/  IMAD R25, R6.reuse, 0x2, R23 ;  /* 0x0000000206197824 */ /* 0x040fe200078e0217 */
[-C--:B------:R-:W-:Y:S02]  /*0620*/  LEA.HI.X.SX32 R15, R15, R3.reuse, 0x1, P0 ;  /* 0x000000030f0f7211 */ /* 0x080fe400000f0eff */
[C---:B------:R-:W-:Y:S01]  /*0630*/  LEA R18, P0, R19.reuse, R2, 0x1 ;  /* 0x0000000213127211 */ /* 0x040fe200078008ff */
[----:B----4-:R3:W5:Y:S03]  /*0640*/  LDG.E.U16 R7, desc[UR18][R12.64] ;  /* 0x000000120c077981 */ /* 0x010766000c1e1500 */
[----:B------:R-:W-:Y:S01]  /*0650*/  LEA.HI.X.SX32 R19, R19, R3, 0x1, P0 ;  /* 0x0000000313137211 */ /* 0x000fe200000f0eff */
[----:B------:R-:W5:Y:S04]  /*0660*/  LDG.E.U16 R0, desc[UR18][R8.64] ;  /* 0x0000001208007981 */ /* 0x000f68000c1e1500 */
[----:B------:R4:W5:Y:S01]  /*0670*/  LDG.E.U16 R4, desc[UR18][R16.64] ;  /* 0x0000001210047981 */ /* 0x000962000c1e1500 */
[----:B---3--:R-:W-:-:S03]  /*0680*/  IMAD R13, R6, 0x2, R25 ;  /* 0x00000002060d7824 */ /* 0x008fc600078e0219 */
[----:B------:R-:W5:Y:S04]  /*0690*/  LDG.E.U16 R5, desc[UR18][R10.64] ;  /* 0x000000120a057981 */ /* 0x000f68000c1e1500 */
[----:B------:R3:W5:Y:S01]  /*06a0*/  LDG.E.U16 R8, desc[UR18][R14.64] ;  /* 0x000000120e087981 */ /* 0x000762000c1e1500 */
[-C--:B----4-:R-:W-:Y:S02]  /*06b0*/  LEA R16, P0, R21, R2.reuse, 0x1 ;  /* 0x0000000215107211 */ /* 0x090fe400078008ff */
[----:B------:R-:W-:Y:S01]  /*06c0*/  LEA R20, P1, R23, R2, 0x1 ;  /* 0x0000000217147211 */ /* 0x000fe200078208ff */
[----:B------:R-:W5:Y:S01]  /*06d0*/  LDG.E.U16 R9, desc[UR18][R18.64] ;  /* 0x0000001212097981 */ /* 0x000f62000c1e1500 */
[----:B------:R-:W-:Y:S02]  /*06e0*/  LEA.HI.X.SX32 R17, R21, R3, 0x1, P0 ;  /* 0x0000000315117211 */ /* 0x000fe400000f0eff */
[----:B---3--:R-:W-:-:S03]  /*06f0*/  LEA R15, R6, R13, 0x1 ;  /* 0x0000000d060f7211 */ /* 0x008fc600078e08ff */
[----:B------:R3:W5:Y:S01]  /*0700*/  LDG.E.U16 R10, desc[UR18][R16.64] ;  /* 0x00000012100a7981 */ /* 0x000762000c1e1500 */
[-C--:B------:R-:W-:Y:S01]  /*0710*/  LEA R22, P0, R25, R2.reuse, 0x1 ;  /* 0x0000000219167211 */ /* 0x080fe200078008ff */
[C---:B------:R-:W-:Y:S01]  /*0720*/  IMAD R27, R6.reuse, 0x2, R15 ;  /* 0x00000002061b7824 */ /* 0x040fe200078e020f */
[-C--:B------:R-:W-:Y:S02]  /*0730*/  LEA.HI.X.SX32 R21, R23, R3.reuse, 0x1, P1 ;  /* 0x0000000317157211 */ /* 0x080fe400008f0eff */
[-C--:B------:R-:W-:Y:S01]  /*0740*/  LEA.HI.X.SX32 R23, R25, R3.reuse, 0x1, P0 ;  /* 0x0000000319177211 */ /* 0x080fe200000f0eff */
[C---:B------:R-:W-:Y:S01]  /*0750*/  IMAD R29, R6.reuse, 0x2, R27 ;  /* 0x00000002061d7824 */ /* 0x040fe200078e021b */
[CC--:B------:R-:W-:Y:S01]  /*0760*/  LEA R24, P0, R13.reuse, R2.reuse, 0x1 ;  /* 0x000000020d187211 */ /* 0x0c0fe200078008ff */
[----:B------:R-:W5:Y:S02]  /*0770*/  LDG.E.U16 R11, desc[UR18][R20.64] ;  /* 0x00000012140b7981 */ /* 0x000f64000c1e1500 */
[----:B---3--:R-:W-:Y:S01]  /*0780*/  IMAD R17, R6, 0x2, R29 ;  /* 0x0000000206117824 */ /* 0x008fe200078e021d */
[----:B------:R-:W-:Y:S01]  /*0790*/  LEA.HI.X.SX32 R25, R13, R3, 0x1, P0 ;  /* 0x000000030d197211 */ /* 0x000fe200000f0eff */
[----:B------:R3:W5:Y:S01]  /*07a0*/  LDG.E.U16 R12, desc[UR18][R22.64] ;  /* 0x00000012160c7981 */ /* 0x000762000c1e1500 */
[----:B------:R-:W-:-:S02]  /*07b0*/  LEA R18, P0, R15, R2, 0x1 ;  /* 0x000000020f127211 */ /* 0x000fc400078008ff */
[-C--:B------:R-:W-:Y:S01]  /*07c0*/  LEA R26, P1, R27, R2.reuse, 0x1 ;  /* 0x000000021b1a7211 */ /* 0x080fe200078208ff */
[----:B------:R4:W5:Y:S01]  /*07d0*/  LDG.E.U16 R13, desc[UR18][R24.64] ;  /* 0x00000012180d7981 */ /* 0x000962000c1e1500 */
[----:B------:R-:W-:Y:S02]  /*07e0*/  LEA.HI.X.SX32 R19, R15, R3, 0x1, P0 ;  /* 0x000000030f137211 */ /* 0x000fe400000f0eff */
[----:B------:R-:W-:Y:S01]  /*07f0*/  LEA R28, P0, R29, R2, 0x1 ;  /* 0x000000021d1c7211 */ /* 0x000fe200078008ff */
[----:B---3--:R-:W-:-:S03]  /*0800*/  IMAD R23, R6, 0x2, R17 ;  /* 0x0000000206177824 */ /* 0x008fc600078e0211 */
[----:B------:R-:W-:Y:S01]  /*0810*/  LEA.HI.X.SX32 R29, R29, R3, 0x1, P0 ;  /* 0x000000031d1d7211 */ /* 0x000fe200000f0eff */
[----:B------:R-:W5:Y:S01]  /*0820*/  LDG.E.U16 R14, desc[UR18][R18.64] ;  /* 0x00000012120e7981 */ /* 0x000f62000c1e1500 */
[-C--:B------:R-:W-:Y:S02]  /*0830*/  LEA R20, P0, R17, R2.reuse, 0x1 ;  /* 0x0000000211147211 */ /* 0x080fe400078008ff */
[C---:B------:R-:W-:Y:S01]  /*0840*/  LEA R31, R6.reuse, R23, 0x1 ;  /* 0x00000017061f7211 */ /* 0x040fe200078e08ff */
[----:B------:R-:W5:Y:S01]  /*0850*/  LDG.E.U16 R16, desc[UR18][R28.64] ;  /* 0x000000121c107981 */ /* 0x000f62000c1e1500 */
[-C--:B------:R-:W-:Y:S02]  /*0860*/  LEA.HI.X.SX32 R27, R27, R3.reuse, 0x1, P1 ;  /* 0x000000031b1b7211 */ /* 0x080fe400008f0eff */
[----:B------:R-:W-:Y:S01]  /*0870*/  LEA.HI.X.SX32 R21, R17, R3, 0x1, P0 ;  /* 0x0000000311157211 */ /* 0x000fe200000f0eff */
[----:B------:R-:W-:Y:S01]  /*0880*/  IMAD R33, R6, 0x2, R31 ;  /* 0x0000000206217824 */ /* 0x000fe200078e021f */
[-C--:B------:R-:W-:Y:S01]  /*0890*/  LEA R22, P0, R23, R2.reuse, 0x1 ;  /* 0x0000000217167211 */ /* 0x080fe200078008ff */
[----:B------:R3:W5:Y:S01]  /*08a0*/  LDG.E.U16 R15, desc[UR18][R26.64] ;  /* 0x000000121a0f7981 */ /* 0x000762000c1e1500 */
[----:B----4-:R-:W-:-:S02]  /*08b0*/  LEA R24, P1, R31, R2, 0x1 ;  /* 0x000000021f187211 */ /* 0x010fc400078208ff */
[-C--:B------:R-:W-:Y:S01]  /*08c0*/  LEA.HI.X.SX32 R23, R23, R3.reuse, 0x1, P0 ;  /* 0x0000000317177211 */ /* 0x080fe200000f0eff */
[----:B------:R-:W5:Y:S01]  /*08d0*/  LDG.E.U16 R17, desc[UR18][R20.64] ;  /* 0x0000001214117981 */ /* 0x000f62000c1e1500 */
[-C--:B------:R-:W-:Y:S01]  /*08e0*/  LEA R30, P0, R33, R2.reuse, 0x1 ;  /* 0x00000002211e7211 */ /* 0x080fe200078008ff */
[C---:B---3--:R-:W-:Y:S01]  /*08f0*/  IMAD R27, R6.reuse, 0x2, R33 ;  /* 0x00000002061b7824 */ /* 0x048fe200078e0221 */
[-C--:B------:R-:W-:Y:S01]  /*0900*/  LEA.HI.X.SX32 R25, R31, R3.reuse, 0x1, P1 ;  /* 0x000000031f197211 */ /* 0x080fe200008f0eff */
[----:B------:R-:W5:Y:S02]  /*0910*/  LDG.E.U16 R18, desc[UR18][R22.64] ;  /* 0x0000001216127981 */ /* 0x000f64000c1e1500 */
[C---:B------:R-:W-:Y:S01]  /*0920*/  IMAD R29, R6.reuse, 0x2, R27 ;  /* 0x00000002061d7824 */ /* 0x040fe200078e021b */
[----:B------:R-:W-:Y:S01]  /*0930*/  LEA.HI.X.SX32 R31, R33, R3, 0x1, P0 ;  /* 0x00000003211f7211 */ /* 0x000fe200000f0eff */
[----:B------:R3:W5:Y:S02]  /*0940*/  LDG.E.U16 R19, desc[UR18][R24.64] ;  /* 0x0000001218137981 */ /* 0x000764000c1e1500 */
[C---:B------:R-:W-:Y:S01]  /*0950*/  IMAD R33, R6.reuse, 0x2, R29 ;  /* 0x0000000206217824 */ /* 0x040fe200078e021d */
[----:B------:R-:W-:Y:S01]  /*0960*/  LEA R26, P0, R27, R2, 0x1 ;  /* 0x000000021b1a7211 */ /* 0x000fe200078008ff */
[----:B------:R-:W5:Y:S03]  /*0970*/  LDG.E.U16 R20, desc[UR18][R30.64] ;  /* 0x000000121e147981 */ /* 0x000f66000c1e1500 */
[----:B------:R-:W-:-:S05]  /*0980*/  LEA R35, R6, R33, 0x1 ;  /* 0x0000002106237211 */ /* 0x000fca00078e08ff */
[----:B---3--:R-:W-:Y:S01]  /*0990*/  IMAD R25, R6, 0x2, R35 ;  /* 0x0000000206197824 */ /* 0x008fe200078e0223 */
[----:B------:R-:W-:-:S03]  /*09a0*/  LEA.HI.X.SX32 R27, R27, R3, 0x1, P0 ;  /* 0x000000031b1b7211 */ /* 0x000fc600000f0eff */
[C---:B------:R-:W-:Y:S01]  /*09b0*/  IMAD R37, R6.reuse, 0x2, R25 ;  /* 0x0000000206257824 */ /* 0x040fe200078e0219 */
[CC--:B------:R-:W-:Y:S01]  /*09c0*/  LEA R28, P0, R29.reuse, R2.reuse, 0x1 ;  /* 0x000000021d1c7211 */ /* 0x0c0fe200078008ff */
[----:B------:R3:W5:Y:S02]  /*09d0*/  LDG.E.U16 R21, desc[UR18][R26.64] ;  /* 0x000000121a157981 */ /* 0x000764000c1e1500 */
[----:B------:R-:W-:Y:S01]  /*09e0*/  IMAD R39, R6, 0x2, R37 ;  /* 0x0000000206277824 */ /* 0x000fe200078e0225 */
[----:B------:R-:W-:Y:S02]  /*09f0*/  LEA.HI.X.SX32 R29, R29, R3, 0x1, P0 ;  /* 0x000000031d1d7211 */ /* 0x000fe400000f0eff */
[----:B------:R-:W-:-:S03]  /*0a00*/  LEA R34, P0, R35, R2, 0x1 ;  /* 0x0000000223227211 */ /* 0x000fc600078008ff */
[----:B------:R4:W5:Y:S01]  /*0a10*/  LDG.E.U16 R22, desc[UR18][R28.64] ;  /* 0x000000121c167981 */ /* 0x000962000c1e1500 */
[C---:B---3--:R-:W-:Y:S01]  /*0a20*/  IMAD R27, R6.reuse, 0x2, R39 ;  /* 0x00000002061b7824 */ /* 0x048fe200078e0227 */
[----:B------:R-:W-:Y:S02]  /*0a30*/  LEA.HI.X.SX32 R35, R35, R3, 0x1, P0 ;  /* 0x0000000323237211 */ /* 0x000fe400000f0eff */
[-C--:B------:R-:W-:Y:S02]  /*0a40*/  LEA R30, P0, R25, R2.reuse, 0x1 ;  /* 0x00000002191e7211 */ /* 0x080fe400078008ff */
[----:B------:R-:W-:Y:S01]  /*0a50*/  LEA R32, P1, R33, R2, 0x1 ;  /* 0x0000000221207211 */ /* 0x000fe200078208ff */
[----:B------:R3:W5:Y:S01]  /*0a60*/  LDG.E.U16 R24, desc[UR18][R34.64] ;  /* 0x0000001222187981 */ /* 0x000762000c1e1500 */
[----:B----4-:R-:W-:Y:S02]  /*0a70*/  LEA R29, R6, R27, 0x1 ;  /* 0x0000001b061d7211 */ /* 0x010fe400078e08ff */
[----:B------:R-:W-:-:S02]  /*0a80*/  LEA.HI.X.SX32 R31, R25, R3, 0x1, P0 ;  /* 0x00000003191f7211 */ /* 0x000fc400000f0eff */
[-C--:B------:R-:W-:Y:S02]  /*0a90*/  LEA.HI.X.SX32 R33, R33, R3.reuse, 0x1, P1 ;  /* 0x0000000321217211 */ /* 0x080fe400008f0eff */
[-C--:B------:R-:W-:Y:S01]  /*0aa0*/  LEA R36, P0, R37, R2.reuse, 0x1 ;  /* 0x0000000225247211 */ /* 0x080fe200078008ff */
[----:B------:R4:W5:Y:S01]  /*0ab0*/  LDG.E.U16 R25, desc[UR18][R30.64] ;  /* 0x000000121e197981 */ /* 0x000962000c1e1500 */
[C---:B---3--:R-:W-:Y:S01]  /*0ac0*/  IMAD R35, R6.reuse, 0x2, R29 ;  /* 0x0000000206237824 */ /* 0x048fe200078e021d */
[-C--:B------:R-:W-:Y:S02]  /*0ad0*/  LEA R38, P1, R39, R2.reuse, 0x1 ;  /* 0x0000000227267211 */ /* 0x080fe400078208ff */
[-C--:B------:R-:W-:Y:S01]  /*0ae0*/  LEA.HI.X.SX32 R37, R37, R3.reuse, 0x1, P0 ;  /* 0x0000000325257211 */ /* 0x080fe200000f0eff */
[C---:B------:R-:W-:Y:S01]  /*0af0*/  IMAD R43, R6.reuse, 0x2, R35 ;  /* 0x00000002062b7824 */ /* 0x040fe200078e0223 */
[----:B------:R-:W-:Y:S01]  /*0b00*/  LEA.HI.X.SX32 R39, R39, R3, 0x1, P1 ;  /* 0x0000000327277211 */ /* 0x000fe200008f0eff */
[----:B------:R3:W5:Y:S01]  /*0b10*/  LDG.E.U16 R23, desc[UR18][R32.64] ;  /* 0x0000001220177981 */ /* 0x000762000c1e1500 */
[----:B------:R-:W-:Y:S01]  /*0b20*/  LEA R40, P0, R27, R2, 0x1 ;  /* 0x000000021b287211 */ /* 0x000fe200078008ff */
[----:B----4-:R-:W-:-:S02]  /*0b30*/  IMAD R31, R6, 0x2, R43 ;  /* 0x00000002061f7824 */ /* 0x010fc400078e022b */
[----:B------:R-:W5:Y:S01]  /*0b40*/  LDG.E.U16 R26, desc[UR18][R36.64] ;  /* 0x00000012241a7981 */ /* 0x000f62000c1e1500 */
[----:B------:R-:W-:-:S03]  /*0b50*/  LEA.HI.X.SX32 R41, R27, R3, 0x1, P0 ;  /* 0x000000031b297211 */ /* 0x000fc600000f0eff */
[----:B------:R4:W5:Y:S01]  /*0b60*/  LDG.E.U16 R27, desc[UR18][R38.64] ;  /* 0x00000012261b7981 */ /* 0x000962000c1e1500 */
[----:B---3--:R-:W-:-:S03]  /*0b70*/  LEA R32, P0, R29, R2, 0x1 ;  /* 0x000000021d207211 */ /* 0x008fc600078008ff */
[----:B------:R3:W5:Y:S01]  /*0b80*/  LDG.E.U16 R28, desc[UR18][R40.64] ;  /* 0x00000012281c7981 */ /* 0x000762000c1e1500 */
[C---:B----4-:R-:W-:Y:S01]  /*0b90*/  IMAD R39, R6.reuse, 0x2, R31 ;  /* 0x0000000206277824 */ /* 0x050fe200078e021f */
[----:B------:R-:W-:Y:S02]  /*0ba0*/  LEA.HI.X.SX32 R33, R29, R3, 0x1, P0 ;  /* 0x000000031d217211 */ /* 0x000fe400000f0eff */
[-C--:B------:R-:W-:Y:S02]  /*0bb0*/  LEA R34, P0, R35, R2.reuse, 0x1 ;  /* 0x0000000223227211 */ /* 0x080fe400078008ff */
[C---:B---3--:R-:W-:Y:S01]  /*0bc0*/  LEA R41, R6.reuse, R39, 0x1 ;  /* 0x0000002706297211 */ /* 0x048fe200078e08ff */
[----:B------:R-:W5:Y:S01]  /*0bd0*/  LDG.E.U16 R29, desc[UR18][R32.64] ;  /* 0x00000012201d7981 */ /* 0x000f62000c1e1500 */
[-C--:B------:R-:W-:Y:S02]  /*0be0*/  LEA R42, P1, R43, R2.reuse, 0x1 ;  /* 0x000000022b2a7211 */ /* 0x080fe400078208ff */
[----:B------:R-:W-:Y:S01]  /*0bf0*/  LEA.HI.X.SX32 R35, R35, R3, 0x1, P0 ;  /* 0x0000000323237211 */ /* 0x000fe200000f0eff */
[----:B------:R-:W-:Y:S01]  /*0c00*/  IMAD R45, R6, 0x2, R41 ;  /* 0x00000002062d7824 */ /* 0x000fe200078e0229 */
[----:B------:R-:W-:-:S02]  /*0c10*/  LEA R36, P0, R31, R2, 0x1 ;  /* 0x000000021f247211 */ /* 0x000fc400078008ff */
[-C--:B------:R-:W-:Y:S01]  /*0c20*/  LEA.HI.X.SX32 R43, R43, R3.reuse, 0x1, P1 ;  /* 0x000000032b2b7211 */ /* 0x080fe200008f0eff */
[----:B------:R-:W-:Y:S01]  /*0c30*/  IMAD R47, R6, 0x2, R45 ;  /* 0x00000002062f7824 */ /* 0x000fe200078e022d */
[----:B------:R-:W-:Y:S01]  /*0c40*/  LEA.HI.X.SX32 R37, R31, R3, 0x1, P0 ;  /* 0x000000031f257211 */ /* 0x000fe200000f0eff */
[----:B------:R-:W5:Y:S01]  /*0c50*/  LDG.E.U16 R30, desc[UR18][R34.64] ;  /* 0x00000012221e7981 */ /* 0x000f62000c1e1500 */
[----:B------:R-:W-:-:S03]  /*0c60*/  LEA R38, P0, R39, R2, 0x1 ;  /* 0x0000000227267211 */ /* 0x000fc600078008ff */
[----:B------:R3:W5:Y:S01]  /*0c70*/  LDG.E.U16 R31, desc[UR18][R42.64] ;  /* 0x000000122a1f7981 */ /* 0x000762000c1e1500 */
[-C--:B------:R-:W-:Y:S02]  /*0c80*/  LEA.HI.X.SX32 R39, R39, R3.reuse, 0x1, P0 ;  /* 0x0000000327277211 */ /* 0x080fe400000f0eff */
[CC--:B------:R-:W-:Y:S01]  /*0c90*/  LEA R40, P0, R41.reuse, R2.reuse, 0x1 ;  /* 0x0000000229287211 */ /* 0x0c0fe200078008ff */
[----:B------:R4:W5:Y:S01]  /*0ca0*/  LDG.E.U16 R32, desc[UR18][R36.64] ;  /* 0x0000001224207981 */ /* 0x000962000c1e1500 */
[C---:B---3--:R-:W-:Y:S02]  /*0cb0*/  IMAD R43, R6.reuse, 0x2, R47 ;  /* 0x00000002062b7824 */ /* 0x048fe400078e022f */
[----:B------:R-:W-:Y:S01]  /*0cc0*/  LEA.HI.X.SX32 R41, R41, R3, 0x1, P0 ;  /* 0x0000000329297211 */ /* 0x000fe200000f0eff */
[----:B------:R3:W5:Y:S01]  /*0cd0*/  LDG.E.U16 R33, desc[UR18][R38.64] ;  /* 0x0000001226217981 */ /* 0x000762000c1e1500 */
[----:B----4-:R-:W-:Y:S01]  /*0ce0*/  IMAD R37, R6, 0x2, R43 ;  /* 0x0000000206257824 */ /* 0x010fe200078e022b */
[----:B------:R-:W-:-:S02]  /*0cf0*/  LEA R46, P0, R47, R2, 0x1 ;  /* 0x000000022f2e7211 */ /* 0x000fc400078008ff */
[----:B------:R4:W5:Y:S02]  /*0d00*/  LDG.E.U16 R34, desc[UR18][R40.64] ;  /* 0x0000001228227981 */ /* 0x000964000c1e1500 */
[C---:B------:R-:W-:Y:S02]  /*0d10*/  LEA R51, R6.reuse, R37, 0x1 ;  /* 0x0000002506337211 */ /* 0x040fe400078e08ff */
[-C--:B------:R-:W-:Y:S02]  /*0d20*/  LEA.HI.X.SX32 R47, R47, R3.reuse, 0x1, P0 ;  /* 0x000000032f2f7211 */ /* 0x080fe400000f0eff */
[-C--:B------:R-:W-:Y:S01]  /*0d30*/  LEA R42, P0, R43, R2.reuse, 0x1 ;  /* 0x000000022b2a7211 */ /* 0x080fe200078008ff */
[C---:B---3--:R-:W-:Y:S01]  /*0d40*/  IMAD R39, R6.reuse, 0x2, R51 ;  /* 0x0000000206277824 */ /* 0x048fe200078e0233 */
[-C--:B------:R-:W-:Y:S01]  /*0d50*/  LEA R44, P1, R45, R2.reuse, 0x1 ;  /* 0x000000022d2c7211 */ /* 0x080fe200078208ff */
[----:B------:R3:W5:Y:S01]  /*0d60*/  LDG.E.U16 R36, desc[UR18][R46.64] ;  /* 0x000000122e247981 */ /* 0x000762000c1e1500 */
[----:B------:R-:W-:Y:S01]  /*0d70*/  LEA.HI.X.SX32 R43, R43, R3, 0x1, P0 ;  /* 0x000000032b2b7211 */ /* 0x000fe200000f0eff */
[----:B----4-:R-:W-:Y:S01]  /*0d80*/  IMAD R41, R6, 0x2, R39 ;  /* 0x0000000206297824 */ /* 0x010fe200078e0227 */
[----:B------:R-:W-:-:S02]  /*0d90*/  LEA R48, P0, R37, R2, 0x1 ;  /* 0x0000000225307211 */ /* 0x000fc400078008ff */
[-C--:B------:R-:W-:Y:S02]  /*0da0*/  LEA.HI.X.SX32 R45, R45, R3.reuse, 0x1, P1 ;  /* 0x000000032d2d7211 */ /* 0x080fe400008f0eff */
[-C--:B------:R-:W-:Y:S02]  /*0db0*/  LEA.HI.X.SX32 R49, R37, R3.reuse, 0x1, P0 ;  /* 0x0000000325317211 */ /* 0x080fe400000f0eff */
[-C--:B------:R-:W-:Y:S01]  /*0dc0*/  LEA R52, P0, R39, R2.reuse, 0x1 ;  /* 0x0000000227347211 */ /* 0x080fe200078008ff */
[C---:B---3--:R-:W-:Y:S01]  /*0dd0*/  IMAD R47, R6.reuse, 0x2, R41 ;  /* 0x00000002062f7824 */ /* 0x048fe200078e0229 */
[-C--:B------:R-:W-:Y:S01]  /*0de0*/  LEA R50, P1, R51, R2.reuse, 0x1 ;  /* 0x0000000233327211 */ /* 0x080fe200078208ff */
[----:B------:R3:W5:Y:S01]  /*0df0*/  LDG.E.U16 R35, desc[UR18][R44.64] ;  /* 0x000000122c237981 */ /* 0x000762000c1e1500 */
[-C--:B------:R-:W-:Y:S01]  /*0e00*/  LEA.HI.X.SX32 R53, R39, R3.reuse, 0x1, P0 ;  /* 0x0000000327357211 */ /* 0x080fe200000f0eff */
[C---:B------:R-:W-:Y:S01]  /*0e10*/  IMAD R55, R6.reuse, 0x2, R47 ;  /* 0x0000000206377824 */ /* 0x040fe200078e022f */
[----:B------:R-:W-:Y:S01]  /*0e20*/  LEA.HI.X.SX32 R51, R51, R3, 0x1, P1 ;  /* 0x0000000333337211 */ /* 0x000fe200008f0eff */
[----:B------:R4:W5:Y:S03]  /*0e30*/  LDG.E.U16 R37, desc[UR18][R42.64] ;  /* 0x000000122a257981 */ /* 0x000966000c1e1500 */
[----:B------:R-:W-:Y:S01]  /*0e40*/  LEA R57, R6, R55, 0x1 ;  /* 0x0000003706397211 */ /* 0x000fe200078e08ff */
[----:B------:R0:W5:Y:S01]  /*0e50*/  LDG.E.U16 R39, desc[UR18][R50.64] ;  /* 0x0000001232277981 */ /* 0x000162000c1e1500 */
[----:B---3--:R-:W-:-:S03]  /*0e60*/  LEA R44, P0, R41, R2, 0x1 ;  /* 0x00000002292c7211 */ /* 0x008fc600078008ff */
[----:B------:R3:W5:Y:S01]  /*0e70*/  LDG.E.U16 R38, desc[UR18][R48.64] ;  /* 0x0000001230267981 */ /* 0x000762000c1e1500 */
[-C--:B------:R-:W-:Y:S02]  /*0e80*/  LEA.HI.X.SX32 R45, R41, R3.reuse, 0x1, P0 ;  /* 0x00000003292d7211 */ /* 0x080fe400000f0eff */
[CC--:B----4-:R-:W-:Y:S01]  /*0e90*/  LEA R42, P0, R47.reuse, R2.reuse, 0x1 ;  /* 0x000000022f2a7211 */ /* 0x0d0fe200078008ff */
[----:B------:R4:W5:Y:S01]  /*0ea0*/  LDG.E.U16 R40, desc[UR18][R52.64] ;  /* 0x0000001234287981 */ /* 0x000962000c1e1500 */
[C---:B0-----:R-:W-:Y:S02]  /*0eb0*/  IMAD R51, R6.reuse, 0x2, R57 ;  /* 0x0000000206337824 */ /* 0x041fe400078e0239 */
[-C--:B------:R-:W-:Y:S01]  /*0ec0*/  LEA.HI.X.SX32 R43, R47, R3.reuse, 0x1, P0 ;  /* 0x000000032f2b7211 */ /* 0x080fe200000f0eff */
[----:B------:R0:W5:Y:S01]  /*0ed0*/  LDG.E.U16 R41, desc[UR18][R44.64] ;  /* 0x000000122c297981 */ /* 0x000162000c1e1500 */
[-C--:B---3--:R-:W-:Y:S02]  /*0ee0*/  LEA R48, P0, R57, R2.reuse, 0x1 ;  /* 0x0000000239307211 */ /* 0x088fe400078008ff */
[----:B------:R-:W-:Y:S01]  /*0ef0*/  LEA R46, P1, R55, R2, 0x1 ;  /* 0x00000002372e7211 */ /* 0x000fe200078208ff */
[----:B------:R3:W5:Y:S01]  /*0f00*/  LDG.E.U16 R42, desc[UR18][R42.64] ;  /* 0x000000122a2a7981 */ /* 0x000762000c1e1500 */
[----:B----4-:R-:W-:Y:S01]  /*0f10*/  IMAD R53, R6, 0x2, R51 ;  /* 0x0000000206357824 */ /* 0x010fe200078e0233 */
[----:B------:R-:W-:-:S02]  /*0f20*/  LEA.HI.X.SX32 R49, R57, R3, 0x1, P0 ;  /* 0x0000000339317211 */ /* 0x000fc400000f0eff */
[-C--:B------:R-:W-:Y:S01]  /*0f30*/  LEA.HI.X.SX32 R47, R55, R3.reuse, 0x1, P1 ;  /* 0x00000003372f7211 */ /* 0x080fe200008f0eff */
[C---:B------:R-:W-:Y:S01]  /*0f40*/  IMAD R55, R6.reuse, 0x2, R53 ;  /* 0x0000000206377824 */ /* 0x040fe200078e0235 */
[CC--:B------:R-:W-:Y:S01]  /*0f50*/  LEA R50, P0, R51.reuse, R2.reuse, 0x1 ;  /* 0x0000000233327211 */ /* 0x0c0fe200078008ff */
[----:B------:R4:W5:Y:S02]  /*0f60*/  LDG.E.U16 R59, desc[UR18][R48.64] ;  /* 0x00000012303b7981 */ /* 0x000964000c1e1500 */
[----:B------:R-:W-:Y:S01]  /*0f70*/  IMAD R57, R6, 0x2, R55 ;  /* 0x0000000206397824 */ /* 0x000fe200078e0237 */
[-C--:B------:R-:W-:Y:S01]  /*0f80*/  LEA.HI.X.SX32 R51, R51, R3.reuse, 0x1, P0 ;  /* 0x0000000333337211 */ /* 0x080fe200000f0eff */
[----:B------:R1:W5:Y:S01]  /*0f90*/  LDG.E.U16 R58, desc[UR18][R46.64] ;  /* 0x000000122e3a7981 */ /* 0x000362000c1e1500 */
[-C--:B0-----:R-:W-:Y:S02]  /*0fa0*/  LEA R44, P0, R53, R2.reuse, 0x1 ;  /* 0x00000002352c7211 */ /* 0x081fe400078008ff */
[----:B------:R-:W-:Y:S01]  /*0fb0*/  LEA R52, P1, R55, R2, 0x1 ;  /* 0x0000000237347211 */ /* 0x000fe200078208ff */
[----:B------:R0:W5:Y:S01]  /*0fc0*/  LDG.E.U16 R60, desc[UR18][R50.64] ;  /* 0x00000012323c7981 */ /* 0x000162000c1e1500 */
[----:B------:R-:W-:-:S02]  /*0fd0*/  LEA.HI.X.SX32 R45, R53, R3, 0x1, P0 ;  /* 0x00000003352d7211 */ /* 0x000fc400000f0eff */
[-C--:B------:R-:W-:Y:S02]  /*0fe0*/  LEA R54, P0, R57, R2.reuse, 0x1 ;  /* 0x0000000239367211 */ /* 0x080fe400078008ff */
[C---:B---3--:R-:W-:Y:S01]  /*0ff0*/  LEA R43, R6.reuse, R57, 0x1 ;  /* 0x00000039062b7211 */ /* 0x048fe200078e08ff */
[----:B------:R3:W5:Y:S01]  /*1000*/  LDG.E.U16 R61, desc[UR18][R44.64] ;  /* 0x000000122c3d7981 */ /* 0x000762000c1e1500 */
[-C--:B------:R-:W-:Y:S02]  /*1010*/  LEA.HI.X.SX32 R53, R55, R3.reuse, 0x1, P1 ;  /* 0x0000000337357211 */ /* 0x080fe400008f0eff */
[-C--:B------:R-:W-:Y:S01]  /*1020*/  LEA.HI.X.SX32 R55, R57, R3.reuse, 0x1, P0 ;  /* 0x0000000339377211 */ /* 0x080fe200000f0eff */
[C---:B----4-:R-:W-:Y:S01]  /*1030*/  IMAD R49, R6.reuse, 0x2, R43 ;  /* 0x0000000206317824 */ /* 0x050fe200078e022b */
[CC--:B-1----:R-:W-:Y:S01]  /*1040*/  LEA R46, P0, R43.reuse, R2.reuse, 0x1 ;  /* 0x000000022b2e7211 */ /* 0x0c2fe200078008ff */
[----:B------:R1:W5:Y:S03]  /*1050*/  LDG.E.U16 R62, desc[UR18][R52.64] ;  /* 0x00000012343e7981 */ /* 0x000366000c1e1500 */
[-C--:B------:R-:W-:Y:S01]  /*1060*/  LEA.HI.X.SX32 R47, R43, R3.reuse, 0x1, P0 ;  /* 0x000000032b2f7211 */ /* 0x080fe200000f0eff */
[C---:B------:R-:W-:Y:S01]  /*1070*/  IMAD R43, R6.reuse, 0x2, R49 ;  /* 0x00000002062b7824 */ /* 0x040fe200078e0231 */
[-C--:B------:R-:W-:Y:S01]  /*1080*/  LEA R48, P0, R49, R2.reuse, 0x1 ;  /* 0x0000000231307211 */ /* 0x080fe200078008ff */
[----:B------:R4:W5:Y:S02]  /*1090*/  LDG.E.U16 R63, desc[UR18][R54.64] ;  /* 0x00000012363f7981 */ /* 0x000964000c1e1500 */
[----:B------:R-:W-:Y:S01]  /*10a0*/  IMAD R57, R6, 0x2, R43 ;  /* 0x0000000206397824 */ /* 0x000fe200078e022b */
[----:B0-----:R-:W-:Y:S01]  /*10b0*/  LEA R50, P1, R43, R2, 0x1 ;  /* 0x000000022b327211 */ /* 0x001fe200078208ff */
[----:B------:R0:W5:Y:S01]  /*10c0*/  LDG.E.U16 R64, desc[UR18][R46.64] ;  /* 0x000000122e407981 */ /* 0x000162000c1e1500 */
[----:B------:R-:W-:-:S02]  /*10d0*/  LEA.HI.X.SX32 R49, R49, R3, 0x1, P0 ;  /* 0x0000000331317211 */ /* 0x000fc400000f0eff */
[-C--:B------:R-:W-:Y:S01]  /*10e0*/  LEA.HI.X.SX32 R51, R43, R3.reuse, 0x1, P1 ;  /* 0x000000032b337211 */ /* 0x080fe200008f0eff */
[C---:B------:R-:W-:Y:S01]  /*10f0*/  IMAD R43, R6.reuse, 0x2, R57 ;  /* 0x00000002062b7824 */ /* 0x040fe200078e0239 */
[CC--:B---3--:R-:W-:Y:S01]  /*1100*/  LEA R44, P0, R57.reuse, R2.reuse, 0x1 ;  /* 0x00000002392c7211 */ /* 0x0c8fe200078008ff */
[----:B------:R3:W5:Y:S03]  /*1110*/  LDG.E.U16 R65, desc[UR18][R48.64] ;  /* 0x0000001230417981 */ /* 0x000766000c1e1500 */
[----:B------:R-:W-:Y:S01]  /*1120*/  LEA.HI.X.SX32 R45, R57, R3, 0x1, P0 ;  /* 0x00000003392d7211 */ /* 0x000fe200000f0eff */
[----:B------:R2:W5:Y:S01]  /*1130*/  LDG.E.U16 R66, desc[UR18][R50.64] ;  /* 0x0000001232427981 */ /* 0x000562000c1e1500 */
[C---:B-1----:R-:W-:Y:S02]  /*1140*/  LEA R52, P0, R43.reuse, R2, 0x1 ;  /* 0x000000022b347211 */ /* 0x042fe400078008ff */
[----:B----4-:R-:W-:Y:S01]  /*1150*/  LEA R55, R6, R43, 0x1 ;  /* 0x0000002b06377211 */ /* 0x010fe200078e08ff */
[----:B------:R1:W5:Y:S01]  /*1160*/  LDG.E.U16 R67, desc[UR18][R44.64] ;  /* 0x000000122c437981 */ /* 0x000362000c1e1500 */
[----:B------:R-:W-:-:S03]  /*1170*/  LEA.HI.X.SX32 R53, R43, R3, 0x1, P0 ;  /* 0x000000032b357211 */ /* 0x000fc600000f0eff */
[C---:B------:R-:W-:Y:S01]  /*1180*/  IMAD R43, R6.reuse, 0x2, R55 ;  /* 0x00000002062b7824 */ /* 0x040fe200078e0237 */
[-C--:B0-----:R-:W-:Y:S01]  /*1190*/  LEA R46, P0, R55, R2.reuse, 0x1 ;  /* 0x00000002372e7211 */ /* 0x081fe200078008ff */
[----:B------:R0:W5:Y:S02]  /*11a0*/  LDG.E.U16 R71, desc[UR18][R52.64] ;  /* 0x0000001234477981 */ /* 0x000164000c1e1500 */
[C---:B------:R-:W-:Y:S01]  /*11b0*/  IMAD R57, R6.reuse, 0x2, R43 ;  /* 0x0000000206397824 */ /* 0x040fe200078e022b */
[-C--:B------:R-:W-:Y:S02]  /*11c0*/  LEA R54, P1, R43, R2.reuse, 0x1 ;  /* 0x000000022b367211 */ /* 0x080fe400078208ff */
[-C--:B------:R-:W-:Y:S02]  /*11d0*/  LEA.HI.X.SX32 R47, R55, R3.reuse, 0x1, P0 ;  /* 0x00000003372f7211 */ /* 0x080fe400000f0eff */
[-C--:B------:R-:W-:Y:S01]  /*11e0*/  LEA.HI.X.SX32 R55, R43, R3.reuse, 0x1, P1 ;  /* 0x000000032b377211 */ /* 0x080fe200008f0eff */
[C---:B------:R-:W-:Y:S01]  /*11f0*/  IMAD R43, R6.reuse, 0x2, R57 ;  /* 0x00000002062b7824 */ /* 0x040fe200078e0239 */
[CC--:B---3--:R-:W-:Y:S01]  /*1200*/  LEA R48, P0, R57.reuse, R2.reuse, 0x1 ;  /* 0x0000000239307211 */ /* 0x0c8fe200078008ff */
[----:B------:R3:W5:Y:S02]  /*1210*/  LDG.E.U16 R72, desc[UR18][R46.64] ;  /* 0x000000122e487981 */ /* 0x000764000c1e1500 */
[----:B--2---:R-:W-:Y:S01]  /*1220*/  IMAD R51, R6, 0x2, R43 ;  /* 0x0000000206337824 */ /* 0x004fe200078e022b */
[----:B------:R-:W-:Y:S01]  /*1230*/  LEA.HI.X.SX32 R49, R57, R3, 0x1, P0 ;  /* 0x0000000339317211 */ /* 0x000fe200000f0eff */
[----:B------:R2:W5:Y:S01]  /*1240*/  LDG.E.U16 R73, desc[UR18][R54.64] ;  /* 0x0000001236497981 */ /* 0x000562000c1e1500 */
[----:B-1----:R-:W-:-:S03]  /*1250*/  LEA R44, P0, R43, R2, 0x1 ;  /* 0x000000022b2c7211 */ /* 0x002fc600078008ff */
[----:B------:R1:W5:Y:S01]  /*1260*/  LDG.E.U16 R74, desc[UR18][R48.64] ;  /* 0x00000012304a7981 */ /* 0x000362000c1e1500 */
[----:B------:R-:W-:Y:S02]  /*1270*/  LEA.HI.X.SX32 R45, R43, R3, 0x1, P0 ;  /* 0x000000032b2d7211 */ /* 0x000fe400000f0eff */
[C---:B------:R-:W-:Y:S02]  /*1280*/  LEA R43, R6.reuse, R51, 0x1 ;  /* 0x00000033062b7211 */ /* 0x040fe400078e08ff */
[-C--:B------:R-:W-:Y:S01]  /*1290*/  LEA R50, P0, R51, R2.reuse, 0x1 ;  /* 0x0000000233327211 */ /* 0x080fe200078008ff */
[----:B------:R4:W5:Y:S01]  /*12a0*/  LDG.E.U16 R75, desc[UR18][R44.64] ;  /* 0x000000122c4b7981 */ /* 0x000962000c1e1500 */
[-C--:B0-----:R-:W-:Y:S01]  /*12b0*/  LEA R52, P1, R43, R2.reuse, 0x1 ;  /* 0x000000022b347211 */ /* 0x081fe200078208ff */
[C---:B------:R-:W-:Y:S01]  /*12c0*/  IMAD R57, R6.reuse, 0x2, R43 ;  /* 0x0000000206397824 */ /* 0x040fe200078e022b */
[-C--:B------:R-:W-:Y:S02]  /*12d0*/  LEA.HI.X.SX32 R51, R51, R3.reuse, 0x1, P0 ;  /* 0x0000000333337211 */ /* 0x080fe400000f0eff */
[-C--:B------:R-:W-:Y:S01]  /*12e0*/  LEA.HI.X.SX32 R53, R43, R3.reuse, 0x1, P1 ;  /* 0x000000032b357211 */ /* 0x080fe200008f0eff */
[C---:B------:R-:W-:Y:S01]  /*12f0*/  IMAD R43, R6.reuse, 0x2, R57 ;  /* 0x00000002062b7824 */ /* 0x040fe200078e0239 */
[CC--:B---3--:R-:W-:Y:S01]  /*1300*/  LEA R46, P0, R57.reuse, R2.reuse, 0x1 ;  /* 0x00000002392e7211 */ /* 0x0c8fe200078008ff */
[----:B------:R0:W5:Y:S03]  /*1310*/  LDG.E.U16 R76, desc[UR18][R50.64] ;  /* 0x00000012324c7981 */ /* 0x000166000c1e1500 */
[-C--:B------:R-:W-:Y:S01]  /*1320*/  LEA.HI.X.SX32 R47, R57, R3.reuse, 0x1, P0 ;  /* 0x00000003392f7211 */ /* 0x080fe200000f0eff */
[C---:B--2---:R-:W-:Y:S01]  /*1330*/  IMAD R55, R6.reuse, 0x2, R43 ;  /* 0x0000000206377824 */ /* 0x044fe200078e022b */
[CC--:B-1----:R-:W-:Y:S01]  /*1340*/  LEA R48, P0, R43.reuse, R2.reuse, 0x1 ;  /* 0x000000022b307211 */ /* 0x0c2fe200078008ff */
[----:B------:R1:W5:Y:S03]  /*1350*/  LDG.E.U16 R77, desc[UR18][R52.64] ;  /* 0x00000012344d7981 */ /* 0x000366000c1e1500 */
[----:B------:R-:W-:Y:S01]  /*1360*/  LEA.HI.X.SX32 R49, R43, R3, 0x1, P0 ;  /* 0x000000032b317211 */ /* 0x000fe200000f0eff */
[C---:B------:R-:W-:Y:S01]  /*1370*/  IMAD R43, R6.reuse, 0x2, R55 ;  /* 0x00000002062b7824 */ /* 0x040fe200078e0237 */
[-C--:B----4-:R-:W-:Y:S01]  /*1380*/  LEA R44, P0, R55, R2.reuse, 0x1 ;  /* 0x00000002372c7211 */ /* 0x090fe200078008ff */
[----:B------:R2:W5:Y:S03]  /*1390*/  LDG.E.U16 R78, desc[UR18][R46.64] ;  /* 0x000000122e4e7981 */ /* 0x000566000c1e1500 */
[----:B------:R-:W-:Y:S01]  /*13a0*/  LEA R54, P1, R43, R2, 0x1 ;  /* 0x000000022b367211 */ /* 0x000fe200078208ff */
[----:B------:R3:W5:Y:S01]  /*13b0*/  LDG.E.U16 R79, desc[UR18][R48.64] ;  /* 0x00000012304f7981 */ /* 0x000762000c1e1500 */
[----:B------:R-:W-:-:S02]  /*13c0*/  LEA R57, R6, R43, 0x1 ;  /* 0x0000002b06397211 */ /* 0x000fc400078e08ff */
[-C--:B------:R-:W-:Y:S02]  /*13d0*/  LEA.HI.X.SX32 R45, R55, R3.reuse, 0x1, P0 ;  /* 0x00000003372d7211 */ /* 0x080fe400000f0eff */
[-C--:B------:R-:W-:Y:S01]  /*13e0*/  LEA.HI.X.SX32 R55, R43, R3.reuse, 0x1, P1 ;  /* 0x000000032b377211 */ /* 0x080fe200008f0eff */
[C---:B------:R-:W-:Y:S01]  /*13f0*/  IMAD R43, R6.reuse, 0x2, R57 ;  /* 0x00000002062b7824 */ /* 0x040fe200078e0239 */
[CC--:B0-----:R-:W-:Y:S01]  /*1400*/  LEA R50, P0, R57.reuse, R2.reuse, 0x1 ;  /* 0x0000000239327211 */ /* 0x0c1fe200078008ff */
[----:B------:R0:W5:Y:S02]  /*1410*/  LDG.E.U16 R44, desc[UR18][R44.64] ;  /* 0x000000122c2c7981 */ /* 0x000164000c1e1500 */
[C---:B-1----:R-:W-:Y:S01]  /*1420*/  IMAD R53, R6.reuse, 0x2, R43 ;  /* 0x0000000206357824 */ /* 0x042fe200078e022b */
[-C--:B------:R-:W-:Y:S01]  /*1430*/  LEA.HI.X.SX32 R51, R57, R3.reuse, 0x1, P0 ;  /* 0x0000000339337211 */ /* 0x080fe200000f0eff */
[----:B------:R0:W5:Y:S01]  /*1440*/  LDG.E.U16 R54, desc[UR18][R54.64] ;  /* 0x0000001236367981 */ /* 0x000162000c1e1500 */
[-C--:B--2---:R-:W-:Y:S01]  /*1450*/  LEA R46, P0, R43, R2.reuse, 0x1 ;  /* 0x000000022b2e7211 */ /* 0x084fe200078008ff */
[----:B------:R-:W-:Y:S01]  /*1460*/  IMAD R6, R6, 0x2, R53 ;  /* 0x0000000206067824 */ /* 0x000fe200078e0235 */
[----:B------:R-:W-:Y:S01]  /*1470*/  LEA R52, P1, R53, R2, 0x1 ;  /* 0x0000000235347211 */ /* 0x000fe200078208ff */
[----:B------:R0:W5:Y:S01]  /*1480*/  LDG.E.U16 R50, desc[UR18][R50.64] ;  /* 0x0000001232327981 */ /* 0x000162000c1e1500 */
[----:B------:R-:W-:-:S02]  /*1490*/  LEA.HI.X.SX32 R47, R43, R3, 0x1, P0 ;  /* 0x000000032b2f7211 */ /* 0x000fc400000f0eff */
[C---:B---3--:R-:W-:Y:S02]  /*14a0*/  LEA R48, P0, R6.reuse, R2, 0x1 ;  /* 0x0000000206307211 */ /* 0x048fe400078008ff */
[-C--:B------:R-:W-:Y:S01]  /*14b0*/  LEA.HI.X.SX32 R53, R53, R3.reuse, 0x1, P1 ;  /* 0x0000000335357211 */ /* 0x080fe200008f0eff */
[----:B------:R0:W5:Y:S01]  /*14c0*/  LDG.E.U16 R46, desc[UR18][R46.64] ;  /* 0x000000122e2e7981 */ /* 0x000162000c1e1500 */
[----:B------:R-:W-:Y:S02]  /*14d0*/  LEA.HI.X.SX32 R49, R6, R3, 0x1, P0 ;  /* 0x0000000306317211 */ /* 0x000fe400000f0eff */
[----:B------:R-:W1:Y:S01]  /*14e0*/  LDC.64 R2, c[0x0][0x3c0] ;  /* 0x0000f000ff027b82 */ /* 0x000e620000000a00 */
[----:B------:R0:W5:Y:S04]  /*14f0*/  LDG.E.U16 R52, desc[UR18][R52.64] ;  /* 0x0000001234347981 */ /* 0x000168000c1e1500 */
[----:B------:R0:W5:Y:S01]  /*1500*/  LDG.E.U16 R48, desc[UR18][R48.64] ;  /* 0x0000001230307981 */ /* 0x000162000c1e1500 */
[----:B------:R-:W-:-:S02]  /*1510*/  LOP3.LUT R68, R134, 0x7f, RZ, 0xc0, !PT ;  /* 0x0000007f86447812 */ /* 0x000fc400078ec0ff */
[----:B------:R-:W-:-:S03]  /*1520*/  SHF.R.U32.HI R43, RZ, 0x5, R134 ;  /* 0x00000005ff2b7819 */ /* 0x000fc60000011686 */
[----:B------:R-:W-:Y:S01]  /*1530*/  IMAD R6, R68, UR4, RZ ;  /* 0x0000000444067c24 */ /* 0x000fe2000f8e02ff */
[----:B------:R-:W-:Y:S02]  /*1540*/  LOP3.LUT R70, R134, 0x3f, RZ, 0xc0, !PT ;  /* 0x0000003f86467812 */ /* 0x000fe400078ec0ff */
[----:B------:R-:W-:Y:S01]  /*1550*/  R2UR UR62, R43 ;  /* 0x000000002b3e72ca */ /* 0x000fe200000e0000 */
[----:B------:R-:W-:Y:S01]  /*1560*/  IMAD.SHL.U32 R68, R6, 0x2, RZ ;  /* 0x0000000206447824 */ /* 0x000fe200078e00ff */
[----:B------:R-:W-:Y:S01]  /*1570*/  SHF.R.S32.HI R43, RZ, 0x6, R134 ;  /* 0x00000006ff2b7819 */ /* 0x000fe20000011486 */
[----:B-1----:R-:W-:Y:S01]  /*1580*/  IMAD R2, R2, UR7, RZ ;  /* 0x0000000702027c24 */ /* 0x002fe2000f8e02ff */
[----:B------:R-:W-:Y:S01]  /*1590*/  R2UR UR7, R56 ;  /* 0x00000000380772ca */ /* 0x000fe200000e0000 */
[----:B------:R-:W-:-:S03]  /*15a0*/  IMAD.HI R6, R6, 0x2, RZ ;  /* 0x0000000206067827 */ /* 0x000fc600078e02ff */
[C---:B------:R-:W-:Y:S01]  /*15b0*/  SHF.L.U32 R69, R2.reuse, 0x1, RZ ;  /* 0x0000000102457819 */ /* 0x040fe200000006ff */
[----:B------:R-:W-:Y:S01]  /*15c0*/  IMAD.HI R2, R2, 0x2, RZ ;  /* 0x0000000202027827 */ /* 0x000fe200078e02ff */
[----:B------:R-:W-:Y:S02]  /*15d0*/  SGXT R43, R43, 0x1 ;  /* 0x000000012b2b781a */ /* 0x000fe40000000200 */
[----:B------:R-:W-:Y:S01]  /*15e0*/  IADD3 R68, P0, P1, R68, R80, R69 ;  /* 0x0000005044447210 */ /* 0x000fe2000791e045 */
[----:B------:R-:W-:-:S03]  /*15f0*/  IMAD.SHL.U32 R70, R70, 0x2, RZ ;  /* 0x0000000246467824 */ /* 0x000fc600078e00ff */
[----:B------:R-:W-:Y:S02]  /*1600*/  IADD3.X R69, PT, PT, R6, R81, R2, P0, P1 ;  /* 0x0000005106457210 */ /* 0x000fe400007e2402 */
[----:B------:R-:W-:Y:S01]  /*1610*/  LOP3.LUT R43, R70, 0x90, R43, 0x78, !PT ;  /* 0x00000090462b7812 */ /* 0x000fe200078e782b */
[----:B0-----:R-:W-:Y:S06]  /*1620*/  BRA.U UP0, `(.L_x_5) ;  /* 0x0000000100187547 */ /* 0x001fec000b800000 */
[----:B------:R-:W-:Y:S01]  /*1630*/  ELECT P0, URZ, PT ;  /* 0x0000000000ff782f */ /* 0x000fe20003800000 */
[----:B------:R-:W-:Y:S01]  /*1640*/  IMAD.MOV.U32 R2, RZ, RZ, 0x1 ;  /* 0x00000001ff027424 */ /* 0x000fe200078e00ff */
[----:B------:R-:W-:Y:S01]  /*1650*/  UMOV UR4, 0x40 ;  /* 0x0000004000047882 */ /* 0x000fe20000000000 */
[----:B------:R-:W-:Y:S01]  /*1660*/  UVIRTCOUNT.DEALLOC.SMPOOL 0x80 ;  /* 0x000000800000784c */ /* 0x000fe20000000000 */
[----:B------:R-:W-:-:S09]  /*1670*/  ULEA UR4, UR8, UR4, 0x18 ;  /* 0x0000000408047291 */ /* 0x000fd2000f8ec0ff */
[----:B------:R0:W-:Y:S03]  /*1680*/  @P0 STS.U8 [UR4], R2 ;  /* 0x00000002ff000988 */ /* 0x0001e60008000004 */
.L_x_5:
[----:B------:R-:W-:Y:S01]  /*1690*/  USHF.L.U32 UR4, UR62, 0x15, URZ ;  /* 0x000000153e047899 */ /* 0x000fe200080006ff */
[----:B-----5:R1:W-:Y:S01]  /*16a0*/  STS.U16 [R43+UR6+0x18000], R0 ;  /* 0x018000002b007988 */ /* 0x0203e20008000406 */
[----:B------:R-:W-:Y:S01]  /*16b0*/  LOP3.LUT P0, RZ, R134, 0x7f, RZ, 0xc0, !PT ;  /* 0x0000007f86ff7812 */ /* 0x000fe2000780c0ff */
[----:B------:R-:W-:Y:S01]  /*16c0*/  UMOV UR10, 0x1 ;  /* 0x00000001000a7882 */ /* 0x000fe20000000000 */
[----:B------:R-:W-:Y:S01]  /*16d0*/  ULOP3.LUT UR4, UR4, 0x600000, URZ, 0xc0, !UPT ;  /* 0x0060000004047892 */ /* 0x000fe2000f8ec0ff */
[----:B------:R2:W-:Y:S01]  /*16e0*/  STS.U16 [R43+UR6+0x18400], R4 ;  /* 0x018400042b007988 */ /* 0x0005e20008000406 */
[----:B------:R-:W-:Y:S01]  /*16f0*/  UIADD3 UR9, UPT, UPT, UR6, 0x1c000, URZ ;  /* 0x0001c00006097890 */ /* 0x000fe2000fffe0ff */
[----:B------:R-:W-:Y:S01]  /*1700*/  IMAD R142, R3, 0x22, RZ ;  /* 0x00000022038e7824 */ /* 0x000fe200078e02ff */
[----:B------:R-:W-:Y:S01]  /*1710*/  UIADD3 UR8, UPT, UPT, UR7, UR4, URZ ;  /* 0x0000000407087290 */ /* 0x000fe2000fffe0ff */
[----:B------:R-:W-:Y:S01]  /*1720*/  STS.U16 [R43+UR6+0x18800], R12 ;  /* 0x0188000c2b007988 */ /* 0x000fe20008000406 */
[----:B------:R-:W-:Y:S01]  /*1730*/  UIADD3 UR11, UPT, UPT, UR12, 0x40, URZ ;  /* 0x000000400c0b7890 */ /* 0x000fe2000fffe0ff */
[----:B-1----:R-:W-:Y:S01]  /*1740*/  LOP3.LUT R0, R43, 0x20, RZ, 0x3c, !PT ;  /* 0x000000202b007812 */ /* 0x002fe200078e3cff */
[----:B0-----:R-:W0:Y:S01]  /*1750*/  LDC R2, c[0x0][0x3c4] ;  /* 0x0000f100ff027b82 */ /* 0x001e220000000800 */
[----:B------:R-:W-:Y:S01]  /*1760*/  STS.U16 [R43+UR6+0x18c00], R16 ;  /* 0x018c00102b007988 */ /* 0x000fe20008000406 */
[----:B------:R-:W-:Y:S01]  /*1770*/  PRMT R88, RZ, 0x7610, R88 ;  /* 0x00007610ff587816 */ /* 0x000fe20000000058 */
[----:B------:R-:W-:Y:S01]  /*1780*/  VOTEU.ALL UP1, P0 ;  /* 0x0000000000ff7886 */ /* 0x000fe20000020000 */
[----:B------:R-:W-:Y:S01]  /*1790*/  VOTEU.ALL UP2, P0 ;  /* 0x0000000000ff7886 */ /* 0x000fe20000040000 */
[----:B------:R-:W-:Y:S01]  /*17a0*/  STS.U16 [R43+UR6+0x19000], R20 ;  /* 0x019000142b007988 */ /* 0x000fe20008000406 */
[----:B------:R-:W-:Y:S01]  /*17b0*/  ISETP.LT.AND P1, PT, RZ, UR11, PT ;  /* 0x0000000bff007c0c */ /* 0x000fe2000bf21270 */
[----:B------:R-:W-:Y:S01]  /*17c0*/  IMAD R147, R3, 0x24, RZ ;  /* 0x0000002403937824 */ /* 0x000fe200078e02ff */
[----:B------:R-:W-:-:S04]  /*17d0*/  @!UP1 UIADD3 UR4, UPT, UPT, -UR10, 0x100000, URZ ;  /* 0x001000000a049890 */ /* 0x000fc8000fffe1ff */
[----:B------:R-:W-:Y:S02]  /*17e0*/  @!UP1 USHF.L.U32 UR5, UR4, 0xb, URZ ;  /* 0x0000000b04059899 */ /* 0x000fe400080006ff */
[----:B------:R-:W-:Y:S01]  /*17f0*/  @!UP1 USHF.L.U32 UR4, UR4, 0x1, URZ ;  /* 0x0000000104049899 */ /* 0x000fe200080006ff */
[----:B------:R-:W-:Y:S01]  /*1800*/  STS.U16 [R43+UR6+0x19400], R24 ;  /* 0x019400182b007988 */ /* 0x000fe20008000406 */
[----:B--2---:R-:W-:Y:S01]  /*1810*/  IADD3 R4, P2, PT, R142, R68, RZ ;  /* 0x000000448e047210 */ /* 0x004fe20007f5e0ff */
[----:B------:R-:W-:Y:S02]  /*1820*/  IMAD R145, R3, 0x28, RZ ;  /* 0x0000002803917824 */ /* 0x000fe400078e02ff */
[----:B------:R-:W-:Y:S04]  /*1830*/  STS.U16 [R43+UR6+0x19800], R28 ;  /* 0x0198001c2b007988 */ /* 0x000fe80008000406 */
        /* <DEDUP_REMOVED lines=8> */
[----:B------:R-:W-:Y:S01]  /*18c0*/  STS.U16 [R43+UR6+0x1bc00], R50 ;  /* 0x01bc00322b007988 */ /* 0x000fe20008000406 */
[----:B------:R-:W-:-:S02]  /*18d0*/  PRMT R87, RZ, 0x7610, R87 ;  /* 0x00007610ff577816 */ /* 0x000fc40000000057 */
[----:B------:R-:W-:Y:S01]  /*18e0*/  PRMT R85, RZ, 0x7610, R85 ;  /* 0x00007610ff557816 */ /* 0x000fe20000000055 */
[----:B------:R1:W-:Y:S01]  /*18f0*/  STS.U16 [R0+UR6+0x18100], R5 ;  /* 0x0181000500007988 */ /* 0x0003e20008000406 */
[----:B------:R-:W-:Y:S02]  /*1900*/  PRMT R132, RZ, 0x7610, R132 ;  /* 0x00007610ff847816 */ /* 0x000fe40000000084 */
[----:B------:R-:W-:Y:S01]  /*1910*/  PRMT R115, RZ, 0x7610, R115 ;  /* 0x00007610ff737816 */ /* 0x000fe20000000073 */
[----:B------:R2:W-:Y:S01]  /*1920*/  STS.U16 [R0+UR6+0x18500], R9 ;  /* 0x0185000900007988 */ /* 0x0005e20008000406 */
[----:B------:R-:W-:Y:S02]  /*1930*/  PRMT R86, RZ, 0x7610, R86 ;  /* 0x00007610ff567816 */ /* 0x000fe40000000056 */
[----:B------:R-:W-:Y:S01]  /*1940*/  PRMT R133, RZ, 0x7610, R133 ;  /* 0x00007610ff857816 */ /* 0x000fe20000000085 */
[----:B------:R-:W-:Y:S01]  /*1950*/  STS.U16 [R0+UR6+0x18900], R13 ;  /* 0x0189000d00007988 */ /* 0x000fe20008000406 */
[----:B------:R-:W-:-:S02]  /*1960*/  PRMT R96, RZ, 0x7610, R96 ;  /* 0x00007610ff607816 */ /* 0x000fc40000000060 */
[----:B------:R-:W-:Y:S01]  /*1970*/  PRMT R94, RZ, 0x7610, R94 ;  /* 0x00007610ff5e7816 */ /* 0x000fe2000000005e */
[----:B------:R-:W-:Y:S01]  /*1980*/  STS.U16 [R0+UR6+0x18d00], R17 ;  /* 0x018d001100007988 */ /* 0x000fe20008000406 */
[----:B-1----:R-:W-:Y:S01]  /*1990*/  LOP3.LUT R5, R43, 0x40, RZ, 0x3c, !PT ;  /* 0x000000402b057812 */ /* 0x002fe200078e3cff */
[----:B--2---:R-:W-:Y:S01]  /*19a0*/  IMAD R9, R3, 0x14, RZ ;  /* 0x0000001403097824 */ /* 0x004fe200078e02ff */
[----:B------:R-:W-:Y:S01]  /*19b0*/  PRMT R93, RZ, 0x7610, R93 ;  /* 0x00007610ff5d7816 */ /* 0x000fe2000000005d */
[----:B------:R-:W-:Y:S01]  /*19c0*/  STS.U16 [R0+UR6+0x19100], R21 ;  /* 0x0191001500007988 */ /* 0x000fe20008000406 */
[----:B------:R-:W-:Y:S02]  /*19d0*/  PRMT R92, RZ, 0x7610, R92 ;  /* 0x00007610ff5c7816 */ /* 0x000fe4000000005c */
[----:B------:R-:W-:Y:S01]  /*19e0*/  PRMT R91, RZ, 0x7610, R91 ;  /* 0x00007610ff5b7816 */ /* 0x000fe2000000005b */
[----:B------:R-:W-:Y:S01]  /*19f0*/  STS.U16 [R0+UR6+0x19500], R25 ;  /* 0x0195001900007988 */ /* 0x000fe20008000406 */
[----:B------:R-:W-:-:S02]  /*1a00*/  PRMT R90, RZ, 0x7610, R90 ;  /* 0x00007610ff5a7816 */ /* 0x000fc4000000005a */
[----:B------:R-:W-:Y:S01]  /*1a10*/  PRMT R101, RZ, 0x7610, R101 ;  /* 0x00007610ff657816 */ /* 0x000fe20000000065 */
[----:B------:R-:W-:Y:S01]  /*1a20*/  STS.U16 [R0+UR6+0x19900], R29 ;  /* 0x0199001d00007988 */ /* 0x000fe20008000406 */
[----:B------:R-:W-:Y:S02]  /*1a30*/  PRMT R98, RZ, 0x7610, R98 ;  /* 0x00007610ff627816 */ /* 0x000fe40000000062 */
[----:B------:R-:W-:Y:S01]  /*1a40*/  PRMT R116, RZ, 0x7610, R116 ;  /* 0x00007610ff747816 */ /* 0x000fe20000000074 */
[----:B------:R-:W-:Y:S01]  /*1a50*/  STS.U16 [R0+UR6+0x19d00], R33 ;  /* 0x019d002100007988 */ /* 0x000fe20008000406 */
[----:B------:R-:W-:Y:S01]  /*1a60*/  PRMT R100, RZ, 0x7610, R100 ;  /* 0x00007610ff647816 */ /* 0x000fe20000000064 */
[C---:B------:R-:W-:Y:S01]  /*1a70*/  IMAD.SHL.U32 R155, R3.reuse, 0x8, RZ ;  /* 0x00000008039b7824 */ /* 0x040fe200078e00ff */
[----:B------:R-:W-:Y:S01]  /*1a80*/  PRMT R55, RZ, 0x7610, R55 ;  /* 0x00007610ff377816 */ /* 0x000fe20000000037 */
[----:B------:R-:W-:Y:S01]  /*1a90*/  STS.U16 [R0+UR6+0x1a100], R37 ;  /* 0x01a1002500007988 */ /* 0x000fe20008000406 */
[----:B------:R-:W-:Y:S01]  /*1aa0*/  PRMT R49, RZ, 0x7610, R49 ;  /* 0x00007610ff317816 */ /* 0x000fe20000000031 */
[----:B------:R-:W-:Y:S01]  /*1ab0*/  IMAD R143, R3, 0x30, RZ ;  /* 0x00000030038f7824 */ /* 0x000fe200078e02ff */
[----:B------:R-:W-:Y:S01]  /*1ac0*/  PRMT R99, RZ, 0x7610, R99 ;  /* 0x00007610ff637816 */ /* 0x000fe20000000063 */
[----:B------:R-:W-:Y:S01]  /*1ad0*/  STS.U16 [R0+UR6+0x1a500], R41 ;  /* 0x01a5002900007988 */ /* 0x000fe20008000406 */
[----:B------:R-:W-:-:S02]  /*1ae0*/  PRMT R81, RZ, 0x7610, R81 ;  /* 0x00007610ff517816 */ /* 0x000fc40000000051 */
[C---:B------:R-:W-:Y:S01]  /*1af0*/  SHF.L.U32 R153, R3.reuse, 0x4, RZ ;  /* 0x0000000403997819 */ /* 0x040fe200000006ff */
[----:B------:R-:W-:Y:S01]  /*1b00*/  STS.U16 [R0+UR6+0x1a900], R60 ;  /* 0x01a9003c00007988 */ /* 0x000fe20008000406 */
[----:B------:R-:W-:Y:S01]  /*1b10*/  PRMT R80, RZ, 0x7610, R80 ;  /* 0x00007610ff507816 */ /* 0x000fe20000000050 */
[C---:B------:R-:W-:Y:S01]  /*1b20*/  IMAD R151, R3.reuse, 0x18, RZ ;  /* 0x0000001803977824 */ /* 0x040fe200078e02ff */
[----:B------:R-:W-:Y:S01]  /*1b30*/  PRMT R53, RZ, 0x7610, R53 ;  /* 0x00007610ff357816 */ /* 0x000fe20000000035 */
[----:B------:R-:W-:Y:S01]  /*1b40*/  STS.U16 [R0+UR6+0x1ad00], R64 ;  /* 0x01ad004000007988 */ /* 0x000fe20008000406 */
[----:B------:R-:W-:Y:S01]  /*1b50*/  PRMT R47, RZ, 0x7610, R47 ;  /* 0x00007610ff2f7816 */ /* 0x000fe2000000002f */
[C---:B------:R-:W-:Y:S01]  /*1b60*/  IMAD.SHL.U32 R149, R3.reuse, 0x20, RZ ;  /* 0x0000002003957824 */ /* 0x040fe200078e00ff */
[----:B------:R-:W-:Y:S01]  /*1b70*/  PRMT R97, RZ, 0x7610, R97 ;  /* 0x00007610ff617816 */ /* 0x000fe20000000061 */
        /* <DEDUP_REMOVED lines=10> */
[C---:B------:R-:W-:Y:S01]  /*1c20*/  IMAD.SHL.U32 R140, R3.reuse, 0x2, RZ ;  /* 0x00000002038c7824 */ /* 0x040fe200078e00ff */
[----:B------:R-:W-:Y:S01]  /*1c30*/  PRMT R114, RZ, 0x7610, R114 ;  /* 0x00007610ff727816 */ /* 0x000fe20000000072 */
[----:B------:R1:W-:Y:S01]  /*1c40*/  STS.U16 [R0+UR6+0x1bd00], R46 ;  /* 0x01bd002e00007988 */ /* 0x0003e20008000406 */
[----:B------:R-:W-:Y:S01]  /*1c50*/  PRMT R113, RZ, 0x7610, R113 ;  /* 0x00007610ff717816 */ /* 0x000fe20000000071 */
[C---:B------:R-:W-:Y:S01]  /*1c60*/  IMAD R148, R3.reuse, 0x32, RZ ;  /* 0x0000003203947824 */ /* 0x040fe200078e02ff */
[----:B------:R-:W-:Y:S01]  /*1c70*/  PRMT R112, RZ, 0x7610, R112 ;  /* 0x00007610ff707816 */ /* 0x000fe20000000070 */
[----:B------:R2:W-:Y:S01]  /*1c80*/  STS.U16 [R5+UR6+0x18200], R7 ;  /* 0x0182000705007988 */ /* 0x0005e20008000406 */
[----:B------:R-:W-:Y:S01]  /*1c90*/  PRMT R111, RZ, 0x7610, R111 ;  /* 0x00007610ff6f7816 */ /* 0x000fe2000000006f */
[C---:B------:R-:W-:Y:S01]  /*1ca0*/  IMAD R150, R3.reuse, 0x42, RZ ;  /* 0x0000004203967824 */ /* 0x040fe200078e02ff */
[----:B------:R-:W-:Y:S01]  /*1cb0*/  PRMT R110, RZ, 0x7610, R110 ;  /* 0x00007610ff6e7816 */ /* 0x000fe2000000006e */
[----:B------:R3:W-:Y:S01]  /*1cc0*/  STS.U16 [R5+UR6+0x18600], R10 ;  /* 0x0186000a05007988 */ /* 0x0007e20008000406 */
[----:B------:R-:W-:Y:S01]  /*1cd0*/  PRMT R109, RZ, 0x7610, R109 ;  /* 0x00007610ff6d7816 */ /* 0x000fe2000000006d */
[----:B------:R-:W-:Y:S01]  /*1ce0*/  IMAD R135, R3, 0x31, RZ ;  /* 0x0000003103877824 */ /* 0x000fe200078e02ff */
[----:B-1----:R-:W-:Y:S01]  /*1cf0*/  LOP3.LUT R0, R43, 0x60, RZ, 0x3c, !PT ;  /* 0x000000602b007812 */ /* 0x002fe200078e3cff */
[----:B------:R-:W-:Y:S01]  /*1d00*/  STS.U16 [R5+UR6+0x18a00], R14 ;  /* 0x018a000e05007988 */ /* 0x000fe20008000406 */
[----:B------:R-:W-:Y:S01]  /*1d10*/  PRMT R108, RZ, 0x7610, R108 ;  /* 0x00007610ff6c7816 */ /* 0x000fe2000000006c */
[C---:B--2---:R-:W-:Y:S01]  /*1d20*/  IMAD R7, R3.reuse, 0x12, RZ ;  /* 0x0000001203077824 */ /* 0x044fe200078e02ff */
[----:B------:R-:W-:Y:S01]  /*1d30*/  PRMT R107, RZ, 0x7610, R107 ;  /* 0x00007610ff6b7816 */ /* 0x000fe2000000006b */
[----:B------:R-:W-:Y:S01]  /*1d40*/  STS.U16 [R5+UR6+0x18e00], R18 ;  /* 0x018e001205007988 */ /* 0x000fe20008000406 */
[----:B------:R-:W-:Y:S01]  /*1d50*/  PRMT R106, RZ, 0x7610, R106 ;  /* 0x00007610ff6a7816 */ /* 0x000fe2000000006a */
[----:B------:R-:W-:Y:S01]  /*1d60*/  IMAD R137, R3, 0x41, RZ ;  /* 0x0000004103897824 */ /* 0x000fe200078e02ff */
[----:B---3--:R-:W-:Y:S01]  /*1d70*/  IADD3 R10, P3, PT, R145, R68, RZ ;  /* 0x00000044910a7210 */ /* 0x008fe20007f7e0ff */
[----:B------:R-:W-:Y:S01]  /*1d80*/  STS.U16 [R5+UR6+0x19200], R22 ;  /* 0x0192001605007988 */ /* 0x000fe20008000406 */
[----:B------:R-:W-:Y:S01]  /*1d90*/  PRMT R105, RZ, 0x7610, R105 ;  /* 0x00007610ff697816 */ /* 0x000fe20000000069 */
[C---:B------:R-:W-:Y:S01]  /*1da0*/  IMAD R136, R3.reuse, 0x39, RZ ;  /* 0x0000003903887824 */ /* 0x040fe200078e02ff */
[----:B------:R-:W-:Y:S01]  /*1db0*/  PRMT R104, RZ, 0x7610, R104 ;  /* 0x00007610ff687816 */ /* 0x000fe20000000068 */
        /* <DEDUP_REMOVED lines=34> */
[----:B------:R-:W-:-:S02]  /*1fe0*/  IMAD R159, R3, 0x2d, RZ ;  /* 0x0000002d039f7824 */ /* 0x000fc400078e02ff */
[C---:B------:R-:W-:Y:S01]  /*1ff0*/  IMAD R160, R3.reuse, 0x35, RZ ;  /* 0x0000003503a07824 */ /* 0x040fe200078e02ff */
[----:B------:R-:W-:Y:S01]  /*2000*/  STS.U16 [R5+UR6+0x1ba00], R44 ;  /* 0x01ba002c05007988 */ /* 0x000fe20008000406 */
[C---:B------:R-:W-:Y:S02]  /*2010*/  IMAD R161, R3.reuse, 0x3d, RZ ;  /* 0x0000003d03a17824 */ /* 0x040fe400078e02ff */
[C---:B------:R-:W-:Y:S01]  /*2020*/  IMAD R162, R3.reuse, 0x1b, RZ ;  /* 0x0000001b03a27824 */ /* 0x040fe200078e02ff */
[----:B------:R1:W-:Y:S01]  /*2030*/  STS.U16 [R5+UR6+0x1be00], R52 ;  /* 0x01be003405007988 */ /* 0x0003e20008000406 */
[C---:B------:R-:W-:Y:S02]  /*2040*/  IMAD R163, R3.reuse, 0x23, RZ ;  /* 0x0000002303a37824 */ /* 0x040fe400078e02ff */
[C---:B------:R-:W-:Y:S01]  /*2050*/  IMAD R164, R3.reuse, 0x2b, RZ ;  /* 0x0000002b03a47824 */ /* 0x040fe200078e02ff */
[----:B------:R-:W-:Y:S01]  /*2060*/  STS.U16 [R0+UR6+0x18300], R8 ;  /* 0x0183000800007988 */ /* 0x000fe20008000406 */
[C---:B------:R-:W-:Y:S01]  /*2070*/  IMAD R165, R3.reuse, 0x33, RZ ;  /* 0x0000003303a57824 */ /* 0x040fe200078e02ff */
[----:B------:R-:W-:Y:S01]  /*2080*/  PRMT R95, RZ, 0x7610, R95 ;  /* 0x00007610ff5f7816 */ /* 0x000fe2000000005f */
[----:B------:R-:W2:Y:S01]  /*2090*/  LDCU UR15, c[0x0][0x3a8] ;  /* 0x00007500ff0f77ac */ /* 0x000ea20008000800 */
[----:B------:R-:W-:Y:S01]  /*20a0*/  STS.U16 [R0+UR6+0x18700], R11 ;  /* 0x0187000b00007988 */ /* 0x000fe20008000406 */
[----:B-1----:R-:W-:-:S03]  /*20b0*/  IMAD R5, R3, 0x11, RZ ;  /* 0x0000001103057824 */ /* 0x002fc600078e02ff */
[----:B------:R-:W-:Y:S02]  /*20c0*/  STS.U16 [R0+UR6+0x18b00], R15 ;  /* 0x018b000f00007988 */ /* 0x000fe40008000406 */
[----:B------:R-:W-:Y:S02]  /*20d0*/  LEA.HI.X.SX32 R5, R5, R69, 0x1, P2 ;  /* 0x0000004505057211 */ /* 0x000fe400010f0eff */
[----:B------:R-:W-:Y:S01]  /*20e0*/  STS.U16 [R0+UR6+0x18f00], R19 ;  /* 0x018f001300007988 */ /* 0x000fe20008000406 */
[----:B------:R-:W-:-:S03]  /*20f0*/  IADD3 R6, P2, PT, R147, R68, RZ ;  /* 0x0000004493067210 */ /* 0x000fc60007f5e0ff */
        /* <DEDUP_REMOVED lines=11> */
[----:B------:R1:W-:Y:S01]  /*21b0*/  STS.U16 [R0+UR6+0x1bf00], R48 ;  /* 0x01bf003000007988 */ /* 0x0003e20008000406 */
[----:B------:R-:W-:Y:S01]  /*21c0*/  STTM.16dp32bit_t0_t15.x64 tmem[UR8], RZ ;  /* 0x000000ff000079ed */ /* 0x000fe20008b00008 */
[----:B------:R-:W-:Y:S01]  /*21d0*/  STTM.16dp32bit_t16_t31.x64 tmem[UR8+0x40], RZ ;  /* 0x000040ff000079ed */ /* 0x000fe20008b20008 */
[----:B------:R-:W3:Y:S02]  /*21e0*/  FENCE.VIEW.ASYNC.T ;  /* 0x00000000000073c6 */ /* 0x000ee40000000200 */
[----:B---3--:R-:W-:Y:S01]  /*21f0*/  BAR.SYNC.DEFER_BLOCKING 0x0 ;  /* 0x0000000000007b1d */ /* 0x008fe20000010000 */
[----:B-1----:R-:W-:Y:S01]  /*2200*/  IMAD.U32 R0, RZ, RZ, UR11 ;  /* 0x0000000bff007e24 */ /* 0x002fe2000f8e00ff */
[----:B------:R-:W-:Y:S01]  /*2210*/  LEA.HI.X.SX32 R7, R7, R69, 0x1, P2 ;  /* 0x0000004507077211 */ /* 0x000fe200010f0eff */
[----:B0-----:R-:W-:-:S03]  /*2220*/  IMAD R15, R2, 0x1c, RZ ;  /* 0x0000001c020f7824 */ /* 0x001fc600078e02ff */
[----:B------:R0:W-:Y:S04]  /*2230*/  STL [R1+0x654], R0 ;  /* 0x0006540001007387 */ /* 0x0001e80000100800 */
[----:B------:R-:W1:Y:S02]  /*2240*/  FENCE.VIEW.ASYNC.S ;  /* 0x00000000000073c6 */ /* 0x000e640000000000 */
[----:B-1----:R1:W3:Y:S02]  /*2250*/  @!UP2 SYNCS.EXCH.64 URZ, [UR9], UR4 ;  /* 0x0000000409ffa5b2 */ /* 0x0022e40008000100 */
[----:B---3--:R-:W-:Y:S06]  /*2260*/  BAR.SYNC.DEFER_BLOCKING 0x0 ;  /* 0x0000000000007b1d */ /* 0x008fec0000010000 */
[----:B------:R3:W4:Y:S01]  /*2270*/  @P1 LDG.E.U16 R88, desc[UR18][R4.64] ;  /* 0x0000001204581981 */ /* 0x000722000c1e1500 */
[----:B0-----:R-:W-:Y:S01]  /*2280*/  IMAD R0, R3, 0x1e, RZ ;  /* 0x0000001e03007824 */ /* 0x001fe200078e02ff */
[----:B------:R-:W-:Y:S01]  /*2290*/  LEA.HI.X.SX32 R11, R9, R69, 0x1, P3 ;  /* 0x00000045090b7211 */ /* 0x000fe200018f0eff */
[----:B------:R-:W-:Y:S01]  /*22a0*/  IMAD R8, R3, 0x26, RZ ;  /* 0x0000002603087824 */ /* 0x000fe200078e02ff */
[----:B------:R0:W2:Y:S01]  /*22b0*/  @P1 LDG.E.U16 R87, desc[UR18][R6.64] ;  /* 0x0000001206571981 */ /* 0x0000a2000c1e1500 */
[----:B------:R-:W-:-:S02]  /*22c0*/  IMAD R13, R2, 0xe, RZ ;  /* 0x0000000e020d7824 */ /* 0x000fc400078e02ff */
[----:B------:R-:W-:Y:S01]  /*22d0*/  IMAD R17, R2, 0xa, RZ ;  /* 0x0000000a02117824 */ /* 0x000fe200078e02ff */
[----:B------:R1:W2:Y:S01]  /*22e0*/  @P1 LDG.E.U16 R85, desc[UR18][R10.64] ;  /* 0x000000120a551981 */ /* 0x0002a2000c1e1500 */
[----:B---3--:R-:W-:Y:S01]  /*22f0*/  IMAD R5, R3, 0xf, RZ ;  /* 0x0000000f03057824 */ /* 0x008fe200078e02ff */
[-C--:B------:R-:W-:Y:S01]  /*2300*/  IADD3 R4, P2, PT, R0, R68.reuse, RZ ;  /* 0x0000004400047210 */ /* 0x080fe20007f5e0ff */
[C---:B------:R-:W-:Y:S01]  /*2310*/  IMAD R19, R2.reuse, 0xb, RZ ;  /* 0x0000000b02137824 */ /* 0x040fe200078e02ff */
[----:B------:R-:W3:Y:S01]  /*2320*/  @P1 LDG.E.U16 R101, desc[UR18][R68.64] ;  /* 0x0000001244651981 */ /* 0x000ee2000c1e1500 */
[-C--:B0-----:R-:W-:Y:S01]  /*2330*/  IADD3 R6, P4, PT, R15, R68.reuse, RZ ;  /* 0x000000440f067210 */ /* 0x081fe20007f9e0ff */
[----:B------:R-:W-:Y:S01]  /*2340*/  IMAD R9, R3, 0x13, RZ ;  /* 0x0000001303097824 */ /* 0x000fe200078e02ff */
[-C--:B------:R-:W-:Y:S02]  /*2350*/  LEA.HI.X.SX32 R5, R5, R69.reuse, 0x1, P2 ;  /* 0x0000004505057211 */ /* 0x080fe400010f0eff */
[C---:B------:R-:W-:Y:S01]  /*2360*/  LEA.HI.X.SX32 R7, R13.reuse, R69, 0x1, P4 ;  /* 0x000000450d077211 */ /* 0x040fe200020f0eff */
[C---:B-1----:R-:W-:Y:S01]  /*2370*/  IMAD R11, R2.reuse, 0x7, RZ ;  /* 0x00000007020b7824 */ /* 0x042fe200078e02ff */
[----:B------:R-:W-:Y:S01]  /*2380*/  IADD3 R10, P2, PT, R13, R68, RZ ;  /* 0x000000440d0a7210 */ /* 0x000fe20007f5e0ff */
[----:B------:R0:W2:Y:S01]  /*2390*/  @P1 LDG.E.U16 R132, desc[UR18][R4.64] ;  /* 0x0000001204841981 */ /* 0x0000a2000c1e1500 */
[----:B------:R-:W-:-:S02]  /*23a0*/  IMAD R15, R2, 0x12, RZ ;  /* 0x00000012020f7824 */ /* 0x000fc400078e02ff */
[----:B------:R-:W-:Y:S01]  /*23b0*/  LEA.HI.X.SX32 R11, R11, R69, 0x1, P2 ;  /* 0x000000450b0b7211 */ /* 0x000fe200010f0eff */
[----:B------:R1:W2:Y:S01]  /*23c0*/  @P1 LDG.E.U16 R115, desc[UR18][R6.64] ;  /* 0x0000001206731981 */ /* 0x0002a2000c1e1500 */
[----:B------:R-:W-:-:S03]  /*23d0*/  IMAD R13, R2, 0x9, RZ ;  /* 0x00000009020d7824 */ /* 0x000fc600078e02ff */
[----:B------:R-:W2:Y:S01]  /*23e0*/  @P1 LDG.E.U16 R133, desc[UR18][R10.64] ;  /* 0x000000120a851981 */ /* 0x000ea2000c1e1500 */
[----:B0-----:R-:W-:Y:S01]  /*23f0*/  IMAD R5, R2, 0x5, RZ ;  /* 0x0000000502057824 */ /* 0x001fe200078e02ff */
[----:B-1----:R-:W-:-:S04]  /*2400*/  IADD3 R6, P2, PT, R17, R68, RZ ;  /* 0x0000004411067210 */ /* 0x002fc80007f5e0ff */
[----:B------:R-:W-:Y:S01]  /*2410*/  LEA.HI.X.SX32 R7, R5, R69, 0x1, P2 ;  /* 0x0000004505077211 */ /* 0x000fe200010f0eff */
[----:B------:R-:W-:-:S04]  /*2420*/  IMAD R5, R2, 0x16, RZ ;  /* 0x0000001602057824 */ /* 0x000fc800078e02ff */
[----:B------:R0:W2:Y:S02]  /*2430*/  @P1 LDG.E.U16 R96, desc[UR18][R6.64] ;  /* 0x0000001206601981 */ /* 0x0000a4000c1e1500 */
[----:B0-----:R-:W-:Y:S02]  /*2440*/  IMAD R7, R2, 0x18, RZ ;  /* 0x0000001802077824 */ /* 0x001fe400078e02ff */
[----:B----4-:R-:W-:Y:S04]  /*2450*/  STL [R1+0x8c0], R88 ;  /* 0x0008c05801007387 */ /* 0x010fe80000100800 */
[----:B------:R0:W-:Y:S02]  /*2460*/  STL [R1+0x14], R8 ;  /* 0x0000140801007387 */ /* 0x0001e40000100800 */
[----:B0-----:R-:W-:-:S04]  /*2470*/  IADD3 R8, P3, PT, R8, R68, RZ ;  /* 0x0000004408087210 */ /* 0x001fc80007f7e0ff */
[----:B------:R-:W-:Y:S02]  /*2480*/  LEA.HI.X.SX32 R9, R9, R69, 0x1, P3 ;  /* 0x0000004509097211 */ /* 0x000fe400018f0eff */
[----:B------:R-:W-:-:S03]  /*2490*/  IADD3 R12, P3, PT, R15, R68, RZ ;  /* 0x000000440f0c7210 */ /* 0x000fc60007f7e0ff */
[----:B------:R0:W2:Y:S01]  /*24a0*/  @P1 LDG.E.U16 R86, desc[UR18][R8.64] ;  /* 0x0000001208561981 */ /* 0x0000a2000c1e1500 */
[-C--:B------:R-:W-:Y:S02]  /*24b0*/  LEA.HI.X.SX32 R13, R13, R69.reuse, 0x1, P3 ;  /* 0x000000450d0d7211 */ /* 0x080fe400018f0eff */
[-C--:B------:R-:W-:Y:S01]  /*24c0*/  IADD3 R10, P3, PT, R5, R68.reuse, RZ ;  /* 0x00000044050a7210 */ /* 0x080fe20007f7e0ff */
[C---:B0-----:R-:W-:Y:S02]  /*24d0*/  IMAD R9, R2.reuse, 0x14, RZ ;  /* 0x0000001402097824 */ /* 0x041fe400078e02ff */
[----:B------:R0:W4:Y:S03]  /*24e0*/  @P1 LDG.E.U16 R94, desc[UR18][R12.64] ;  /* 0x000000120c5e1981 */ /* 0x000126000c1e1500 */
[----:B------:R-:W-:Y:S01]  /*24f0*/  IADD3 R8, P2, PT, R9, R68, RZ ;  /* 0x0000004409087210 */ /* 0x000fe20007f5e0ff */
[----:B------:R-:W-:Y:S01]  /*2500*/  IMAD R15, R2, 0x6, RZ ;  /* 0x00000006020f7824 */ /* 0x000fe200078e02ff */
[----:B------:R-:W-:-:S02]  /*2510*/  LEA.HI.X.SX32 R11, R19, R69, 0x1, P3 ;  /* 0x00000045130b7211 */ /* 0x000fc400018f0eff */
[-C--:B------:R-:W-:Y:S01]  /*2520*/  LEA.HI.X.SX32 R9, R17, R69.reuse, 0x1, P2 ;  /* 0x0000004511097211 */ /* 0x080fe200010f0eff */
[C---:B------:R-:W-:Y:S01]  /*2530*/  IMAD R19, R2.reuse, 0x1a, RZ ;  /* 0x0000001a02137824 */ /* 0x040fe200078e02ff */
[-C--:B------:R-:W-:Y:S01]  /*2540*/  IADD3 R4, P2, PT, R15, R68.reuse, RZ ;  /* 0x000000440f047210 */ /* 0x080fe20007f5e0ff */
[C---:B------:R-:W-:Y:S01]  /*2550*/  IMAD R5, R2.reuse, 0x3, RZ ;  /* 0x0000000302057824 */ /* 0x040fe200078e02ff */
[----:B------:R-:W3:Y:S01]  /*2560*/  @P1 LDG.E.U16 R92, desc[UR18][R10.64] ;  /* 0x000000120a5c1981 */ /* 0x000ee2000c1e1500 */
[C---:B0-----:R-:W-:Y:S01]  /*2570*/  IMAD R13, R2.reuse, 0xc, RZ ;  /* 0x0000000c020d7824 */ /* 0x041fe200078e02ff */
[-C--:B------:R-:W-:Y:S01]  /*2580*/  IADD3 R12, P4, PT, R19, R68.reuse, RZ ;  /* 0x00000044130c7210 */ /* 0x080fe20007f9e0ff */
[----:B------:R-:W-:Y:S01]  /*2590*/  IMAD R17, R2, 0xd, RZ ;  /* 0x0000000d02117824 */ /* 0x000fe200078e02ff */
[----:B------:R0:W3:Y:S01]  /*25a0*/  @P1 LDG.E.U16 R93, desc[UR18][R8.64] ;  /* 0x00000012085d1981 */ /* 0x0000e2000c1e1500 */
[----:B------:R-:W-:Y:S02]  /*25b0*/  LEA.HI.X.SX32 R5, R5, R69, 0x1, P2 ;  /* 0x0000004505057211 */ /* 0x000fe400010f0eff */
[----:B------:R-:W-:-:S03]  /*25c0*/  IADD3 R6, P2, PT, R13, R68, RZ ;  /* 0x000000440d067210 */ /* 0x000fc60007f5e0ff */
[----:B------:R-:W3:Y:S01]  /*25d0*/  @P1 LDG.E.U16 R98, desc[UR18][R4.64] ;  /* 0x0000001204621981 */ /* 0x000ee2000c1e1500 */
[----:B0-----:R-:W-:-:S04]  /*25e0*/  IADD3 R8, P3, PT, R7, R68, RZ ;  /* 0x0000004407087210 */ /* 0x001fc80007f7e0ff */
[-C--:B------:R-:W-:Y:S02]  /*25f0*/  LEA.HI.X.SX32 R9, R13, R69.reuse, 0x1, P3 ;  /* 0x000000450d097211 */ /* 0x080fe400018f0eff */
[----:B------:R-:W-:-:S03]  /*2600*/  LEA.HI.X.SX32 R13, R17, R69, 0x1, P4 ;  /* 0x00000045110d7211 */ /* 0x000fc600020f0eff */
[----:B------:R-:W3:Y:S04]  /*2610*/  @P1 LDG.E.U16 R91, desc[UR18][R8.64] ;  /* 0x00000012085b1981 */ /* 0x000ee8000c1e1500 */
[----:B------:R0:W3:Y:S01]  /*2620*/  @P1 LDG.E.U16 R90, desc[UR18][R12.64] ;  /* 0x000000120c5a1981 */ /* 0x0000e2000c1e1500 */
[----:B------:R-:W-:-:S05]  /*2630*/  LEA.HI.X.SX32 R7, R15, R69, 0x1, P2 ;  /* 0x000000450f077211 */ /* 0x000fca00010f0eff */
[----:B------:R1:W3:Y:S04]  /*2640*/  @P1 LDG.E.U16 R116, desc[UR18][R6.64] ;  /* 0x0000001206741981 */ /* 0x0002e8000c1e1500 */
[----:B------:R-:W-:Y:S01]  /*2650*/  STL [R1+0xc], R0 ;  /* 0x00000c0001007387 */ /* 0x000fe20000100800 */
[----:B------:R-:W-:Y:S01]  /*2660*/  IMAD R88, R3, 0x2c, RZ ;  /* 0x0000002c03587824 */ /* 0x000fe200078e02ff */
[----:B------:R-:W-:Y:S02]  /*2670*/  PRMT R77, RZ, 0x7610, R77 ;  /* 0x00007610ff4d7816 */ /* 0x000fe4000000004d */
[----:B------:R-:W-:Y:S02]  /*2680*/  PRMT R76, RZ, 0x7610, R76 ;  /* 0x00007610ff4c7816 */ /* 0x000fe4000000004c */
[----:B------:R-:W-:-:S02]  /*2690*/  PRMT R67, RZ, 0x7610, R67 ;  /* 0x00007610ff437816 */ /* 0x000fc40000000043 */
[----:B------:R-:W-:Y:S02]  /*26a0*/  PRMT R66, RZ, 0x7610, R66 ;  /* 0x00007610ff427816 */ /* 0x000fe40000000042 */
[----:B------:R-:W-:Y:S02]  /*26b0*/  PRMT R61, RZ, 0x7610, R61 ;  /* 0x00007610ff3d7816 */ /* 0x000fe4000000003d */
[----:B------:R-:W-:Y:S02]  /*26c0*/  PRMT R60, RZ, 0x7610, R60 ;  /* 0x00007610ff3c7816 */ /* 0x000fe4000000003c */
        /* <DEDUP_REMOVED lines=12> */
[----:B0-----:R-:W-:Y:S02]  /*2790*/  PRMT R13, RZ, 0x7610, R13 ;  /* 0x00007610ff0d7816 */ /* 0x001fe4000000000d */
        /* <DEDUP_REMOVED lines=41> */
[----:B-1----:R-:W-:Y:S02]  /*2a30*/  PRMT R6, RZ, 0x7610, R6 ;  /* 0x00007610ff067816 */ /* 0x002fe40000000006 */
[----:B------:R-:W-:Y:S02]  /*2a40*/  PRMT R7, RZ, 0x7610, R7 ;  /* 0x00007610ff077816 */ /* 0x000fe40000000007 */
[----:B------:R-:W-:-:S02]  /*2a50*/  PRMT R9, RZ, 0x7610, R9 ;  /* 0x00007610ff097816 */ /* 0x000fc40000000009 */
[----:B------:R-:W-:Y:S01]  /*2a60*/  PRMT R8, RZ, 0x7610, R8 ;  /* 0x00007610ff087816 */ /* 0x000fe20000000008 */
[----:B--2---:R0:W-:Y:S04]  /*2a70*/  STL.64 [R1+0x658], R86 ;  /* 0x0006585601007387 */ /* 0x0041e80000100a00 */
[----:B------:R1:W-:Y:S01]  /*2a80*/  STL.64 [R1+0x660], R132 ;  /* 0x0006608401007387 */ /* 0x0003e20000100a00 */
[----:B0-----:R-:W-:-:S03]  /*2a90*/  IMAD R86, R3, 0x44, RZ ;  /* 0x0000004403567824 */ /* 0x001fc600078e02ff */
[----:B----4-:R-:W-:Y:S01]  /*2aa0*/  STL [R1+0x8c4], R94 ;  /* 0x0008c45e01007387 */ /* 0x010fe20000100800 */
[----:B-1----:R-:W0:Y:S03]  /*2ab0*/  LDC R132, c[0x0][0x3c4] ;  /* 0x0000f100ff847b82 */ /* 0x002e260000000800 */
[----:B---3--:R1:W-:Y:S05]  /*2ac0*/  STL.64 [R1+0x668], R92 ;  /* 0x0006685c01007387 */ /* 0x0083ea0000100a00 */
[----:B-1----:R-:W1:Y:S01]  /*2ad0*/  LDC R92, c[0x0][0x3c4] ;  /* 0x0000f100ff5c7b82 */ /* 0x002e620000000800 */
[----:B------:R-:W-:Y:S04]  /*2ae0*/  STL.64 [R1+0x670], R90 ;  /* 0x0006705a01007387 */ /* 0x000fe80000100a00 */
[----:B------:R2:W-:Y:S02]  /*2af0*/  STL [R1+0x20], R86 ;  /* 0x0000205601007387 */ /* 0x0005e40000100800 */
[----:B--2---:R-:W-:-:S05]  /*2b00*/  IMAD R86, R3, 0x36, RZ ;  /* 0x0000003603567824 */ /* 0x004fca00078e02ff */
[----:B------:R2:W-:Y:S01]  /*2b10*/  STL [R1+0x18], R86 ;  /* 0x0000185601007387 */ /* 0x0005e20000100800 */
[C---:B------:R-:W-:Y:S02]  /*2b20*/  IMAD R90, R3.reuse, 0x43, RZ ;  /* 0x00000043035a7824 */ /* 0x040fe400078e02ff */
[----:B--2---:R-:W-:-:S05]  /*2b30*/  IMAD R86, R3, 0x3b, RZ ;  /* 0x0000003b03567824 */ /* 0x004fca00078e02ff */
[----:B------:R2:W-:Y:S04]  /*2b40*/  STL [R1], R86 ;  /* 0x0000005601007387 */ /* 0x0005e80000100800 */
[----:B------:R3:W-:Y:S01]  /*2b50*/  STL [R1+0x4], R90 ;  /* 0x0000045a01007387 */ /* 0x0007e20000100800 */
[----:B--2---:R-:W-:-:S03]  /*2b60*/  IMAD R86, R3, 0x16, RZ ;  /* 0x0000001603567824 */ /* 0x004fc600078e02ff */
[----:B------:R2:W-:Y:S01]  /*2b70*/  STL [R1+0x8], R88 ;  /* 0x0000085801007387 */ /* 0x0005e20000100800 */
[----:B---3--:R-:W-:-:S03]  /*2b80*/  IMAD R90, R3, 0x3c, RZ ;  /* 0x0000003c035a7824 */ /* 0x008fc600078e02ff */
[----:B------:R3:W-:Y:S01]  /*2b90*/  STL [R1+0x1c], R86 ;  /* 0x00001c5601007387 */ /* 0x0007e20000100800 */
[----:B--2---:R-:W-:-:S03]  /*2ba0*/  IMAD.SHL.U32 R88, R3, 0x4, RZ ;  /* 0x0000000403587824 */ /* 0x004fc600078e00ff */
[----:B------:R2:W-:Y:S01]  /*2bb0*/  STL [R1+0x10], R90 ;  /* 0x0000105a01007387 */ /* 0x0005e20000100800 */
[----:B---3--:R-:W-:-:S03]  /*2bc0*/  IMAD R86, R3, 0x45, RZ ;  /* 0x0000004503567824 */ /* 0x008fc600078e02ff */
[----:B------:R3:W-:Y:S04]  /*2bd0*/  STL [R1+0x24], R88 ;  /* 0x0000245801007387 */ /* 0x0007e80000100800 */
[----:B------:R4:W-:Y:S01]  /*2be0*/  STL [R1+0x28], R86 ;  /* 0x0000285601007387 */ /* 0x0009e20000100800 */
[C---:B--2---:R-:W-:Y:S02]  /*2bf0*/  IMAD R90, R3.reuse, 0x2e, RZ ;  /* 0x0000002e035a7824 */ /* 0x044fe400078e02ff */
[----:B---3--:R-:W-:-:S03]  /*2c00*/  IMAD R88, R3, 0x17, RZ ;  /* 0x0000001703587824 */ /* 0x008fc600078e02ff */
[----:B------:R2:W-:Y:S01]  /*2c10*/  STL [R1+0x2c], R90 ;  /* 0x00002c5a01007387 */ /* 0x0005e20000100800 */
[----:B----4-:R-:W-:-:S03]  /*2c20*/  IMAD R86, R3, 0x3e, RZ ;  /* 0x0000003e03567824 */ /* 0x010fc600078e02ff */
[----:B------:R-:W-:Y:S04]  /*2c30*/  STL [R1+0x34], R88 ;  /* 0x0000345801007387 */ /* 0x000fe80000100800 */
[----:B------:R3:W-:Y:S01]  /*2c40*/  STL [R1+0x30], R86 ;  /* 0x0000305601007387 */ /* 0x0007e20000100800 */
[----:B--2---:R-:W2:Y:S03]  /*2c50*/  LDC R90, c[0x0][0x3c4] ;  /* 0x0000f100ff5a7b82 */ /* 0x004ea60000000800 */
[----:B------:R4:W-:Y:S04]  /*2c60*/  STL.64 [R1+0x860], R100 ;  /* 0x0008606401007387 */ /* 0x0009e80000100a00 */
[----:B------:R-:W-:Y:S01]  /*2c70*/  STL.64 [R1+0x8a8], R76 ;  /* 0x0008a84c01007387 */ /* 0x000fe20000100a00 */
[----:B---3--:R-:W3:Y:S03]  /*2c80*/  LDC R86, c[0x0][0x3c4] ;  /* 0x0000f100ff567b82 */ /* 0x008ee60000000800 */
[----:B------:R0:W-:Y:S04]  /*2c90*/  STL.64 [R1+0x8a0], R66 ;  /* 0x0008a04201007387 */ /* 0x0001e80000100a00 */
[----:B------:R-:W-:Y:S01]  /*2ca0*/  STL.64 [R1+0x898], R60 ;  /* 0x0008983c01007387 */ /* 0x000fe20000100a00 */
[----:B----4-:R-:W4:Y:S03]  /*2cb0*/  LDC R101, c[0x0][0x3c4] ;  /* 0x0000f100ff657b82 */ /* 0x010f260000000800 */
[----:B------:R-:W-:Y:S04]  /*2cc0*/  STL.64 [R1+0x890], R54 ;  /* 0x0008903601007387 */ /* 0x000fe80000100a00 */
[----:B------:R-:W-:Y:S01]  /*2cd0*/  STL.64 [R1+0x888], R48 ;  /* 0x0008883001007387 */ /* 0x000fe20000100a00 */
[----:B------:R-:W1:Y:S03]  /*2ce0*/  LDC R100, c[0x0][0x3c4] ;  /* 0x0000f100ff647b82 */ /* 0x000e660000000800 */
[----:B------:R-:W-:Y:S04]  /*2cf0*/  STL.64 [R1+0x880], R42 ;  /* 0x0008802a01007387 */ /* 0x000fe80000100a00 */
[----:B------:R-:W-:Y:S01]  /*2d00*/  STL.64 [R1+0x878], R36 ;  /* 0x0008782401007387 */ /* 0x000fe20000100a00 */
[----:B0-----:R-:W0:Y:S03]  /*2d10*/  LDC R66, c[0x0][0x3c4] ;  /* 0x0000f100ff427b82 */ /* 0x001e260000000800 */
[----:B------:R2:W-:Y:S04]  /*2d20*/  STL.64 [R1+0x870], R30 ;  /* 0x0008701e01007387 */ /* 0x0005e80000100a00 */
[----:B------:R3:W-:Y:S01]  /*2d30*/  STL.64 [R1+0x868], R24 ;  /* 0x0008681801007387 */ /* 0x0007e20000100a00 */
[----:B------:R-:W0:Y:S03]  /*2d40*/  LDC R76, c[0x0][0x3c4] ;  /* 0x0000f100ff4c7b82 */ /* 0x000e260000000800 */
[----:B------:R-:W-:Y:S04]  /*2d50*/  STL.64 [R1+0x8b0], R18 ;  /* 0x0008b01201007387 */ /* 0x000fe80000100a00 */
[----:B------:R4:W-:Y:S01]  /*2d60*/  STL.64 [R1+0x8b8], R12 ;  /* 0x0008b80c01007387 */ /* 0x0009e20000100a00 */
[----:B--2---:R-:W2:Y:S03]  /*2d70*/  LDC R30, c[0x0][0x3c4] ;  /* 0x0000f100ff1e7b82 */ /* 0x004ea60000000800 */
[----:B------:R0:W-:Y:S04]  /*2d80*/  STL.64 [R1+0x840], R98 ;  /* 0x0008406201007387 */ /* 0x0001e80000100a00 */
[----:B------:R2:W-:Y:S01]  /*2d90*/  STL.64 [R1+0x838], R80 ;  /* 0x0008385001007387 */ /* 0x0005e20000100a00 */
[----:B---3--:R-:W3:Y:S03]  /*2da0*/  LDC R25, c[0x0][0x3c4] ;  /* 0x0000f100ff197b82 */ /* 0x008ee60000000800 */
[----:B------:R-:W-:Y:S04]  /*2db0*/  STL.64 [R1+0x830], R74 ;  /* 0x0008304a01007387 */ /* 0x000fe80000100a00 */
[----:B------:R-:W-:Y:S01]  /*2dc0*/  STL.64 [R1+0x828], R64 ;  /* 0x0008284001007387 */ /* 0x000fe20000100a00 */
[----:B----4-:R-:W4:Y:S03]  /*2dd0*/  LDC R12, c[0x0][0x3c4] ;  /* 0x0000f100ff0c7b82 */ /* 0x010f260000000800 */
[----:B------:R-:W-:Y:S04]  /*2de0*/  STL.64 [R1+0x820], R58 ;  /* 0x0008203a01007387 */ /* 0x000fe80000100a00 */
[----:B------:R-:W-:Y:S01]  /*2df0*/  STL.64 [R1+0x818], R52 ;  /* 0x0008183401007387 */ /* 0x000fe20000100a00 */
[----:B------:R-:W1:Y:S03]  /*2e00*/  LDC R13, c[0x0][0x3c4] ;  /* 0x0000f100ff0d7b82 */ /* 0x000e660000000800 */
[----:B------:R-:W-:Y:S04]  /*2e10*/  STL.64 [R1+0x810], R46 ;  /* 0x0008102e01007387 */ /* 0x000fe80000100a00 */
[----:B------:R-:W-:Y:S01]  /*2e20*/  STL.64 [R1+0x808], R40 ;  /* 0x0008082801007387 */ /* 0x000fe20000100a00 */
[----:B------:R-:W1:Y:S03]  /*2e30*/  LDC R24, c[0x0][0x3c4] ;  /* 0x0000f100ff187b82 */ /* 0x000e660000000800 */
[----:B------:R-:W-:Y:S04]  /*2e40*/  STL.64 [R1+0x800], R34 ;  /* 0x0008002201007387 */ /* 0x000fe80000100a00 */
[----:B------:R-:W-:Y:S01]  /*2e50*/  STL.64 [R1+0x7f8], R28 ;  /* 0x0007f81c01007387 */ /* 0x000fe20000100a00 */
[----:B0-----:R-:W0:Y:S03]  /*2e60*/  LDC R99, c[0x0][0x3c4] ;  /* 0x0000f100ff637b82 */ /* 0x001e260000000800 */
[----:B------:R-:W-:Y:S04]  /*2e70*/  STL.64 [R1+0x7f0], R22 ;  /* 0x0007f01601007387 */ /* 0x000fe80000100a00 */
[----:B------:R-:W-:Y:S01]  /*2e80*/  STL.64 [R1+0x848], R16 ;  /* 0x0008481001007387 */ /* 0x000fe20000100a00 */
[----:B------:R-:W0:Y:S03]  /*2e90*/  LDC R98, c[0x0][0x3c4] ;  /* 0x0000f100ff627b82 */ /* 0x000e260000000800 */
[----:B------:R-:W-:Y:S04]  /*2ea0*/  STL.64 [R1+0x850], R10 ;  /* 0x0008500a01007387 */ /* 0x000fe80000100a00 */
[----:B------:R-:W-:Y:S01]  /*2eb0*/  STL.64 [R1+0x858], R4 ;  /* 0x0008580401007387 */ /* 0x000fe20000100a00 */
[----:B------:R-:W0:Y:S03]  /*2ec0*/  LDC R18, c[0x0][0x3c4] ;  /* 0x0000f100ff127b82 */ /* 0x000e260000000800 */
[----:B------:R-:W-:Y:S04]  /*2ed0*/  STL.64 [R1+0x798], R96 ;  /* 0x0007986001007387 */ /* 0x000fe80000100a00 */
[----:B------:R1:W-:Y:S01]  /*2ee0*/  STL.64 [R1+0x728], R84 ;  /* 0x0007285401007387 */ /* 0x0003e20000100a00 */
[----:B------:R-:W0:Y:S03]  /*2ef0*/  LDC R19, c[0x0][0x3c4] ;  /* 0x0000f100ff137b82 */ /* 0x000e260000000800 */
[----:B------:R-:W-:Y:S01]  /*2f00*/  STL.64 [R1+0x790], R78 ;  /* 0x0007904e01007387 */ /* 0x000fe20000100a00 */
[----:B--2---:R-:W-:-:S04]  /*2f10*/  IMAD R81, R30, 0x48, RZ ;  /* 0x000000481e517824 */ /* 0x004fc800078e02ff */
[----:B------:R-:W2:Y:S08]  /*2f20*/  LDC R77, c[0x0][0x3c4] ;  /* 0x0000f100ff4d7b82 */ /* 0x000eb00000000800 */
[----:B-1----:R-:W1:Y:S01]  /*2f30*/  LDC R84, c[0x0][0x3c4] ;  /* 0x0000f100ff547b82 */ /* 0x002e620000000800 */
[----:B------:R-:W-:Y:S04]  /*2f40*/  STL.64 [R1+0x788], R72 ;  /* 0x0007884801007387 */ /* 0x000fe80000100a00 */
[----:B------:R-:W-:Y:S03]  /*2f50*/  STL.64 [R1+0x780], R62 ;  /* 0x0007803e01007387 */ /* 0x000fe60000100a00 */
[----:B------:R-:W0:Y:S01]  /*2f60*/  LDC R67, c[0x0][0x3c4] ;  /* 0x0000f100ff437b82 */ /* 0x000e220000000800 */
[----:B------:R-:W-:Y:S04]  /*2f70*/  STL.64 [R1+0x778], R56 ;  /* 0x0007783801007387 */ /* 0x000fe80000100a00 */
[----:B------:R-:W-:Y:S03]  /*2f80*/  STL.64 [R1+0x770], R50 ;  /* 0x0007703201007387 */ /* 0x000fe60000100a00 */
[----:B------:R-:W1:Y:S01]  /*2f90*/  LDC R60, c[0x0][0x3c4] ;  /* 0x0000f100ff3c7b82 */ /* 0x000e620000000800 */
[----:B------:R-:W-:Y:S04]  /*2fa0*/  STL.64 [R1+0x768], R44 ;  /* 0x0007682c01007387 */ /* 0x000fe80000100a00 */
[----:B------:R-:W-:Y:S03]  /*2fb0*/  STL.64 [R1+0x760], R38 ;  /* 0x0007602601007387 */ /* 0x000fe60000100a00 */
[----:B------:R-:W2:Y:S01]  /*2fc0*/  LDC R54, c[0x0][0x3c4] ;  /* 0x0000f100ff367b82 */ /* 0x000ea20000000800 */
[----:B------:R-:W-:Y:S04]  /*2fd0*/  STL.64 [R1+0x758], R32 ;  /* 0x0007582001007387 */ /* 0x000fe80000100a00 */
[----:B------:R-:W-:Y:S03]  /*2fe0*/  STL.64 [R1+0x750], R26 ;  /* 0x0007501a01007387 */ /* 0x000fe60000100a00 */
[----:B------:R-:W2:Y:S01]  /*2ff0*/  LDC R48, c[0x0][0x3c4] ;  /* 0x0000f100ff307b82 */ /* 0x000ea20000000800 */
[----:B------:R3:W-:Y:S04]  /*3000*/  STL.64 [R1+0x748], R20 ;  /* 0x0007481401007387 */ /* 0x0007e80000100a00 */
[----:B------:R4:W-:Y:S03]  /*3010*/  STL.64 [R1+0x740], R14 ;  /* 0x0007400e01007387 */ /* 0x0009e60000100a00 */
[----:B------:R-:W2:Y:S01]  /*3020*/  LDC R30, c[0x0][0x3c4] ;  /* 0x0000f100ff1e7b82 */ /* 0x000ea20000000800 */
[----:B------:R-:W-:Y:S04]  /*3030*/  STL.64 [R1+0x730], R6 ;  /* 0x0007300601007387 */ /* 0x000fe80000100a00 */
[----:B------:R0:W-:Y:S01]  /*3040*/  STL.64 [R1+0x738], R8 ;  /* 0x0007380801007387 */ /* 0x0001e20000100a00 */
[----:B------:R-:W-:-:S02]  /*3050*/  IMAD R74, R24, 0x60, RZ ;  /* 0x00000060184a7824 */ /* 0x000fc400078e02ff */
[----:B---3--:R-:W-:Y:S01]  /*3060*/  IMAD R21, R25, 0x70, RZ ;  /* 0x0000007019157824 */ /* 0x008fe200078e02ff */
[----:B------:R-:W-:Y:S01]  /*3070*/  STL.64 [R1+0x6b8], R114 ;  /* 0x0006b87201007387 */ /* 0x000fe20000100a00 */
[----:B----4-:R-:W-:Y:S01]  /*3080*/  IMAD R15, R101, 0xb8, RZ ;  /* 0x000000b8650f7824 */ /* 0x010fe200078e02ff */
[----:B------:R-:W3:Y:S02]  /*3090*/  LDC R25, c[0x0][0x3c4] ;  /* 0x0000f100ff197b82 */ /* 0x000ee40000000800 */
[----:B------:R-:W-:Y:S04]  /*30a0*/  STL.64 [R1+0x6b0], R112 ;  /* 0x0006b07001007387 */ /* 0x000fe80000100a00 */
[----:B------:R1:W-:Y:S02]  /*30b0*/  STL.64 [R1+0x6a0], R110 ;  /* 0x0006a06e01007387 */ /* 0x0003e40000100a00 */
[----:B------:R-:W4:Y:S01]  /*30c0*/  LDC R101, c[0x0][0x3c4] ;  /* 0x0000f100ff657b82 */ /* 0x000f220000000800 */
[----:B0-----:R-:W-:-:S02]  /*30d0*/  IMAD R9, R100, 0xc8, RZ ;  /* 0x000000c864097824 */ /* 0x001fc400078e02ff */
[----:B------:R-:W-:-:S05]  /*30e0*/  IMAD R59, R99, 0x50, RZ ;  /* 0x00000050633b7824 */ /* 0x000fca00078e02ff */
[----:B------:R-:W0:Y:S01]  /*30f0*/  LDC R61, c[0x0][0x3c4] ;  /* 0x0000f100ff3d7b82 */ /* 0x000e220000000800 */
[----:B-1----:R-:W-:-:S07]  /*3100*/  IMAD R111, R84, 0xb6, RZ ;  /* 0x000000b6546f7824 */ /* 0x002fce00078e02ff */
[----:B------:R-:W1:Y:S01]  /*3110*/  LDC R84, c[0x0][0x3c4] ;  /* 0x0000f100ff547b82 */ /* 0x000e620000000800 */
[----:B------:R1:W-:Y:S04]  /*3120*/  STL.64 [R1+0x690], R108 ;  /* 0x0006906c01007387 */ /* 0x0003e80000100a00 */
[----:B------:R-:W-:Y:S03]  /*3130*/  STL.64 [R1+0x680], R106 ;  /* 0x0006806a01007387 */ /* 0x000fe60000100a00 */
[----:B------:R-:W0:Y:S01]  /*3140*/  LDC R100, c[0x0][0x3c4] ;  /* 0x0000f100ff647b82 */ /* 0x000e220000000800 */
[----:B------:R-:W-:Y:S04]  /*3150*/  STL.64 [R1+0x678], R104 ;  /* 0x0006786801007387 */ /* 0x000fe80000100a00 */
[----:B------:R0:W-:Y:S03]  /*3160*/  STL.64 [R1+0x688], R102 ;  /* 0x0006886601007387 */ /* 0x0001e60000100a00 */
[----:B------:R-:W2:Y:S01]  /*3170*/  LDC R55, c[0x0][0x3c4] ;  /* 0x0000f100ff377b82 */ /* 0x000ea20000000800 */
[----:B-1----:R-:W-:-:S07]  /*3180*/  IMAD R108, R84, 0x73, RZ ;  /* 0x00000073546c7824 */ /* 0x002fce00078e02ff */
[----:B------:R-:W1:Y:S01]  /*3190*/  LDC R49, c[0x0][0x3c4] ;  /* 0x0000f100ff317b82 */ /* 0x000e620000000800 */
[----:B0-----:R-:W-:-:S07]  /*31a0*/  IMAD R102, R86, 0x7c, RZ ;  /* 0x0000007c56667824 */ /* 0x001fce00078e02ff */
[----:B------:R-:W0:Y:S01]  /*31b0*/  LDC R84, c[0x0][0x3c4] ;  /* 0x0000f100ff547b82 */ /* 0x000e220000000800 */
[----:B------:R-:W-:Y:S01]  /*31c0*/  IMAD R86, R12, 0xdc, RZ ;  /* 0x000000dc0c567824 */ /* 0x000fe200078e02ff */
[----:B----4-:R-:W-:-:S06]  /*31d0*/  LEA R12, P2, R101, R68, 0x4 ;  /* 0x00000044650c7211 */ /* 0x010fcc00078420ff */
[----:B------:R-:W4:Y:S01]  /*31e0*/  LDC R101, c[0x0][0x3c4] ;  /* 0x0000f100ff657b82 */ /* 0x000f220000000800 */
[----:B------:R0:W-:Y:S04]  /*31f0*/  STL.64 [R1+0x698], R116 ;  /* 0x0006987401007387 */ /* 0x0001e80000100a00 */
[----:B------:R-:W-:Y:S03]  /*3200*/  STL.64 [R1+0x6a8], R130 ;  /* 0x0006a88201007387 */ /* 0x000fe60000100a00 */
[----:B------:R-:W1:Y:S01]  /*3210*/  LDC R42, c[0x0][0x3c4] ;  /* 0x0000f100ff2a7b82 */ /* 0x000e620000000800 */
[----:B------:R-:W-:Y:S04]  /*3220*/  STL.64 [R1+0x6c0], R128 ;  /* 0x0006c08001007387 */ /* 0x000fe80000100a00 */
[----:B------:R-:W-:Y:S01]  /*3230*/  STL.64 [R1+0x6c8], R126 ;  /* 0x0006c87e01007387 */ /* 0x000fe20000100a00 */
[----:B0-----:R-:W-:-:S02]  /*3240*/  IMAD R14, R84, 0x4c, RZ ;  /* 0x0000004c540e7824 */ /* 0x001fc400078e02ff */
[----:B------:R-:W0:Y:S01]  /*3250*/  LDC R36, c[0x0][0x3c4] ;  /* 0x0000f100ff247b82 */ /* 0x000e220000000800 */
[----:B------:R-:W-:Y:S01]  /*3260*/  STL.64 [R1+0x6d0], R124 ;  /* 0x0006d07c01007387 */ /* 0x000fe20000100a00 */
[----:B------:R-:W-:-:S03]  /*3270*/  IMAD R116, R132, 0x5c, RZ ;  /* 0x0000005c84747824 */ /* 0x000fc600078e02ff */
[----:B------:R-:W-:Y:S03]  /*3280*/  STL.64 [R1+0x6d8], R122 ;  /* 0x0006d87a01007387 */ /* 0x000fe60000100a00 */
[----:B------:R-:W0:Y:S01]  /*3290*/  LDC R84, c[0x0][0x3c4] ;  /* 0x0000f100ff547b82 */ /* 0x000e220000000800 */
[----:B------:R-:W-:Y:S01]  /*32a0*/  STL.64 [R1+0x6e0], R120 ;  /* 0x0006e07801007387 */ /* 0x000fe20000100a00 */
[----:B------:R-:W-:Y:S01]  /*32b0*/  IMAD R132, R13, 0xcc, RZ ;  /* 0x000000cc0d847824 */ /* 0x000fe200078e02ff */
[----:B------:R-:W-:Y:S02]  /*32c0*/  LEA.HI.X.SX32 R13, R155, R69, 0x1, P2 ;  /* 0x000000459b0d7211 */ /* 0x000fe400010f0eff */
[----:B------:R1:W-:Y:S03]  /*32d0*/  STL.64 [R1+0x6e8], R118 ;  /* 0x0006e87601007387 */ /* 0x0003e60000100a00 */
[----:B------:R-:W0:Y:S01]  /*32e0*/  LDC R24, c[0x0][0x3c4] ;  /* 0x0000f100ff187b82 */ /* 0x000e220000000800 */
[----:B------:R-:W-:Y:S01]  /*32f0*/  IMAD R33, R98, 0x58, RZ ;  /* 0x0000005862217824 */ /* 0x000fe200078e02ff */
[----:B------:R-:W-:-:S06]  /*3300*/  PRMT R89, RZ, 0x7610, R89 ;  /* 0x00007610ff597816 */ /* 0x000fcc0000000059 */
[----:B------:R-:W0:Y:S01]  /*3310*/  LDC R80, c[0x0][0x3c4] ;  /* 0x0000f100ff507b82 */ /* 0x000e220000000800 */
[----:B-1----:R-:W-:Y:S01]  /*3320*/  IMAD R118, R66, 0x9a, RZ ;  /* 0x0000009a42767824 */ /* 0x002fe200078e02ff */
[----:B----4-:R-:W-:-:S06]  /*3330*/  LEA R66, P2, R101, R68, 0x6 ;  /* 0x0000004465427211 */ /* 0x010fcc00078430ff */
[----:B------:R-:W1:Y:S01]  /*3340*/  LDC R99, c[0x0][0x3c4] ;  /* 0x0000f100ff637b82 */ /* 0x000e620000000800 */
[----:B------:R-:W-:Y:S01]  /*3350*/  IMAD R7, R92, 0xd8, RZ ;  /* 0x000000d85c077824 */ /* 0x000fe200078e02ff */
[----:B------:R-:W-:-:S06]  /*3360*/  PRMT R83, RZ, 0x7610, R83 ;  /* 0x00007610ff537816 */ /* 0x000fcc0000000053 */
[----:B------:R-:W4:Y:S08]  /*3370*/  LDC R43, c[0x0][0x3c4] ;  /* 0x0000f100ff2b7b82 */ /* 0x000f300000000800 */
[----:B------:R-:W1:Y:S01]  /*3380*/  LDC R31, c[0x0][0x3c4] ;  /* 0x0000f100ff1f7b82 */ /* 0x000e620000000800 */
[----:B------:R-:W-:Y:S01]  /*3390*/  IMAD R6, R90, 0xe8, RZ ;  /* 0x000000e85a067824 */ /* 0x000fe200078e02ff */
[----:B------:R-:W4:Y:S06]  /*33a0*/  @P1 LDG.E.U16 R95, desc[UR18][R12.64] ;  /* 0x000000120c5f1981 */ /* 0x000f2c000c1e1500 */
[----:B------:R-:W1:Y:S01]  /*33b0*/  LDC R101, c[0x0][0x3c4] ;  /* 0x0000f100ff657b82 */ /* 0x000e620000000800 */
[----:B------:R-:W-:Y:S01]  /*33c0*/  IMAD R92, R18, 0xbc, RZ ;  /* 0x000000bc125c7824 */ /* 0x000fe200078e02ff */
[----:B------:R-:W-:-:S06]  /*33d0*/  LEA R18, P6, R100, R68, 0x5 ;  /* 0x0000004464127211 */ /* 0x000fcc00078c28ff */
[----:B------:R-:W4:Y:S08]  /*33e0*/  LDC R37, c[0x0][0x3c4] ;  /* 0x0000f100ff257b82 */ /* 0x000f300000000800 */
[----:B------:R-:W4:Y:S01]  /*33f0*/  LDC R75, c[0x0][0x3c4] ;  /* 0x0000f100ff4b7b82 */ /* 0x000f220000000800 */
[----:B------:R-:W-:-:S07]  /*3400*/  IMAD R121, R76, 0x8a, RZ ;  /* 0x0000008a4c797824 */ /* 0x000fce00078e02ff */
[----:B------:R-:W4:Y:S01]  /*3410*/  LDC R98, c[0x0][0x3c4] ;  /* 0x0000f100ff627b82 */ /* 0x000f220000000800 */
[----:B------:R-:W-:Y:S01]  /*3420*/  IMAD R90, R19, 0xac, RZ ;  /* 0x000000ac135a7824 */ /* 0x000fe200078e02ff */
[-C--:B------:R-:W-:Y:S02]  /*3430*/  IADD3 R76, P5, PT, R143, R68.reuse, RZ ;  /* 0x000000448f4c7210 */ /* 0x080fe40007fbe0ff */
[-C--:B------:R-:W-:Y:S01]  /*3440*/  LEA.HI.X.SX32 R19, R153, R69.reuse, 0x1, P6 ;  /* 0x0000004599137211 */ /* 0x080fe200030f0eff */
[----:B0-----:R-:W-:Y:S01]  /*3450*/  IMAD R20, R84, 0xa8, RZ ;  /* 0x000000a854147824 */ /* 0x001fe200078e02ff */
[-C--:B------:R-:W-:Y:S01]  /*3460*/  IADD3 R62, P6, PT, R81, R68.reuse, RZ ;  /* 0x00000044513e7210 */ /* 0x080fe20007fde0ff */
[----:B--2---:R-:W-:Y:S01]  /*3470*/  IMAD R84, R77, 0xf8, RZ ;  /* 0x000000f84d547824 */ /* 0x004fe200078e02ff */
[-C--:B------:R-:W-:Y:S01]  /*3480*/  LEA.HI.X.SX32 R77, R151, R69.reuse, 0x1, P5 ;  /* 0x00000045974d7211 */ /* 0x080fe200028f0eff */
[----:B------:R-:W-:Y:S01]  /*3490*/  IMAD R125, R67, 0x4d, RZ ;  /* 0x0000004d437d7824 */ /* 0x000fe200078e02ff */
[-C--:B------:R-:W-:Y:S01]  /*34a0*/  LEA.HI.X.SX32 R67, R149, R69.reuse, 0x1, P2 ;  /* 0x0000004595437211 */ /* 0x080fe200010f0eff */
[----:B------:R-:W-:Y:S01]  /*34b0*/  IMAD R122, R60, 0xba, RZ ;  /* 0x000000ba3c7a7824 */ /* 0x000fe200078e02ff */
[-C--:B------:R-:W-:Y:S01]  /*34c0*/  IADD3 R60, P5, PT, R59, R68.reuse, RZ ;  /* 0x000000443b3c7210 */ /* 0x080fe20007fbe0ff */
[----:B------:R-:W-:Y:S01]  /*34d0*/  IMAD R124, R54, 0xca, RZ ;  /* 0x000000ca367c7824 */ /* 0x000fe200078e02ff */
[-C--:B------:R-:W-:Y:S01]  /*34e0*/  IADD3 R54, P2, PT, R74, R68.reuse, RZ ;  /* 0x000000444a367210 */ /* 0x080fe20007f5e0ff */
[----:B------:R-:W-:Y:S01]  /*34f0*/  IMAD R30, R30, 0x90, RZ ;  /* 0x000000901e1e7824 */ /* 0x000fe200078e02ff */
[-C--:B------:R-:W-:Y:S01]  /*3500*/  LEA.HI.X.SX32 R63, R147, R69.reuse, 0x1, P6 ;  /* 0x00000045933f7211 */ /* 0x080fe200030f0eff */
[----:B------:R-:W-:Y:S01]  /*3510*/  IMAD R126, R48, 0xda, RZ ;  /* 0x000000da307e7824 */ /* 0x000fe200078e02ff */
[-C--:B------:R-:W-:Y:S01]  /*3520*/  IADD3 R48, P6, PT, R21, R68.reuse, RZ ;  /* 0x0000004415307210 */ /* 0x080fe20007fde0ff */
[----:B---3--:R-:W-:Y:S01]  /*3530*/  IMAD R25, R25, 0xa0, RZ ;  /* 0x000000a019197824 */ /* 0x008fe200078e02ff */
[----:B------:R-:W0:Y:S01]  /*3540*/  LDC R53, c[0x0][0x3c4] ;  /* 0x0000f100ff357b82 */ /* 0x000e220000000800 */
[----:B------:R-:W-:Y:S01]  /*3550*/  IMAD R129, R61, 0x5d, RZ ;  /* 0x0000005d3d817824 */ /* 0x000fe200078e02ff */
[-C--:B------:R-:W-:Y:S01]  /*3560*/  LEA.HI.X.SX32 R61, R145, R69.reuse, 0x1, P5 ;  /* 0x00000045913d7211 */ /* 0x080fe200028f0eff */
[----:B------:R-:W-:Y:S01]  /*3570*/  IMAD R115, R55, 0x65, RZ ;  /* 0x0000006537737824 */ /* 0x000fe200078e02ff */
[-C--:B------:R-:W-:Y:S01]  /*3580*/  LEA.HI.X.SX32 R55, R143, R69.reuse, 0x1, P2 ;  /* 0x000000458f377211 */ /* 0x080fe200010f0eff */
[----:B------:R-:W-:Y:S01]  /*3590*/  IMAD R117, R49, 0x6d, RZ ;  /* 0x0000006d31757824 */ /* 0x000fe200078e02ff */
[-C--:B------:R-:W-:Y:S01]  /*35a0*/  LEA.HI.X.SX32 R49, R141, R69.reuse, 0x1, P6 ;  /* 0x000000458d317211 */ /* 0x080fe200030f0eff */
[----:B------:R-:W-:Y:S01]  /*35b0*/  IMAD R128, R42, 0xea, RZ ;  /* 0x000000ea2a807824 */ /* 0x000fe200078e02ff */
[-C--:B-1----:R-:W-:Y:S01]  /*35c0*/  LEA R42, P5, R101, R68.reuse, 0x7 ;  /* 0x00000044652a7211 */ /* 0x082fe200078a38ff */
[----:B------:R-:W-:Y:S01]  /*35d0*/  IMAD R105, R36, 0x8c, RZ ;  /* 0x0000008c24697824 */ /* 0x000fe200078e02ff */
[-C--:B------:R-:W-:Y:S01]  /*35e0*/  IADD3 R36, P2, PT, R30, R68.reuse, RZ ;  /* 0x000000441e247210 */ /* 0x080fe20007f5e0ff */
[----:B------:R-:W-:Y:S01]  /*35f0*/  IMAD R24, R24, 0xb0, RZ ;  /* 0x000000b018187824 */ /* 0x000fe200078e02ff */
[-C--:B------:R-:W-:Y:S01]  /*3600*/  IADD3 R30, P6, PT, R25, R68.reuse, RZ ;  /* 0x00000044191e7210 */ /* 0x080fe20007fde0ff */
[----:B------:R-:W-:Y:S01]  /*3610*/  IMAD R58, R80, 0xd0, RZ ;  /* 0x000000d0503a7824 */ /* 0x000fe200078e02ff */
[----:B------:R-:W-:Y:S01]  /*3620*/  STL.64 [R1+0x618], R12 ;  /* 0x0006180c01007387 */ /* 0x000fe20000100a00 */
[----:B------:R-:W-:Y:S01]  /*3630*/  IMAD R79, R99, 0xc0, RZ ;  /* 0x000000c0634f7824 */ /* 0x000fe200078e02ff */
[----:B------:R-:W1:Y:S01]  /*3640*/  LDC R73, c[0x0][0x3c4] ;  /* 0x0000f100ff497b82 */ /* 0x000e620000000800 */
[----:B----4-:R-:W-:Y:S01]  /*3650*/  IMAD R103, R43, 0x75, RZ ;  /* 0x000000752b677824 */ /* 0x010fe200078e02ff */
[----:B------:R-:W-:Y:S01]  /*3660*/  STL.64 [R1+0x610], R18 ;  /* 0x0006101201007387 */ /* 0x000fe20000100a00 */
[----:B------:R-:W-:Y:S01]  /*3670*/  IMAD R104, R31, 0x9c, RZ ;  /* 0x0000009c1f687824 */ /* 0x000fe200078e02ff */
[-C--:B------:R-:W-:Y:S01]  /*3680*/  LEA.HI.X.SX32 R43, R139, R69.reuse, 0x1, P5 ;  /* 0x000000458b2b7211 */ /* 0x080fe200028f0eff */
[----:B------:R-:W-:Y:S01]  /*3690*/  IMAD R35, R75, 0x68, RZ ;  /* 0x000000684b237824 */ /* 0x000fe200078e02ff */
[----:B------:R-:W-:Y:S01]  /*36a0*/  STL.64 [R1+0x5f0], R76 ;  /* 0x0005f04c01007387 */ /* 0x000fe20000100a00 */
[----:B------:R-:W-:Y:S01]  /*36b0*/  IMAD R114, R37, 0xfa, RZ ;  /* 0x000000fa25727824 */ /* 0x000fe200078e02ff */
[-C--:B------:R-:W-:Y:S01]  /*36c0*/  IADD3 R24, P5, PT, R24, R68.reuse, RZ ;  /* 0x0000004418187210 */ /* 0x080fe20007fbe0ff */
[----:B------:R-:W2:Y:S01]  /*36d0*/  LDC R41, c[0x0][0x3c4] ;  /* 0x0000f100ff297b82 */ /* 0x000ea20000000800 */
[----:B------:R-:W-:Y:S01]  /*36e0*/  STL.64 [R1+0x5b0], R66 ;  /* 0x0005b04201007387 */ /* 0x000fe20000100a00 */
[-C--:B------:R-:W-:Y:S01]  /*36f0*/  LEA.HI.X.SX32 R31, R59, R69.reuse, 0x1, P6 ;  /* 0x000000453b1f7211 */ /* 0x080fe200030f0eff */
[----:B------:R-:W-:Y:S01]  /*3700*/  IMAD R75, R98, 0xe0, RZ ;  /* 0x000000e0624b7824 */ /* 0x000fe200078e02ff */
[----:B------:R-:W-:Y:S01]  /*3710*/  LEA.HI.X.SX32 R37, R81, R69, 0x1, P2 ;  /* 0x0000004551257211 */ /* 0x000fe200010f0eff */
[----:B------:R-:W-:Y:S01]  /*3720*/  STL.64 [R1+0x590], R62 ;  /* 0x0005903e01007387 */ /* 0x000fe20000100a00 */
[----:B------:R-:W-:-:S02]  /*3730*/  IADD3 R58, P6, PT, R58, R68, RZ ;  /* 0x000000443a3a7210 */ /* 0x000fc40007fde0ff */
[----:B------:R-:W-:Y:S01]  /*3740*/  IADD3 R100, P2, PT, R79, R68, RZ ;  /* 0x000000444f647210 */ /* 0x000fe20007f5e0ff */
[----:B------:R3:W-:Y:S01]  /*3750*/  STL.64 [R1+0x7a0], R62 ;  /* 0x0007a03e01007387 */ /* 0x0007e20000100a00 */
[-C--:B------:R-:W-:Y:S01]  /*3760*/  LEA.HI.X.SX32 R25, R33, R69.reuse, 0x1, P5 ;  /* 0x0000004521197211 */ /* 0x080fe200028f0eff */
[----:B0-----:R-:W-:Y:S01]  /*3770*/  IMAD R51, R53, 0xf0, RZ ;  /* 0x000000f035337824 */ /* 0x001fe200078e02ff */
[----:B------:R-:W0:Y:S01]  /*3780*/  LDC R23, c[0x0][0x3c4] ;  /* 0x0000f100ff177b82 */ /* 0x000e220000000800 */
[----:B------:R-:W-:Y:S01]  /*3790*/  STL.64 [R1+0x570], R60 ;  /* 0x0005703c01007387 */ /* 0x000fe20000100a00 */
[----:B------:R-:W-:-:S03]  /*37a0*/  LEA.HI.X.SX32 R59, R35, R69, 0x1, P6 ;  /* 0x00000045233b7211 */ /* 0x000fc600030f0eff */
[----:B------:R-:W-:Y:S01]  /*37b0*/  STL.64 [R1+0x530], R54 ;  /* 0x0005303601007387 */ /* 0x000fe20000100a00 */
[----:B------:R-:W-:Y:S02]  /*37c0*/  LEA.HI.X.SX32 R101, R74, R69, 0x1, P2 ;  /* 0x000000454a657211 */ /* 0x000fe400010f0eff */
[----:B------:R-:W4:Y:S01]  /*37d0*/  LDC R53, c[0x0][0x3c4] ;  /* 0x0000f100ff357b82 */ /* 0x000f220000000800 */
[----:B------:R-:W-:Y:S01]  /*37e0*/  STL.64 [R1+0x4f0], R48 ;  /* 0x0004f03001007387 */ /* 0x000fe20000100a00 */
[----:B---3--:R-:W-:-:S03]  /*37f0*/  IADD3 R62, P5, PT, R75, R68, RZ ;  /* 0x000000444b3e7210 */ /* 0x008fc60007fbe0ff */
[----:B------:R-:W-:Y:S01]  /*3800*/  STL.64 [R1+0x4b0], R42 ;  /* 0x0004b02a01007387 */ /* 0x000fe20000100a00 */
[----:B-1----:R-:W-:Y:S01]  /*3810*/  IMAD R110, R73, 0xd6, RZ ;  /* 0x000000d6496e7824 */ /* 0x002fe200078e02ff */
[----:B------:R-:W-:Y:S01]  /*3820*/  LEA.HI.X.SX32 R63, R21, R69, 0x1, P5 ;  /* 0x00000045153f7211 */ /* 0x000fe200028f0eff */
[----:B------:R-:W1:Y:S01]  /*3830*/  LDC R29, c[0x0][0x3c4] ;  /* 0x0000f100ff1d7b82 */ /* 0x000e620000000800 */
[----:B------:R-:W-:Y:S04]  /*3840*/  STL.64 [R1+0x470], R36 ;  /* 0x0004702401007387 */ /* 0x000fe80000100a00 */
[----:B------:R-:W-:Y:S03]  /*3850*/  STL.64 [R1+0x430], R30 ;  /* 0x0004301e01007387 */ /* 0x000fe60000100a00 */
[----:B------:R-:W3:Y:S01]  /*3860*/  LDC R73, c[0x0][0x3c4] ;  /* 0x0000f100ff497b82 */ /* 0x000ee20000000800 */
[----:B------:R-:W-:Y:S04]  /*3870*/  STL.64 [R1+0x3f0], R24 ;  /* 0x0003f01801007387 */ /* 0x000fe80000100a00 */
[----:B------:R0:W-:Y:S03]  /*3880*/  STL.64 [R1+0x370], R58 ;  /* 0x0003703a01007387 */ /* 0x0001e60000100a00 */
[----:B------:R-:W0:Y:S01]  /*3890*/  LDC R99, c[0x0][0x3c4] ;  /* 0x0000f100ff637b82 */ /* 0x000e220000000800 */
[----:B------:R-:W-:Y:S04]  /*38a0*/  STL.64 [R1+0x3b0], R100 ;  /* 0x0003b06401007387 */ /* 0x000fe80000100a00 */
[----:B------:R-:W4:Y:S03]  /*38b0*/  LDL.LU R21, [R1+0x20] ;  /* 0x0000200001157983 */ /* 0x000f260000300800 */
[----:B------:R-:W0:Y:S01]  /*38c0*/  LDC R47, c[0x0][0x3c4] ;  /* 0x0000f100ff2f7b82 */ /* 0x000e220000000800 */
[----:B--2---:R-:W-:Y:S01]  /*38d0*/  IMAD R4, R41, 0xc2, RZ ;  /* 0x000000c229047824 */ /* 0x004fe200078e02ff */
[----:B------:R-:W2:Y:S01]  /*38e0*/  @P1 LDG.E.U16 R89, desc[UR18][R18.64] ;  /* 0x0000001212591981 */ /* 0x000ea2000c1e1500 */
[----:B------:R-:W-:-:S02]  /*38f0*/  IMAD R0, R3, 0x19, RZ ;  /* 0x0000001903007824 */ /* 0x000fc400078e02ff */
[----:B------:R-:W-:Y:S01]  /*3900*/  IMAD R71, R3, 0x21, RZ ;  /* 0x0000002103477824 */ /* 0x000fe200078e02ff */
[----:B------:R-:W2:Y:S02]  /*3910*/  @P1 LDG.E.U16 R83, desc[UR18][R76.64] ;  /* 0x000000124c531981 */ /* 0x000ea4000c1e1500 */
[----:B------:R-:W0:Y:S08]  /*3920*/  LDC R64, c[0x0][0x3c4] ;  /* 0x0000f100ff407b82 */ /* 0x000e300000000800 */
[----:B------:R-:W3:Y:S08]  /*3930*/  LDC R46, c[0x0][0x3c4] ;  /* 0x0000f100ff2e7b82 */ /* 0x000ef00000000800 */
[----:B------:R-:W4:Y:S08]  /*3940*/  LDC R41, c[0x0][0x3c4] ;  /* 0x0000f100ff297b82 */ /* 0x000f300000000800 */
[----:B------:R-:W4:Y:S08]  /*3950*/  LDC R65, c[0x0][0x3c4] ;  /* 0x0000f100ff417b82 */ /* 0x000f300000000800 */
[----:B------:R-:W4:Y:S08]  /*3960*/  LDC R81, c[0x0][0x3c4] ;  /* 0x0000f100ff517b82 */ /* 0x000f300000000800 */
[----:B------:R-:W4:Y:S08]  /*3970*/  LDC R98, c[0x0][0x3c4] ;  /* 0x0000f100ff627b82 */ /* 0x000f300000000800 */
[----:B------:R-:W4:Y:S02]  /*3980*/  LDC R80, c[0x0][0x3c4] ;  /* 0x0000f100ff507b82 */ /* 0x000f240000000800 */
[----:B----4-:R-:W-:-:S02]  /*3990*/  IMAD R50, R53, 0x82, RZ ;  /* 0x0000008235327824 */ /* 0x010fc400078e02ff */
[----:B0-----:R-:W-:Y:S02]  /*39a0*/  IMAD R27, R23, 0x79, RZ ;  /* 0x00000079171b7824 */ /* 0x001fe400078e02ff */
[----:B-1----:R-:W-:Y:S02]  /*39b0*/  IMAD R10, R29, 0xd2, RZ ;  /* 0x000000d21d0a7824 */ /* 0x002fe400078e02ff */
[----:B------:R-:W0:Y:S01]  /*39c0*/  LDC R53, c[0x0][0x3c4] ;  /* 0x0000f100ff357b82 */ /* 0x000e220000000800 */
[----:B---3--:R-:W-:Y:S02]  /*39d0*/  IMAD R56, R73, 0xf6, RZ ;  /* 0x000000f649387824 */ /* 0x008fe400078e02ff */
[----:B------:R-:W-:-:S05]  /*39e0*/  IMAD R44, R99, 0x78, RZ ;  /* 0x00000078632c7824 */ /* 0x000fca00078e02ff */
[----:B------:R-:W1:Y:S01]  /*39f0*/  LDC R28, c[0x0][0x3c4] ;  /* 0x0000f100ff1c7b82 */ /* 0x000e620000000800 */
[----:B------:R-:W-:Y:S01]  /*3a00*/  IMAD R11, R47, 0x51, RZ ;  /* 0x000000512f0b7824 */ /* 0x000fe200078e02ff */
[----:B------:R-:W-:-:S06]  /*3a10*/  IADD3 R74, P2, PT, R51, R68, RZ ;  /* 0x00000044334a7210 */ /* 0x000fcc0007f5e0ff */
[----:B------:R-:W3:Y:S01]  /*3a20*/  LDC R23, c[0x0][0x3c4] ;  /* 0x0000f100ff177b82 */ /* 0x000ee20000000800 */
[----:B------:R-:W-:Y:S01]  /*3a30*/  IMAD R120, R64, 0xaa, RZ ;  /* 0x000000aa40787824 */ /* 0x000fe200078e02ff */
[----:B------:R-:W-:Y:S01]  /*3a40*/  IADD3 R64, P3, PT, R140, R68, RZ ;  /* 0x000000448c407210 */ /* 0x000fe20007f7e0ff */
[----:B------:R-:W-:-:S05]  /*3a50*/  IMAD R5, R46, 0x49, RZ ;  /* 0x000000492e057824 */ /* 0x000fca00078e02ff */
[----:B------:R-:W4:Y:S01]  /*3a60*/  LDC R40, c[0x0][0x3c4] ;  /* 0x0000f100ff287b82 */ /* 0x000f220000000800 */
[----:B------:R-:W-:Y:S01]  /*3a70*/  IMAD R16, R41, 0xe2, RZ ;  /* 0x000000e229107824 */ /* 0x000fe200078e02ff */
[----:B------:R-:W-:-:S06]  /*3a80*/  IADD3 R58, P6, PT, R148, R68, RZ ;  /* 0x00000044943a7210 */ /* 0x000fcc0007fde0ff */
[----:B------:R-:W0:Y:S01]  /*3a90*/  LDC R29, c[0x0][0x3c4] ;  /* 0x0000f100ff1d7b82 */ /* 0x000e220000000800 */
[----:B------:R-:W-:-:S07]  /*3aa0*/  IMAD R127, R65, 0x55, RZ ;  /* 0x00000055417f7824 */ /* 0x000fce00078e02ff */
[----:B------:R-:W0:Y:S01]  /*3ab0*/  LDC R73, c[0x0][0x3c4] ;  /* 0x0000f100ff497b82 */ /* 0x000e220000000800 */
[----:B------:R-:W-:-:S07]  /*3ac0*/  LEA.HI.X.SX32 R75, R44, R69, 0x1, P2 ;  /* 0x000000452c4b7211 */ /* 0x000fce00010f0eff */
[----:B------:R-:W0:Y:S01]  /*3ad0*/  LDC R99, c[0x0][0x3c4] ;  /* 0x0000f100ff637b82 */ /* 0x000e220000000800 */
[----:B------:R-:W-:-:S07]  /*3ae0*/  LEA.HI.X.SX32 R65, R81, R69, 0x1, P3 ;  /* 0x0000004551417211 */ /* 0x000fce00018f0eff */
[----:B------:R-:W0:Y:S01]  /*3af0*/  LDC R47, c[0x0][0x3c4] ;  /* 0x0000f100ff2f7b82 */ /* 0x000e220000000800 */
[----:B------:R-:W-:Y:S01]  /*3b00*/  LEA.HI.X.SX32 R59, R0, R69, 0x1, P6 ;  /* 0x00000045003b7211 */ /* 0x000fe200030f0eff */
[----:B------:R-:W-:-:S06]  /*3b10*/  IMAD R151, R98, 0x62, RZ ;  /* 0x0000006262977824 */ /* 0x000fcc00078e02ff */
[----:B------:R-:W3:Y:S01]  /*3b20*/  LDC R46, c[0x0][0x3c4] ;  /* 0x0000f100ff2e7b82 */ /* 0x000ee20000000800 */
[----:B------:R1:W-:Y:S01]  /*3b30*/  STL.64 [R1+0x330], R62 ;  /* 0x0003303e01007387 */ /* 0x0003e20000100a00 */
[----:B------:R-:W-:-:S06]  /*3b40*/  IMAD R149, R80, 0x52, RZ ;  /* 0x0000005250957824 */ /* 0x000fcc00078e02ff */
[----:B------:R-:W4:Y:S01]  /*3b50*/  LDC R52, c[0x0][0x3c4] ;  /* 0x0000f100ff347b82 */ /* 0x000f220000000800 */
[----:B------:R-:W-:Y:S07]  /*3b60*/  STL.64 [R1+0x2f0], R74 ;  /* 0x0002f04a01007387 */ /* 0x000fee0000100a00 */
[----:B------:R-:W4:Y:S01]  /*3b70*/  LDC R41, c[0x0][0x3c4] ;  /* 0x0000f100ff297b82 */ /* 0x000f220000000800 */
[----:B------:R1:W-:Y:S07]  /*3b80*/  STL.64 [R1+0x630], R64 ;  /* 0x0006304001007387 */ /* 0x0003ee0000100a00 */
[----:B------:R-:W4:Y:S01]  /*3b90*/  LDC R155, c[0x0][0x3c4] ;  /* 0x0000f100ff9b7b82 */ /* 0x000f220000000800 */
[----:B-1----:R-:W-:Y:S01]  /*3ba0*/  IADD3 R62, P5, PT, R150, R68, RZ ;  /* 0x00000044963e7210 */ /* 0x002fe20007fbe0ff */
[----:B------:R1:W-:Y:S01]  /*3bb0*/  STL.64 [R1+0x5e8], R58 ;  /* 0x0005e83a01007387 */ /* 0x0003e20000100a00 */
[----:B------:R-:W-:-:S05]  /*3bc0*/  IMAD R134, R3, 0x29, RZ ;  /* 0x0000002903867824 */ /* 0x000fca00078e02ff */
[----:B------:R-:W4:Y:S01]  /*3bd0*/  LDC R34, c[0x0][0x3c4] ;  /* 0x0000f100ff227b82 */ /* 0x000f220000000800 */
[-C--:B------:R-:W-:Y:S02]  /*3be0*/  IADD3 R64, P3, PT, R149, R68.reuse, RZ ;  /* 0x0000004495407210 */ /* 0x080fe40007f7e0ff */
[----:B------:R-:W-:Y:S02]  /*3bf0*/  LEA.HI.X.SX32 R63, R71, R69, 0x1, P5 ;  /* 0x00000045473f7211 */ /* 0x000fe400028f0eff */
[----:B-1----:R-:W-:-:S03]  /*3c00*/  IADD3 R58, P6, PT, R151, R68, RZ ;  /* 0x00000044973a7210 */ /* 0x002fc60007fde0ff */
[----:B------:R-:W1:Y:S01]  /*3c10*/  LDC R81, c[0x0][0x3c4] ;  /* 0x0000f100ff517b82 */ /* 0x000e620000000800 */
[----:B0-----:R-:W-:Y:S01]  /*3c20*/  IMAD R53, R53, 0x92, RZ ;  /* 0x0000009235357824 */ /* 0x001fe200078e02ff */
[-C--:B------:R-:W-:Y:S01]  /*3c30*/  LEA.HI.X.SX32 R59, R135, R69.reuse, 0x1, P6 ;  /* 0x00000045873b7211 */ /* 0x080fe200030f0eff */
[----:B------:R-:W-:Y:S01]  /*3c40*/  IMAD R8, R28, 0x54, RZ ;  /* 0x000000541c087824 */ /* 0x000fe200078e02ff */
[----:B------:R-:W-:-:S04]  /*3c50*/  LEA.HI.X.SX32 R65, R134, R69, 0x1, P3 ;  /* 0x0000004586417211 */ /* 0x000fc800018f0eff */
[----:B------:R-:W0:Y:S01]  /*3c60*/  LDC R22, c[0x0][0x3c4] ;  /* 0x0000f100ff167b82 */ /* 0x000e220000000800 */
[----:B---3--:R-:W-:Y:S01]  /*3c70*/  IMAD R113, R23, 0x4a, RZ ;  /* 0x0000004a17717824 */ /* 0x008fe200078e02ff */
[----:B------:R-:W-:Y:S01]  /*3c80*/  IADD3 R50, P3, PT, R50, R68, RZ ;  /* 0x0000004432327210 */ /* 0x000fe20007f7e0ff */
[----:B------:R-:W-:Y:S01]  /*3c90*/  STL [R1+0x6f0], R70 ;  /* 0x0006f04601007387 */ /* 0x000fe20000100800 */
[----:B----4-:R-:W-:-:S04]  /*3ca0*/  IMAD R17, R40, 0x59, RZ ;  /* 0x0000005928117824 */ /* 0x010fc800078e02ff */
[----:B------:R-:W3:Y:S01]  /*3cb0*/  LDC R28, c[0x0][0x3c4] ;  /* 0x0000f100ff1c7b82 */ /* 0x000ee20000000800 */
[----:B------:R-:W-:Y:S01]  /*3cc0*/  STL.64 [R1+0x5a8], R62 ;  /* 0x0005a83e01007387 */ /* 0x000fe20000100a00 */
[----:B------:R-:W-:Y:S01]  /*3cd0*/  IMAD R85, R29, 0x64, RZ ;  /* 0x000000641d557824 */ /* 0x000fe200078e02ff */
[----:B------:R-:W-:Y:S01]  /*3ce0*/  LEA.HI.X.SX32 R51, R137, R69, 0x1, P3 ;  /* 0x0000004589337211 */ /* 0x000fe200018f0eff */
[----:B------:R-:W-:Y:S01]  /*3cf0*/  IMAD R26, R73, 0x98, RZ ;  /* 0x00000098491a7824 */ /* 0x000fe200078e02ff */
[----:B------:R4:W-:Y:S03]  /*3d00*/  STL.64 [R1+0x528], R58 ;  /* 0x0005283a01007387 */ /* 0x0009e60000100a00 */
[----:B------:R-:W3:Y:S01]  /*3d10*/  LDC R23, c[0x0][0x3c4] ;  /* 0x0000f100ff177b82 */ /* 0x000ee20000000800 */
[----:B------:R-:W-:Y:S02]  /*3d20*/  IMAD R73, R99, 0x72, RZ ;  /* 0x0000007263497824 */ /* 0x000fe400078e02ff */
[----:B------:R-:W-:-:S05]  /*3d30*/  IMAD R47, R47, 0xb2, RZ ;  /* 0x000000b22f2f7824 */ /* 0x000fca00078e02ff */
[----:B------:R-:W4:Y:S02]  /*3d40*/  LDC R40, c[0x0][0x3c4] ;  /* 0x0000f100ff287b82 */ /* 0x000f240000000800 */
[-C--:B----4-:R-:W-:Y:S01]  /*3d50*/  IADD3 R58, P6, PT, R53, R68.reuse, RZ ;  /* 0x00000044353a7210 */ /* 0x090fe20007fde0ff */
[----:B------:R-:W-:Y:S01]  /*3d60*/  IMAD R46, R46, 0x61, RZ ;  /* 0x000000612e2e7824 */ /* 0x000fe200078e02ff */
[----:B------:R-:W-:Y:S04]  /*3d70*/  STL.64 [R1+0x568], R64 ;  /* 0x0005684001007387 */ /* 0x000fe80000100a00 */
[----:B------:R-:W4:Y:S01]  /*3d80*/  LDC R29, c[0x0][0x3c4] ;  /* 0x0000f100ff1d7b82 */ /* 0x000f220000000800 */
[-C--:B------:R-:W-:Y:S01]  /*3d90*/  LEA.HI.X.SX32 R59, R5, R69.reuse, 0x1, P6 ;  /* 0x00000045053b7211 */ /* 0x080fe200030f0eff */
[----:B------:R-:W-:Y:S01]  /*3da0*/  IMAD R52, R52, 0xa2, RZ ;  /* 0x000000a234347824 */ /* 0x000fe200078e02ff */
[-C--:B------:R-:W-:Y:S01]  /*3db0*/  IADD3 R62, P5, PT, R73, R68.reuse, RZ ;  /* 0x00000044493e7210 */ /* 0x080fe20007fbe0ff */
[----:B------:R-:W-:Y:S01]  /*3dc0*/  IMAD R41, R41, 0xf2, RZ ;  /* 0x000000f229297824 */ /* 0x000fe200078e02ff */
[----:B------:R0:W-:Y:S01]  /*3dd0*/  STL.64 [R1+0x4a8], R50 ;  /* 0x0004a83201007387 */ /* 0x0001e20000100a00 */
[----:B------:R-:W-:Y:S01]  /*3de0*/  IADD3 R4, P6, PT, R4, R68, RZ ;  /* 0x0000004404047210 */ /* 0x000fe20007fde0ff */
[----:B------:R-:W-:Y:S01]  /*3df0*/  IMAD R153, R155, 0xd4, RZ ;  /* 0x000000d49b997824 */ /* 0x000fe200078e02ff */
[----:B------:R-:W2:Y:S01]  /*3e00*/  LDC R97, c[0x0][0x3c4] ;  /* 0x0000f100ff617b82 */ /* 0x000ea20000000800 */
[-C--:B------:R-:W-:Y:S01]  /*3e10*/  LEA.HI.X.SX32 R63, R136, R69.reuse, 0x1, P5 ;  /* 0x00000045883f7211 */ /* 0x080fe200028f0eff */
[----:B------:R-:W-:Y:S01]  /*3e20*/  IMAD R34, R34, 0x71, RZ ;  /* 0x0000007122227824 */ /* 0x000fe200078e02ff */
[----:B------:R-:W-:-:S02]  /*3e30*/  LEA.HI.X.SX32 R5, R46, R69, 0x1, P6 ;  /* 0x000000452e057211 */ /* 0x000fc400030f0eff */
[----:B------:R-:W-:-:S03]  /*3e40*/  IADD3 R52, P5, PT, R52, R68, RZ ;  /* 0x0000004434347210 */ /* 0x000fc60007fbe0ff */
[----:B------:R-:W2:Y:S01]  /*3e50*/  LDC R155, c[0x0][0x3c4] ;  /* 0x0000f100ff9b7b82 */ /* 0x000ea20000000800 */
[-C--:B0-----:R-:W-:Y:S02]  /*3e60*/  IADD3 R50, P3, PT, R47, R68.reuse, RZ ;  /* 0x000000442f327210 */ /* 0x081fe40007f7e0ff */
[-C--:B------:R-:W-:Y:S02]  /*3e70*/  IADD3 R98, P6, PT, R41, R68.reuse, RZ ;  /* 0x0000004429627210 */ /* 0x080fe40007fde0ff */
[-C--:B------:R-:W-:Y:S02]  /*3e80*/  LEA.HI.X.SX32 R51, R17, R69.reuse, 0x1, P3 ;  /* 0x0000004511337211 */ /* 0x080fe400018f0eff */
[----:B------:R-:W-:Y:S01]  /*3e90*/  IADD3 R16, P3, PT, R16, R68, RZ ;  /* 0x0000004410107210 */ /* 0x000fe20007f7e0ff */
[----:B------:R-:W0:Y:S01]  /*3ea0*/  LDC R96, c[0x0][0x3c4] ;  /* 0x0000f100ff607b82 */ /* 0x000e220000000800 */
[-C--:B------:R-:W-:Y:S02]  /*3eb0*/  LEA.HI.X.SX32 R53, R11, R69.reuse, 0x1, P5 ;  /* 0x000000450b357211 */ /* 0x080fe400028f0eff */
[-C--:B------:R-:W-:Y:S01]  /*3ec0*/  LEA.HI.X.SX32 R99, R27, R69.reuse, 0x1, P6 ;  /* 0x000000451b637211 */ /* 0x080fe200030f0eff */
[----:B------:R-:W-:Y:S01]  /*3ed0*/  IMAD R119, R22, 0x74, RZ ;  /* 0x0000007416777824 */ /* 0x000fe200078e02ff */
[----:B------:R-:W-:-:S02]  /*3ee0*/  LEA.HI.X.SX32 R17, R34, R69, 0x1, P3 ;  /* 0x0000004522117211 */ /* 0x000fc400018f0eff */
[-C--:B-1----:R-:W-:Y:S01]  /*3ef0*/  LEA R80, P6, R81, R68.reuse, 0x2 ;  /* 0x0000004451507211 */ /* 0x082fe200078c10ff */
[----:B------:R-:W-:Y:S01]  /*3f00*/  STL.64 [R1+0x4e8], R62 ;  /* 0x0004e83e01007387 */ /* 0x000fe20000100a00 */
[-C--:B------:R-:W-:Y:S01]  /*3f10*/  IADD3 R74, P2, PT, R138, R68.reuse, RZ ;  /* 0x000000448a4a7210 */ /* 0x080fe20007f5e0ff */
[----:B---3--:R-:W-:Y:S01]  /*3f20*/  IMAD R28, R28, 0x94, RZ ;  /* 0x000000941c1c7824 */ /* 0x008fe200078e02ff */
[-C--:B------:R-:W-:Y:S01]  /*3f30*/  LEA.HI.X.SX32 R81, R140, R69.reuse, 0x1, P6 ;  /* 0x000000458c517211 */ /* 0x080fe200030f0eff */
[----:B------:R1:W-:Y:S01]  /*3f40*/  STL.64 [R1+0x468], R58 ;  /* 0x0004683a01007387 */ /* 0x0003e20000100a00 */
[----:B------:R-:W-:Y:S01]  /*3f50*/  IMAD R23, R23, 0xa4, RZ ;  /* 0x000000a417177824 */ /* 0x000fe200078e02ff */
[----:B------:R-:W3:Y:S02]  /*3f60*/  LDC R22, c[0x0][0x3c4] ;  /* 0x0000f100ff167b82 */ /* 0x000ee40000000800 */
[----:B------:R1:W-:Y:S01]  /*3f70*/  STL.64 [R1+0x428], R52 ;  /* 0x0004283401007387 */ /* 0x0003e20000100a00 */
[----:B------:R-:W-:Y:S01]  /*3f80*/  IMAD R40, R40, 0x69, RZ ;  /* 0x0000006928287824 */ /* 0x000fe200078e02ff */
[----:B------:R-:W-:Y:S01]  /*3f90*/  LEA.HI.X.SX32 R75, R146, R69, 0x1, P2 ;  /* 0x00000045924b7211 */ /* 0x000fe200010f0eff */
[----:B----4-:R-:W-:Y:S01]  /*3fa0*/  IMAD R29, R29, 0x84, RZ ;  /* 0x000000841d1d7824 */ /* 0x010fe200078e02ff */
[----:B------:R-:W-:-:S02]  /*3fb0*/  IADD3 R10, P5, PT, R10, R68, RZ ;  /* 0x000000440a0a7210 */ /* 0x000fc40007fbe0ff */
[----:B------:R-:W4:Y:S01]  /*3fc0*/  LDC R72, c[0x0][0x3c4] ;  /* 0x0000f100ff487b82 */ /* 0x000f220000000800 */
[-C--:B-1----:R-:W-:Y:S02]  /*3fd0*/  IADD3 R58, P2, PT, R8, R68.reuse, RZ ;  /* 0x00000044083a7210 */ /* 0x082fe40007f5e0ff */
[----:B------:R-:W-:-:S05]  /*3fe0*/  IADD3 R52, P6, PT, R85, R68, RZ ;  /* 0x0000004455347210 */ /* 0x000fca0007fde0ff */
[----:B------:R-:W1:Y:S01]  /*3ff0*/  LDC R131, c[0x0][0x3c4] ;  /* 0x0000f100ff837b82 */ /* 0x000e620000000800 */
[-C--:B------:R-:W-:Y:S02]  /*4000*/  LEA.HI.X.SX32 R53, R148, R69.reuse, 0x1, P6 ;  /* 0x0000004594357211 */ /* 0x080fe400030f0eff */
[-C--:B------:R-:W-:Y:S02]  /*4010*/  IADD3 R34, P6, PT, R28, R68.reuse, RZ ;  /* 0x000000441c227210 */ /* 0x080fe40007fde0ff */
[-C--:B------:R-:W-:Y:S02]  /*4020*/  LEA.HI.X.SX32 R11, R40, R69.reuse, 0x1, P5 ;  /* 0x00000045280b7211 */ /* 0x080fe400028f0eff */
[----:B------:R-:W-:Y:S01]  /*4030*/  LEA.HI.X.SX32 R59, R144, R69, 0x1, P2 ;  /* 0x00000045903b7211 */ /* 0x000fe200010f0eff */
[----:B------:R-:W0:Y:S01]  /*4040*/  LDC R107, c[0x0][0x3c4] ;  /* 0x0000f100ff6b7b82 */ /* 0x000e220000000800 */
[----:B------:R-:W-:Y:S01]  /*4050*/  IADD3 R40, P2, PT, R29, R68, RZ ;  /* 0x000000441d287210 */ /* 0x000fe20007f5e0ff */
[----:B------:R-:W-:-:S06]  /*4060*/  IMAD R87, R3, 0x46, RZ ;  /* 0x0000004603577824 */ /* 0x000fcc00078e02ff */
[----:B------:R-:W0:Y:S08]  /*4070*/  LDC R147, c[0x0][0x3c4] ;  /* 0x0000f100ff937b82 */ /* 0x000e300000000800 */
[----:B------:R-:W0:Y:S08]  /*4080*/  LDC R78, c[0x0][0x3c4] ;  /* 0x0000f100ff4e7b82 */ /* 0x000e300000000800 */
[----:B------:R-:W1:Y:S01]  /*4090*/  LDC R109, c[0x0][0x3c4] ;  /* 0x0000f100ff6d7b82 */ /* 0x000e620000000800 */
[----:B------:R-:W-:-:S04]  /*40a0*/  IADD3 R64, P3, PT, R21, R68, RZ ;  /* 0x0000004415407210 */ /* 0x000fc80007f7e0ff */
[-C--:B------:R-:W-:Y:S02]  /*40b0*/  LEA.HI.X.SX32 R65, R142, R69.reuse, 0x1, P3 ;  /* 0x000000458e417211 */ /* 0x080fe400018f0eff */
[-C--:B------:R-:W-:Y:S01]  /*40c0*/  IADD3 R46, P3, PT, R119, R68.reuse, RZ ;  /* 0x00000044772e7210 */ /* 0x080fe20007f7e0ff */
[----:B------:R-:W1:Y:S03]  /*40d0*/  LDC R106, c[0x0][0x3c4] ;  /* 0x0000f100ff6a7b82 */ /* 0x000e660000000800 */
[----:B------:R-:W-:Y:S02]  /*40e0*/  LEA.HI.X.SX32 R47, R152, R69, 0x1, P3 ;  /* 0x00000045982f7211 */ /* 0x000fe400018f0eff */
[----:B------:R-:W-:-:S04]  /*40f0*/  IADD3 R28, P3, PT, R23, R68, RZ ;  /* 0x00000044171c7210 */ /* 0x000fc80007f7e0ff */
[----:B------:R-:W-:Y:S01]  /*4100*/  LEA.HI.X.SX32 R29, R149, R69, 0x1, P3 ;  /* 0x00000045951d7211 */ /* 0x000fe200018f0eff */
[----:B--2---:R-:W-:Y:S02]  /*4110*/  IMAD R149, R155, 0xe4, RZ ;  /* 0x000000e49b957824 */ /* 0x004fe400078e02ff */
[----:B------:R-:W2:Y:S01]  /*4120*/  LDC R155, c[0x0][0x3c4] ;  /* 0x0000f100ff9b7b82 */ /* 0x000ea20000000800 */
[-C--:B------:R-:W-:Y:S01]  /*4130*/  IADD3 R134, P3, PT, R153, R68.reuse, RZ ;  /* 0x0000004499867210 */ /* 0x080fe20007f7e0ff */
[----:B------:R3:W-:Y:S06]  /*4140*/  STL.64 [R1+0x3e8], R50 ;  /* 0x0003e83201007387 */ /* 0x0007ec0000100a00 */
[----:B------:R-:W1:Y:S01]  /*4150*/  LDC R153, c[0x0][0x3c4] ;  /* 0x0000f100ff997b82 */ /* 0x000e620000000800 */
[----:B------:R-:W-:Y:S01]  /*4160*/  STL.64 [R1+0x3a8], R4 ;  /* 0x0003a80401007387 */ /* 0x000fe20000100a00 */
[----:B---3--:R-:W-:-:S03]  /*4170*/  IADD3 R50, P5, PT, R35, R68, RZ ;  /* 0x0000004423327210 */ /* 0x008fc60007fbe0ff */
[----:B------:R-:W-:Y:S01]  /*4180*/  STL.64 [R1+0x368], R10 ;  /* 0x0003680a01007387 */ /* 0x000fe20000100a00 */
[----:B------:R-:W-:Y:S01]  /*4190*/  IMAD R22, R22, 0xb4, RZ ;  /* 0x000000b416167824 */ /* 0x000fe200078e02ff */
[-C--:B------:R-:W-:Y:S02]  /*41a0*/  LEA.HI.X.SX32 R51, R138, R69.reuse, 0x1, P5 ;  /* 0x000000458a337211 */ /* 0x080fe400028f0eff */
[----:B------:R-:W3:Y:S01]  /*41b0*/  LDL.LU R27, [R1+0x18] ;  /* 0x00001800011b7983 */ /* 0x000ee20000300800 */
[----:B------:R-:W-:Y:S02]  /*41c0*/  IMAD R38, R97, 0xc4, RZ ;  /* 0x000000c461267824 */ /* 0x000fe400078e02ff */
[----:B------:R-:W4:Y:S01]  /*41d0*/  LDC R97, c[0x0][0x3c4] ;  /* 0x0000f100ff617b82 */ /* 0x000f220000000800 */
[----:B------:R-:W-:Y:S01]  /*41e0*/  STL.64 [R1+0x328], R16 ;  /* 0x0003281001007387 */ /* 0x000fe20000100a00 */
[----:B0-----:R-:W-:Y:S01]  /*41f0*/  IMAD R112, R96, 0x5a, RZ ;  /* 0x0000005a60707824 */ /* 0x001fe200078e02ff */
[----:B------:R-:W-:-:S02]  /*4200*/  LEA.HI.X.SX32 R41, R150, R69, 0x1, P2 ;  /* 0x0000004596297211 */ /* 0x000fc400010f0eff */
[----:B------:R-:W-:Y:S01]  /*4210*/  STL.64 [R1+0x2e8], R98 ;  /* 0x0002e86201007387 */ /* 0x000fe20000100a00 */
[-C--:B------:R-:W-:Y:S02]  /*4220*/  IADD3 R22, P2, PT, R22, R68.reuse, RZ ;  /* 0x0000004416167210 */ /* 0x080fe40007f5e0ff */
[-C--:B------:R-:W-:Y:S01]  /*4230*/  LEA.HI.X.SX32 R35, R113, R69.reuse, 0x1, P6 ;  /* 0x0000004571237211 */ /* 0x080fe200030f0eff */
[----:B------:R-:W-:Y:S01]  /*4240*/  STL.64 [R1+0x510], R50 ;  /* 0x0005103201007387 */ /* 0x000fe20000100a00 */
[----:B--2---:R-:W-:Y:S02]  /*4250*/  IMAD R155, R155, 0x6a, RZ ;  /* 0x0000006a9b9b7824 */ /* 0x004fe400078e02ff */
[----:B-1----:R-:W-:Y:S01]  /*4260*/  IMAD R153, R153, 0xf4, RZ ;  /* 0x000000f499997824 */ /* 0x002fe200078e02ff */
[----:B------:R0:W-:Y:S01]  /*4270*/  STL.64 [R1+0x7a8], R50 ;  /* 0x0007a83201007387 */ /* 0x0001e20000100a00 */
[----:B------:R-:W-:Y:S01]  /*4280*/  IADD3 R62, P5, PT, R144, R68, RZ ;  /* 0x00000044903e7210 */ /* 0x000fe20007fbe0ff */
[----:B----4-:R-:W-:Y:S01]  /*4290*/  IMAD R39, R72, 0x6b, RZ ;  /* 0x0000006b48277824 */ /* 0x010fe200078e02ff */
[----:B------:R-:W1:Y:S01]  /*42a0*/  LDC R96, c[0x0][0x3c4] ;  /* 0x0000f100ff607b82 */ /* 0x000e620000000800 */
[----:B------:R-:W-:Y:S01]  /*42b0*/  STL.64 [R1+0x5e0], R74 ;  /* 0x0005e04a01007387 */ /* 0x000fe20000100a00 */
[----:B------:R-:W-:-:S03]  /*42c0*/  LEA.HI.X.SX32 R23, R112, R69, 0x1, P2 ;  /* 0x0000004570177211 */ /* 0x000fc600010f0eff */
[----:B------:R-:W-:Y:S01]  /*42d0*/  STL.64 [R1+0x628], R80 ;  /* 0x0006285001007387 */ /* 0x000fe20000100a00 */
[-C--:B------:R-:W-:Y:S02]  /*42e0*/  IADD3 R70, P2, PT, R149, R68.reuse, RZ ;  /* 0x0000004495467210 */ /* 0x080fe40007f5e0ff */
[-C--:B0-----:R-:W-:Y:S01]  /*42f0*/  IADD3 R50, P6, PT, R38, R68.reuse, RZ ;  /* 0x0000004426327210 */ /* 0x081fe20007fde0ff */
[----:B------:R-:W-:Y:S01]  /*4300*/  STL.64 [R1+0x5a0], R64 ;  /* 0x0005a04001007387 */ /* 0x000fe20000100a00 */
[-C--:B------:R-:W-:Y:S01]  /*4310*/  LEA.HI.X.SX32 R135, R155, R69.reuse, 0x1, P3 ;  /* 0x000000459b877211 */ /* 0x080fe200018f0eff */
[----:B------:R-:W-:Y:S01]  /*4320*/  IMAD R130, R97, 0x7a, RZ ;  /* 0x0000007a61827824 */ /* 0x000fe200078e02ff */
[-C--:B------:R-:W-:Y:S01]  /*4330*/  LEA.HI.X.SX32 R63, R154, R69.reuse, 0x1, P5 ;  /* 0x000000459a3f7211 */ /* 0x080fe200028f0eff */
[----:B------:R-:W-:Y:S01]  /*4340*/  STL.64 [R1+0x560], R58 ;  /* 0x0005603a01007387 */ /* 0x000fe20000100a00 */
[-C--:B------:R-:W-:Y:S01]  /*4350*/  LEA.HI.X.SX32 R51, R151, R69.reuse, 0x1, P6 ;  /* 0x0000004597337211 */ /* 0x080fe200030f0eff */
[----:B------:R-:W0:Y:S02]  /*4360*/  LDC R72, c[0x0][0x3c4] ;  /* 0x0000f100ff487b82 */ /* 0x000e240000000800 */
[----:B------:R-:W-:Y:S04]  /*4370*/  STL.64 [R1+0x520], R52 ;  /* 0x0005203401007387 */ /* 0x000fe80000100a00 */
[----:B------:R-:W2:Y:S01]  /*4380*/  LDL.LU R79, [R1+0x8] ;  /* 0x00000800014f7983 */ /* 0x000ea20000300800 */
[----:B------:R-:W-:Y:S01]  /*4390*/  LEA.HI.X.SX32 R71, R73, R69, 0x1, P2 ;  /* 0x0000004549477211 */ /* 0x000fe200010f0eff */
[----:B------:R-:W4:Y:S02]  /*43a0*/  LDC R151, c[0x0][0x3c4] ;  /* 0x0000f100ff977b82 */ /* 0x000f240000000800 */
[----:B------:R-:W-:Y:S04]  /*43b0*/  STL.64 [R1+0x4e0], R46 ;  /* 0x0004e02e01007387 */ /* 0x000fe80000100a00 */
[----:B------:R-:W2:Y:S02]  /*43c0*/  LDL.LU R38, [R1+0x10] ;  /* 0x0000100001267983 */ /* 0x000ea40000300800 */
[----:B------:R-:W0:Y:S02]  /*43d0*/  LDC R97, c[0x0][0x3c4] ;  /* 0x0000f100ff617b82 */ /* 0x000e240000000800 */
[----:B------:R-:W-:Y:S04]  /*43e0*/  STL.64 [R1+0x4a0], R40 ;  /* 0x0004a02801007387 */ /* 0x000fe80000100a00 */
[----:B------:R-:W-:Y:S04]  /*43f0*/  STL.64 [R1+0x460], R34 ;  /* 0x0004602201007387 */ /* 0x000fe80000100a00 */
[----:B------:R-:W-:Y:S04]  /*4400*/  STL.64 [R1+0x420], R28 ;  /* 0x0004201c01007387 */ /* 0x000fe80000100a00 */
[----:B------:R1:W-:Y:S04]  /*4410*/  STL.64 [R1+0x3a0], R50 ;  /* 0x0003a03201007387 */ /* 0x0003e80000100a00 */
[----:B------:R-:W-:Y:S04]  /*4420*/  STL.64 [R1+0x3e0], R22 ;  /* 0x0003e01601007387 */ /* 0x000fe80000100a00 */
[----:B------:R0:W-:Y:S01]  /*4430*/  STL.64 [R1+0x360], R134 ;  /* 0x0003608601007387 */ /* 0x0001e20000100a00 */
[----:B-1----:R-:W-:-:S03]  /*4440*/  IADD3 R50, P6, PT, R153, R68, RZ ;  /* 0x0000004499327210 */ /* 0x002fc60007fde0ff */
[----:B------:R-:W-:Y:S04]  /*4450*/  STL.64 [R1+0x320], R70 ;  /* 0x0003204601007387 */ /* 0x000fe80000100a00 */
[----:B------:R-:W2:Y:S01]  /*4460*/  LDL.LU R153, [R1] ;  /* 0x0000000001997983 */ /* 0x000ea20000300800 */
[----:B------:R-:W-:-:S05]  /*4470*/  LEA.HI.X.SX32 R51, R130, R69, 0x1, P6 ;  /* 0x0000004582337211 */ /* 0x000fca00030f0eff */
[----:B------:R-:W-:Y:S04]  /*4480*/  STL.64 [R1+0x2e0], R50 ;  /* 0x0002e03201007387 */ /* 0x000fe80000100a00 */
[----:B------:R1:W-:Y:S04]  /*4490*/  STL.64 [R1+0x608], R62 ;  /* 0x0006083e01007387 */ /* 0x0003e80000100a00 */
[----:B------:R-:W2:Y:S01]  /*44a0*/  LDL.LU R149, [R1+0x4] ;  /* 0x0000040001957983 */ /* 0x000ea20000300800 */
[----:B0-----:R-:W-:Y:S02]  /*44b0*/  IMAD R45, R72, 0x7b, RZ ;  /* 0x0000007b482d7824 */ /* 0x001fe400078e02ff */
[----:B------:R-:W0:Y:S01]  /*44c0*/  LDC R72, c[0x0][0x3c4] ;  /* 0x0000f100ff487b82 */ /* 0x000e220000000800 */
[----:B------:R-:W-:-:S02]  /*44d0*/  IADD3 R134, P3, PT, R152, R68, RZ ;  /* 0x0000004498867210 */ /* 0x000fc40007f7e0ff */
[----:B-1----:R-:W-:Y:S02]  /*44e0*/  IADD3 R62, P5, PT, R113, R68, RZ ;  /* 0x00000044713e7210 */ /* 0x002fe40007fbe0ff */
[-C--:B------:R-:W-:Y:S02]  /*44f0*/  LEA.HI.X.SX32 R135, R157, R69.reuse, 0x1, P3 ;  /* 0x000000459d877211 */ /* 0x080fe400018f0eff */
[----:B------:R-:W-:-:S03]  /*4500*/  LEA.HI.X.SX32 R63, R158, R69, 0x1, P5 ;  /* 0x000000459e3f7211 */ /* 0x000fc600028f0eff */
[----:B------:R1:W-:Y:S01]  /*4510*/  STL.64 [R1+0x5c8], R134 ;  /* 0x0005c88601007387 */ /* 0x0003e20000100a00 */
[----:B0-----:R-:W-:Y:S01]  /*4520*/  IMAD R32, R72, 0x88, RZ ;  /* 0x0000008848207824 */ /* 0x001fe200078e02ff */
[-C--:B------:R-:W-:Y:S01]  /*4530*/  IADD3 R72, P4, PT, R141, R68.reuse, RZ ;  /* 0x000000448d487210 */ /* 0x080fe20007f9e0ff */
[----:B----4-:R-:W-:Y:S02]  /*4540*/  IMAD R141, R151, 0x76, RZ ;  /* 0x00000076978d7824 */ /* 0x010fe400078e02ff */
[----:B------:R-:W0:Y:S01]  /*4550*/  LDC R151, c[0x0][0x3c4] ;  /* 0x0000f100ff977b82 */ /* 0x000e220000000800 */
[-C--:B------:R-:W-:Y:S02]  /*4560*/  LEA.HI.X.SX32 R73, R156, R69.reuse, 0x1, P4 ;  /* 0x000000459c497211 */ /* 0x080fe400020f0eff */
[-C--:B------:R-:W-:Y:S02]  /*4570*/  IADD3 R112, P4, PT, R112, R68.reuse, RZ ;  /* 0x0000004470707210 */ /* 0x080fe40007f9e0ff */
[----:B-1----:R-:W-:Y:S01]  /*4580*/  IADD3 R134, P3, PT, R155, R68, RZ ;  /* 0x000000449b867210 */ /* 0x002fe20007f7e0ff */
[----:B------:R-:W-:Y:S01]  /*4590*/  STL.64 [R1+0x5d0], R72 ;  /* 0x0005d04801007387 */ /* 0x000fe20000100a00 */
[----:B------:R-:W-:-:S03]  /*45a0*/  LEA.HI.X.SX32 R113, R159, R69, 0x1, P4 ;  /* 0x000000459f717211 */ /* 0x000fc600020f0eff */
[----:B------:R-:W-:Y:S01]  /*45b0*/  STL.64 [R1+0x7b0], R72 ;  /* 0x0007b04801007387 */ /* 0x000fe20000100a00 */
[----:B------:R-:W-:-:S03]  /*45c0*/  LEA.HI.X.SX32 R135, R160, R69, 0x1, P3 ;  /* 0x00000045a0877211 */ /* 0x000fc600018f0eff */
[----:B------:R1:W-:Y:S01]  /*45d0*/  STL.64 [R1+0x588], R62 ;  /* 0x0005883e01007387 */ /* 0x0003e20000100a00 */
[----:B------:R-:W-:Y:S02]  /*45e0*/  IMAD R0, R131, 0x56, RZ ;  /* 0x0000005683007824 */ /* 0x000fe400078e02ff */
[----:B------:R-:W-:Y:S01]  /*45f0*/  IMAD R143, R107, 0x66, RZ ;  /* 0x000000666b8f7824 */ /* 0x000fe200078e02ff */
[----:B------:R-:W-:Y:S01]  /*4600*/  STL.64 [R1+0x548], R112 ;  /* 0x0005487001007387 */ /* 0x000fe20000100a00 */
[----:B------:R-:W-:-:S03]  /*4610*/  IADD3 R50, P6, PT, R87, R68, RZ ;  /* 0x0000004457327210 */ /* 0x000fc60007fde0ff */
[----:B------:R-:W4:Y:S01]  /*4620*/  LDL.LU R155, [R1+0x2c] ;  /* 0x00002c00019b7983 */ /* 0x000f220000300800 */
[----:B-1----:R-:W-:-:S03]  /*4630*/  IADD3 R62, P5, PT, R130, R68, RZ ;  /* 0x00000044823e7210 */ /* 0x002fc60007fbe0ff */
[----:B------:R-:W-:Y:S01]  /*4640*/  STL.64 [R1+0x508], R134 ;  /* 0x0005088601007387 */ /* 0x000fe20000100a00 */
[----:B------:R-:W-:-:S03]  /*4650*/  LEA.HI.X.SX32 R63, R161, R69, 0x1, P5 ;  /* 0x00000045a13f7211 */ /* 0x000fc600028f0eff */
[----:B------:R-:W4:Y:S04]  /*4660*/  LDL.LU R107, [R1+0x30] ;  /* 0x00003000016b7983 */ /* 0x000f280000300800 */
[----:B------:R1:W-:Y:S01]  /*4670*/  STL.64 [R1+0x4c8], R62 ;  /* 0x0004c83e01007387 */ /* 0x0003e20000100a00 */
[----:B------:R-:W-:Y:S01]  /*4680*/  LEA.HI.X.SX32 R51, R163, R69, 0x1, P6 ;  /* 0x00000045a3337211 */ /* 0x000fe200030f0eff */
[----:B0-----:R-:W-:Y:S01]  /*4690*/  IMAD R151, R151, 0x96, RZ ;  /* 0x0000009697977824 */ /* 0x001fe200078e02ff */
[----:B-1----:R-:W-:-:S04]  /*46a0*/  IADD3 R62, P5, PT, R0, R68, RZ ;  /* 0x00000044003e7210 */ /* 0x002fc80007fbe0ff */
[----:B------:R-:W-:Y:S01]  /*46b0*/  LEA.HI.X.SX32 R63, R164, R69, 0x1, P5 ;  /* 0x00000045a43f7211 */ /* 0x000fe200028f0eff */
[----:B------:R-:W-:Y:S02]  /*46c0*/  IMAD R123, R97, 0x53, RZ ;  /* 0x00000053617b7824 */ /* 0x000fe400078e02ff */
[----:B------:R-:W0:Y:S01]  /*46d0*/  LDC R97, c[0x0][0x3c4] ;  /* 0x0000f100ff617b82 */ /* 0x000e220000000800 */
[----:B------:R-:W-:Y:S02]  /*46e0*/  IMAD R57, R96, 0x63, RZ ;  /* 0x0000006360397824 */ /* 0x000fe400078e02ff */
[----:B------:R-:W-:-:S05]  /*46f0*/  IMAD R147, R147, 0x86, RZ ;  /* 0x0000008693937824 */ /* 0x000fca00078e02ff */
[----:B------:R-:W1:Y:S01]  /*4700*/  LDC R96, c[0x0][0x3c4] ;  /* 0x0000f100ff607b82 */ /* 0x000e620000000800 */
[----:B------:R-:W-:Y:S02]  /*4710*/  IMAD R78, R78, 0xa6, RZ ;  /* 0x000000a64e4e7824 */ /* 0x000fe400078e02ff */
[----:B0-----:R-:W-:Y:S02]  /*4720*/  IMAD R97, R97, 0x5b, RZ ;  /* 0x0000005b61617824 */ /* 0x001fe400078e02ff */
[----:B-1----:R-:W-:Y:S01]  /*4730*/  IMAD R96, R96, 0xe6, RZ ;  /* 0x000000e660607824 */ /* 0x002fe200078e02ff */
[----:B---3--:R-:W-:-:S04]  /*4740*/  IADD3 R70, P2, PT, R27, R68, RZ ;  /* 0x000000441b467210 */ /* 0x008fc80007f5e0ff */
[----:B------:R-:W-:-:S05]  /*4750*/  LEA.HI.X.SX32 R71, R162, R69, 0x1, P2 ;  /* 0x00000045a2477211 */ /* 0x000fca00010f0eff */
[----:B------:R0:W-:Y:S04]  /*4760*/  STL.64 [R1+0x5d8], R70 ;  /* 0x0005d84601007387 */ /* 0x0001e80000100a00 */
[----:B------:R1:W-:Y:S01]  /*4770*/  STL.64 [R1+0x598], R50 ;  /* 0x0005983201007387 */ /* 0x0003e20000100a00 */
[----:B0-----:R-:W-:-:S04]  /*4780*/  IADD3 R70, P2, PT, R143, R68, RZ ;  /* 0x000000448f467210 */ /* 0x001fc80007f5e0ff */
[----:B------:R-:W-:Y:S01]  /*4790*/  LEA.HI.X.SX32 R71, R165, R69, 0x1, P2 ;  /* 0x00000045a5477211 */ /* 0x000fe200010f0eff */
[----:B------:R-:W-:Y:S01]  /*47a0*/  STL.64 [R1+0x558], R62 ;  /* 0x0005583e01007387 */ /* 0x000fe20000100a00 */
[----:B-1----:R-:W-:-:S03]  /*47b0*/  IADD3 R50, P6, PT, R141, R68, RZ ;  /* 0x000000448d327210 */ /* 0x002fc60007fde0ff */
[----:B------:R0:W-:Y:S02]  /*47c0*/  STL.64 [R1+0x518], R70 ;  /* 0x0005184601007387 */ /* 0x0001e40000100a00 */
[-C--:B0-----:R-:W-:Y:S02]  /*47d0*/  IADD3 R70, P2, PT, R151, R68.reuse, RZ ;  /* 0x0000004497467210 */ /* 0x081fe40007f5e0ff */
[----:B------:R-:W0:Y:S01]  /*47e0*/  LDC R151, c[0x0][0x3c4] ;  /* 0x0000f100ff977b82 */ /* 0x000e220000000800 */
[-C--:B------:R-:W-:Y:S02]  /*47f0*/  IADD3 R62, P5, PT, R147, R68.reuse, RZ ;  /* 0x00000044933e7210 */ /* 0x080fe40007fbe0ff */
[-C--:B--2---:R-:W-:Y:S02]  /*4800*/  IADD3 R112, P4, PT, R79, R68.reuse, RZ ;  /* 0x000000444f707210 */ /* 0x084fe40007f9e0ff */
[----:B------:R-:W-:-:S03]  /*4810*/  IADD3 R130, P3, PT, R38, R68, RZ ;  /* 0x0000004426827210 */ /* 0x000fc60007f7e0ff */
[----:B------:R-:W1:Y:S01]  /*4820*/  LDC R147, c[0x0][0x3c4] ;  /* 0x0000f100ff937b82 */ /* 0x000e620000000800 */
[----:B------:R-:W-:-:S07]  /*4830*/  LEA.HI.X.SX32 R51, R153, R69, 0x1, P6 ;  /* 0x0000004599337211 */ /* 0x000fce00030f0eff */
[----:B------:R-:W2:Y:S01]  /*4840*/  LDC R153, c[0x0][0x3c4] ;  /* 0x0000f100ff997b82 */ /* 0x000ea20000000800 */
[----:B------:R3:W-:Y:S01]  /*4850*/  STL.64 [R1+0x4d8], R50 ;  /* 0x0004d83201007387 */ /* 0x0007e20000100a00 */
[----:B0-----:R-:W-:Y:S01]  /*4860*/  IMAD R151, R151, 0x4b, RZ ;  /* 0x0000004b97977824 */ /* 0x001fe200078e02ff */
[-C--:B------:R-:W-:Y:S02]  /*4870*/  LEA.HI.X.SX32 R63, R149, R69.reuse, 0x1, P5 ;  /* 0x00000045953f7211 */ /* 0x080fe400028f0eff */
[-C--:B---3--:R-:W-:Y:S02]  /*4880*/  IADD3 R50, P6, PT, R78, R68.reuse, RZ ;  /* 0x000000444e327210 */ /* 0x088fe40007fde0ff */
[----:B------:R-:W3:Y:S02]  /*4890*/  LDL.LU R78, [R1+0x1c] ;  /* 0x00001c00014e7983 */ /* 0x000ee40000300800 */
[-C--:B------:R-:W-:Y:S02]  /*48a0*/  LEA.HI.X.SX32 R51, R123, R69.reuse, 0x1, P6 ;  /* 0x000000457b337211 */ /* 0x080fe400030f0eff */
[----:B------:R0:W-:Y:S01]  /*48b0*/  STL.64 [R1+0x498], R62 ;  /* 0x0004983e01007387 */ /* 0x0001e20000100a00 */
[----:B------:R-:W-:Y:S01]  /*48c0*/  LEA.HI.X.SX32 R71, R151, R69, 0x1, P2 ;  /* 0x0000004597477211 */ /* 0x000fe200010f0eff */
[----:B--2---:R-:W-:Y:S01]  /*48d0*/  IMAD R153, R153, 0xc6, RZ ;  /* 0x000000c699997824 */ /* 0x004fe200078e02ff */
[----:B------:R-:W2:Y:S01]  /*48e0*/  LDC R151, c[0x0][0x3c4] ;  /* 0x0000f100ff977b82 */ /* 0x000ea20000000800 */
[----:B0-----:R-:W-:-:S02]  /*48f0*/  IADD3 R62, P5, PT, R111, R68, RZ ;  /* 0x000000446f3e7210 */ /* 0x001fc40007fbe0ff */
[----:B------:R-:W4:Y:S02]  /*4900*/  LDL.LU R111, [R1+0xc] ;  /* 0x00000c00016f7983 */ /* 0x000f240000300800 */
[----:B------:R-:W-:Y:S02]  /*4910*/  LEA.HI.X.SX32 R63, R97, R69, 0x1, P5 ;  /* 0x00000045613f7211 */ /* 0x000fe400028f0eff */
[----:B------:R0:W-:Y:S01]  /*4920*/  STL.64 [R1+0x418], R50 ;  /* 0x0004183201007387 */ /* 0x0001e20000100a00 */
[----:B------:R-:W-:-:S03]  /*4930*/  IADD3 R72, P2, PT, R153, R68, RZ ;  /* 0x0000004499487210 */ /* 0x000fc60007f5e0ff */
[----:B------:R-:W-:Y:S01]  /*4940*/  STL.64 [R1+0x458], R70 ;  /* 0x0004584601007387 */ /* 0x000fe20000100a00 */
[----:B------:R-:W-:-:S03]  /*4950*/  LEA.HI.X.SX32 R73, R57, R69, 0x1, P2 ;  /* 0x0000004539497211 */ /* 0x000fc600010f0eff */
[----:B------:R1:W-:Y:S01]  /*4960*/  STL.64 [R1+0x3d8], R62 ;  /* 0x0003d83e01007387 */ /* 0x0003e20000100a00 */
[----:B0-----:R-:W-:-:S04]  /*4970*/  IADD3 R50, P6, PT, R110, R68, RZ ;  /* 0x000000446e327210 */ /* 0x001fc80007fde0ff */
[-C--:B------:R-:W-:Y:S02]  /*4980*/  LEA.HI.X.SX32 R51, R39, R69.reuse, 0x1, P6 ;  /* 0x0000004527337211 */ /* 0x080fe400030f0eff */
[----:B------:R-:W4:Y:S01]  /*4990*/  LDL.LU R39, [R1+0x24] ;  /* 0x0000240001277983 */ /* 0x000f220000300800 */
[-C--:B-1----:R-:W-:Y:S02]  /*49a0*/  IADD3 R62, P5, PT, R96, R68.reuse, RZ ;  /* 0x00000044603e7210 */ /* 0x082fe40007fbe0ff */
[-C--:B------:R-:W-:Y:S02]  /*49b0*/  IADD3 R96, P2, PT, R56, R68.reuse, RZ ;  /* 0x0000004438607210 */ /* 0x080fe40007f5e0ff */
[----:B------:R-:W-:Y:S02]  /*49c0*/  IADD3 R56, P6, PT, R33, R68, RZ ;  /* 0x0000004421387210 */ /* 0x000fe40007fde0ff */
[----:B------:R-:W4:Y:S02]  /*49d0*/  LDL.LU R33, [R1+0x14] ;  /* 0x0000140001217983 */ /* 0x000f240000300800 */
[----:B------:R-:W-:-:S02]  /*49e0*/  LEA.HI.X.SX32 R57, R79, R69, 0x1, P6 ;  /* 0x000000454f397211 */ /* 0x000fc400030f0eff */
[----:B------:R-:W0:Y:S01]  /*49f0*/  LDC R79, c[0x0][0x3c4] ;  /* 0x0000f100ff4f7b82 */ /* 0x000e220000000800 */
[-C--:B------:R-:W-:Y:S01]  /*4a00*/  LEA.HI.X.SX32 R63, R108, R69.reuse, 0x1, P5 ;  /* 0x000000456c3f7211 */ /* 0x080fe200028f0eff */
[----:B------:R-:W-:Y:S01]  /*4a10*/  STL.64 [R1+0x398], R72 ;  /* 0x0003984801007387 */ /* 0x000fe20000100a00 */
[----:B------:R-:W-:-:S03]  /*4a20*/  LEA.HI.X.SX32 R97, R45, R69, 0x1, P2 ;  /* 0x000000452d617211 */ /* 0x000fc600010f0eff */
[----:B------:R1:W-:Y:S01]  /*4a30*/  STL.64 [R1+0x7b8], R72 ;  /* 0x0007b84801007387 */ /* 0x0003e20000100a00 */
[----:B------:R-:W-:Y:S01]  /*4a40*/  IADD3 R44, P6, PT, R44, R68, RZ ;  /* 0x000000442c2c7210 */ /* 0x000fe20007fde0ff */
[----:B------:R-:W-:Y:S02]  /*4a50*/  IMAD R153, R109, 0x6c, RZ ;  /* 0x0000006c6d997824 */ /* 0x000fe400078e02ff */
[----:B------:R-:W-:Y:S04]  /*4a60*/  STL.64 [R1+0x358], R50 ;  /* 0x0003583201007387 */ /* 0x000fe80000100a00 */
[----:B------:R0:W-:Y:S04]  /*4a70*/  STL.64 [R1+0x7c0], R50 ;  /* 0x0007c03201007387 */ /* 0x0001e80000100a00 */
[----:B------:R-:W-:Y:S01]  /*4a80*/  STL.64 [R1+0x318], R62 ;  /* 0x0003183e01007387 */ /* 0x000fe20000100a00 */
[----:B------:R-:W-:-:S02]  /*4a90*/  LEA.HI.X.SX32 R45, R38, R69, 0x1, P6 ;  /* 0x00000045262d7211 */ /* 0x000fc400030f0eff */
[-C--:B---3--:R-:W-:Y:S01]  /*4aa0*/  LEA.HI.X.SX32 R113, R78, R69.reuse, 0x1, P4 ;  /* 0x000000454e717211 */ /* 0x088fe200020f0eff */
[----:B------:R-:W-:Y:S01]  /*4ab0*/  STL.64 [R1+0x7c8], R62 ;  /* 0x0007c83e01007387 */ /* 0x000fe20000100a00 */
[-C--:B0-----:R-:W-:Y:S01]  /*4ac0*/  LEA R78, P4, R79, R68.reuse, 0x3 ;  /* 0x000000444f4e7211 */ /* 0x081fe200078818ff */
[----:B--2---:R-:W-:Y:S01]  /*4ad0*/  IMAD R149, R151, 0x7d, RZ ;  /* 0x0000007d97957824 */ /* 0x004fe200078e02ff */
[----:B----4-:R-:W-:Y:S01]  /*4ae0*/  LEA.HI.X.SX32 R131, R111, R69, 0x1, P3 ;  /* 0x000000456f837211 */ /* 0x010fe200018f0eff */
[----:B------:R-:W-:Y:S01]  /*4af0*/  STL.64 [R1+0x2d8], R96 ;  /* 0x0002d86001007387 */ /* 0x000fe20000100a00 */
[-C--:B------:R-:W-:Y:S01]  /*4b00*/  IADD3 R110, P3, PT, R14, R68.reuse, RZ ;  /* 0x000000440e6e7210 */ /* 0x080fe20007f7e0ff */
[----:B------:R-:W0:Y:S02]  /*4b10*/  LDC R151, c[0x0][0x3c4] ;  /* 0x0000f100ff977b82 */ /* 0x000e240000000800 */
[----:B------:R-:W-:Y:S01]  /*4b20*/  STL.64 [R1+0x7d0], R96 ;  /* 0x0007d06001007387 */ /* 0x000fe20000100a00 */
[----:B------:R-:W-:-:S03]  /*4b30*/  IADD3 R108, P6, PT, R153, R68, RZ ;  /* 0x00000044996c7210 */ /* 0x000fc60007fde0ff */
[----:B------:R-:W-:Y:S01]  /*4b40*/  STL.64 [R1+0x550], R56 ;  /* 0x0005503801007387 */ /* 0x000fe20000100a00 */
[----:B------:R-:W-:Y:S01]  /*4b50*/  IMAD R135, R147, 0x4e, RZ ;  /* 0x0000004e93877824 */ /* 0x000fe200078e02ff */
[----:B------:R-:W-:Y:S01]  /*4b60*/  LEA.HI.X.SX32 R109, R27, R69, 0x1, P6 ;  /* 0x000000451b6d7211 */ /* 0x000fe200030f0eff */
[----:B------:R-:W2:Y:S01]  /*4b70*/  LDC R147, c[0x0][0x3c4] ;  /* 0x0000f100ff937b82 */ /* 0x000ea20000000800 */
[----:B------:R-:W-:Y:S04]  /*4b80*/  STL.64 [R1+0x7d8], R56 ;  /* 0x0007d83801007387 */ /* 0x000fe80000100a00 */
[----:B------:R-:W-:Y:S01]  /*4b90*/  STL.64 [R1+0x600], R112 ;  /* 0x0006007001007387 */ /* 0x000fe20000100a00 */
[----:B------:R-:W-:Y:S01]  /*4ba0*/  IMAD R88, R3, 0x27, RZ ;  /* 0x0000002703587824 */ /* 0x000fe200078e02ff */
[----:B------:R-:W-:Y:S01]  /*4bb0*/  IADD3 R158, P2, PT, R107, R68, RZ ;  /* 0x000000446b9e7210 */ /* 0x000fe20007f5e0ff */
[----:B------:R-:W-:-:S02]  /*4bc0*/  IMAD R94, R3, 0x1f, RZ ;  /* 0x0000001f035e7824 */ /* 0x000fc400078e02ff */
[----:B------:R-:W-:Y:S01]  /*4bd0*/  IMAD R91, R3, 0x2f, RZ ;  /* 0x0000002f035b7824 */ /* 0x000fe200078e02ff */
[-C--:B------:R-:W-:Y:S01]  /*4be0*/  LEA.HI.X.SX32 R79, R39, R69.reuse, 0x1, P4 ;  /* 0x00000045274f7211 */ /* 0x080fe200020f0eff */
[----:B------:R-:W-:Y:S01]  /*4bf0*/  STL.64 [R1+0x6f8], R112 ;  /* 0x0006f87001007387 */ /* 0x000fe20000100a00 */
[-C--:B------:R-:W-:Y:S01]  /*4c00*/  IADD3 R38, P4, PT, R32, R68.reuse, RZ ;  /* 0x0000004420267210 */ /* 0x080fe20007f9e0ff */
[----:B------:R-:W-:Y:S01]  /*4c10*/  IMAD R134, R106, 0x7e, RZ ;  /* 0x0000007e6a867824 */ /* 0x000fe200078e02ff */
[-C--:B------:R-:W-:Y:S01]  /*4c20*/  IADD3 R160, P5, PT, R155, R68.reuse, RZ ;  /* 0x000000449ba07210 */ /* 0x080fe20007fbe0ff */
[----:B------:R-:W-:Y:S01]  /*4c30*/  STL.64 [R1+0x5c0], R130 ;  /* 0x0005c08201007387 */ /* 0x000fe20000100a00 */
[----:B------:R-:W-:Y:S01]  /*4c40*/  IMAD R93, R3, 0x37, RZ ;  /* 0x00000037035d7824 */ /* 0x000fe200078e02ff */
[-C--:B------:R-:W-:Y:S01]  /*4c50*/  LEA.HI.X.SX32 R111, R33, R69.reuse, 0x1, P3 ;  /* 0x00000045216f7211 */ /* 0x080fe200018f0eff */
[----:B------:R-:W-:Y:S01]  /*4c60*/  IMAD R133, R3, 0x3f, RZ ;  /* 0x0000003f03857824 */ /* 0x000fe200078e02ff */
[----:B------:R-:W-:Y:S01]  /*4c70*/  STL.64 [R1+0x700], R130 ;  /* 0x0007008201007387 */ /* 0x000fe20000100a00 */
[-C--:B------:R-:W-:Y:S01]  /*4c80*/  IADD3 R32, P3, PT, R26, R68.reuse, RZ ;  /* 0x000000441a207210 */ /* 0x080fe20007f7e0ff */
[----:B-1----:R-:W1:Y:S01]  /*4c90*/  LDC R72, c[0x0][0x3c4] ;  /* 0x0000f100ff487b82 */ /* 0x002e620000000800 */
[----:B------:R-:W-:Y:S01]  /*4ca0*/  IADD3 R26, P6, PT, R20, R68, RZ ;  /* 0x00000044141a7210 */ /* 0x000fe20007fde0ff */
[----:B------:R-:W-:Y:S01]  /*4cb0*/  STL.64 [R1+0x4d0], R44 ;  /* 0x0004d02c01007387 */ /* 0x000fe20000100a00 */
[----:B------:R-:W-:-:S02]  /*4cc0*/  LEA.HI.X.SX32 R39, R21, R69, 0x1, P4 ;  /* 0x0000004515277211 */ /* 0x000fc400020f0eff */
[-C--:B------:R-:W-:Y:S01]  /*4cd0*/  IADD3 R20, P4, PT, R15, R68.reuse, RZ ;  /* 0x000000440f147210 */ /* 0x080fe20007f9e0ff */
[----:B------:R-:W-:Y:S01]  /*4ce0*/  STL.64 [R1+0x7e0], R44 ;  /* 0x0007e02c01007387 */ /* 0x000fe20000100a00 */
[-C--:B------:R-:W-:Y:S01]  /*4cf0*/  LEA.HI.X.SX32 R33, R14, R69.reuse, 0x1, P3 ;  /* 0x000000450e217211 */ /* 0x080fe200018f0eff */
[----:B------:R-:W3:Y:S02]  /*4d00*/  LDC R73, c[0x0][0x3c4] ;  /* 0x0000f100ff497b82 */ /* 0x000ee40000000800 */
[----:B------:R-:W4:Y:S01]  /*4d10*/  LDL.LU R123, [R1+0x28] ;  /* 0x00002800017b7983 */ /* 0x000f220000300800 */
[-C--:B------:R-:W-:Y:S02]  /*4d20*/  IADD3 R14, P3, PT, R9, R68.reuse, RZ ;  /* 0x00000044090e7210 */ /* 0x080fe40007f7e0ff */
[----:B------:R-:W-:Y:S01]  /*4d30*/  LEA.HI.X.SX32 R27, R8, R69, 0x1, P6 ;  /* 0x00000045081b7211 */ /* 0x000fe200030f0eff */
[----:B------:R-:W-:Y:S01]  /*4d40*/  STL.64 [R1+0x620], R78 ;  /* 0x0006204e01007387 */ /* 0x000fe20000100a00 */
[----:B------:R-:W-:-:S02]  /*4d50*/  IADD3 R8, P6, PT, R7, R68, RZ ;  /* 0x0000004407087210 */ /* 0x000fc40007fde0ff */
[----:B------:R-:W-:Y:S01]  /*4d60*/  LEA.HI.X.SX32 R21, R116, R69, 0x1, P4 ;  /* 0x0000004574157211 */ /* 0x000fe200020f0eff */
[----:B------:R-:W-:Y:S01]  /*4d70*/  STL.64 [R1+0x7e8], R78 ;  /* 0x0007e84e01007387 */ /* 0x000fe20000100a00 */
[----:B------:R-:W-:-:S03]  /*4d80*/  IADD3 R6, P4, PT, R6, R68, RZ ;  /* 0x0000004406067210 */ /* 0x000fc60007f9e0ff */
[----:B------:R-:W-:Y:S01]  /*4d90*/  STL.64 [R1+0x580], R110 ;  /* 0x0005806e01007387 */ /* 0x000fe20000100a00 */
[----:B------:R-:W-:-:S03]  /*4da0*/  LEA.HI.X.SX32 R15, R85, R69, 0x1, P3 ;  /* 0x00000045550f7211 */ /* 0x000fc600018f0eff */
[----:B------:R-:W-:Y:S01]  /*4db0*/  STL.64 [R1+0x708], R110 ;  /* 0x0007086e01007387 */ /* 0x000fe20000100a00 */
[----:B------:R-:W-:-:S03]  /*4dc0*/  LEA.HI.X.SX32 R9, R153, R69, 0x1, P6 ;  /* 0x0000004599097211 */ /* 0x000fc600030f0eff */
[----:B------:R-:W-:Y:S01]  /*4dd0*/  STL.64 [R1+0x500], R108 ;  /* 0x0005006c01007387 */ /* 0x000fe20000100a00 */
[----:B------:R-:W-:-:S03]  /*4de0*/  LEA.HI.X.SX32 R7, R119, R69, 0x1, P4 ;  /* 0x0000004577077211 */ /* 0x000fc600020f0eff */
[----:B------:R-:W-:Y:S04]  /*4df0*/  STL.64 [R1+0x710], R108 ;  /* 0x0007106c01007387 */ /* 0x000fe80000100a00 */
[----:B------:R-:W-:Y:S04]  /*4e00*/  STL.64 [R1+0x490], R38 ;  /* 0x0004902601007387 */ /* 0x000fe80000100a00 */
[----:B------:R-:W-:Y:S04]  /*4e10*/  STL.64 [R1+0x450], R32 ;  /* 0x0004502001007387 */ /* 0x000fe80000100a00 */
[----:B------:R-:W-:Y:S04]  /*4e20*/  STL.64 [R1+0x410], R26 ;  /* 0x0004101a01007387 */ /* 0x000fe80000100a00 */
[----:B------:R-:W-:Y:S04]  /*4e30*/  STL.64 [R1+0x3d0], R20 ;  /* 0x0003d01401007387 */ /* 0x000fe80000100a00 */
[----:B------:R-:W-:Y:S04]  /*4e40*/  STL.64 [R1+0x390], R14 ;  /* 0x0003900e01007387 */ /* 0x000fe80000100a00 */
[----:B------:R-:W-:Y:S04]  /*4e50*/  STL.64 [R1+0x350], R8 ;  /* 0x0003500801007387 */ /* 0x000fe80000100a00 */
[----:B------:R-:W-:Y:S04]  /*4e60*/  STL.64 [R1+0x310], R6 ;  /* 0x0003100601007387 */ /* 0x000fe80000100a00 */
[----:B------:R-:W4:Y:S01]  /*4e70*/  LDL.LU R153, [R1+0x34] ;  /* 0x0000340001997983 */ /* 0x000f220000300800 */
[----:B------:R-:W-:-:S04]  /*4e80*/  IADD3 R118, P4, PT, R118, R68, RZ ;  /* 0x0000004476767210 */ /* 0x000fc80007f9e0ff */
[----:B------:R-:W-:Y:S02]  /*4e90*/  LEA.HI.X.SX32 R119, R125, R69, 0x1, P4 ;  /* 0x000000457d777211 */ /* 0x000fe400020f0eff */
[----:B------:R-:W-:-:S04]  /*4ea0*/  IADD3 R124, P4, PT, R124, R68, RZ ;  /* 0x000000447c7c7210 */ /* 0x000fc80007f9e0ff */
[-C--:B------:R-:W-:Y:S02]  /*4eb0*/  LEA.HI.X.SX32 R125, R115, R69.reuse, 0x1, P4 ;  /* 0x00000045737d7211 */ /* 0x080fe400020f0eff */
[-C--:B------:R-:W-:Y:S02]  /*4ec0*/  IADD3 R114, P4, PT, R114, R68.reuse, RZ ;  /* 0x0000004472727210 */ /* 0x080fe40007f9e0ff */
[-C--:B------:R-:W-:Y:S02]  /*4ed0*/  IADD3 R84, P3, PT, R84, R68.reuse, RZ ;  /* 0x0000004454547210 */ /* 0x080fe40007f7e0ff */
[-C--:B------:R-:W-:Y:S02]  /*4ee0*/  LEA.HI.X.SX32 R115, R149, R69.reuse, 0x1, P4 ;  /* 0x0000004595737211 */ /* 0x080fe400020f0eff */
[----:B------:R-:W1:Y:S01]  /*4ef0*/  LDC R149, c[0x0][0x3c4] ;  /* 0x0000f100ff957b82 */ /* 0x000e620000000800 */
[----:B------:R-:W-:Y:S02]  /*4f00*/  LEA.HI.X.SX32 R85, R102, R69, 0x1, P3 ;  /* 0x0000004566557211 */ /* 0x000fe400018f0eff */
[----:B------:R-:W-:-:S02]  /*4f10*/  IADD3 R120, P3, PT, R120, R68, RZ ;  /* 0x0000004478787210 */ /* 0x000fc40007f7e0ff */
[-C--:B------:R-:W-:Y:S02]  /*4f20*/  IADD3 R70, P6, PT, R121, R68.reuse, RZ ;  /* 0x0000004479467210 */ /* 0x080fe40007fde0ff */
[-C--:B------:R-:W-:Y:S02]  /*4f30*/  LEA.HI.X.SX32 R121, R127, R69.reuse, 0x1, P3 ;  /* 0x000000457f797211 */ /* 0x080fe400018f0eff */
[-C--:B------:R-:W-:Y:S01]  /*4f40*/  IADD3 R126, P3, PT, R126, R68.reuse, RZ ;  /* 0x000000447e7e7210 */ /* 0x080fe20007f7e0ff */
[----:B0-----:R-:W-:Y:S01]  /*4f50*/  IMAD R145, R151, 0x5e, RZ ;  /* 0x0000005e97917824 */ /* 0x001fe200078e02ff */
[-C--:B------:R-:W-:Y:S01]  /*4f60*/  IADD3 R156, P4, PT, R135, R68.reuse, RZ ;  /* 0x00000044879c7210 */ /* 0x080fe20007f9e0ff */
[----:B------:R-:W0:Y:S01]  /*4f70*/  LDC R151, c[0x0][0x3c4] ;  /* 0x0000f100ff977b82 */ /* 0x000e220000000800 */
[----:B------:R-:W-:Y:S02]  /*4f80*/  LEA.HI.X.SX32 R127, R117, R69, 0x1, P3 ;  /* 0x00000045757f7211 */ /* 0x000fe400018f0eff */
[----:B------:R-:W-:-:S02]  /*4f90*/  IADD3 R116, P3, PT, R116, R68, RZ ;  /* 0x0000004474747210 */ /* 0x000fc40007f7e0ff */
[-C--:B------:R-:W-:Y:S02]  /*4fa0*/  LEA.HI.X.SX32 R157, R88, R69.reuse, 0x1, P4 ;  /* 0x00000045589d7211 */ /* 0x080fe400020f0eff */
[-C--:B------:R-:W-:Y:S02]  /*4fb0*/  LEA.HI.X.SX32 R117, R155, R69.reuse, 0x1, P3 ;  /* 0x000000459b757211 */ /* 0x080fe400018f0eff */
[-C--:B------:R-:W-:Y:S02]  /*4fc0*/  IADD3 R104, P4, PT, R104, R68.reuse, RZ ;  /* 0x0000004468687210 */ /* 0x080fe40007f9e0ff */
[-C--:B------:R-:W-:Y:S02]  /*4fd0*/  IADD3 R154, P3, PT, R145, R68.reuse, RZ ;  /* 0x00000044919a7210 */ /* 0x080fe40007f7e0ff */
[----:B------:R-:W-:Y:S02]  /*4fe0*/  LEA.HI.X.SX32 R159, R94, R69, 0x1, P2 ;  /* 0x000000455e9f7211 */ /* 0x000fe400010f0eff */
[----:B------:R-:W-:-:S02]  /*4ff0*/  IADD3 R106, P2, PT, R105, R68, RZ ;  /* 0x00000044696a7210 */ /* 0x000fc40007f5e0ff */
[-C--:B------:R-:W-:Y:S01]  /*5000*/  LEA.HI.X.SX32 R105, R135, R69.reuse, 0x1, P4 ;  /* 0x0000004587697211 */ /* 0x080fe200020f0eff */
[----:B--2---:R-:W-:Y:S01]  /*5010*/  IMAD R135, R147, 0xec, RZ ;  /* 0x000000ec93877824 */ /* 0x004fe200078e02ff */
[-C--:B------:R-:W-:Y:S01]  /*5020*/  LEA.HI.X.SX32 R155, R91, R69.reuse, 0x1, P3 ;  /* 0x000000455b9b7211 */ /* 0x080fe200018f0eff */
[----:B-1----:R-:W-:Y:S01]  /*5030*/  IMAD R147, R149, 0xfc, RZ ;  /* 0x000000fc95937824 */ /* 0x002fe200078e02ff */
[----:B------:R-:W-:Y:S01]  /*5040*/  IADD3 R90, P3, PT, R90, R68, RZ ;  /* 0x000000445a5a7210 */ /* 0x000fe20007f7e0ff */
[----:B------:R-:W1:Y:S03]  /*5050*/  LDC R149, c[0x0][0x3c4] ;  /* 0x0000f100ff957b82 */ /* 0x000e660000000800 */
[----:B------:R-:W-:-:S05]  /*5060*/  LEA.HI.X.SX32 R91, R0, R69, 0x1, P3 ;  /* 0x00000045005b7211 */ /* 0x000fca00018f0eff */
[----:B------:R-:W2:Y:S01]  /*5070*/  LDC R0, c[0x0][0x3c4] ;  /* 0x0000f100ff007b82 */ /* 0x000ea20000000800 */
[----:B0-----:R-:W-:Y:S02]  /*5080*/  IMAD R139, R151, 0x6e, RZ ;  /* 0x0000006e978b7824 */ /* 0x001fe400078e02ff */
[----:B-1----:R-:W-:Y:S02]  /*5090*/  IMAD R149, R149, 0x8e, RZ ;  /* 0x0000008e95957824 */ /* 0x002fe400078e02ff */
[----:B--2---:R-:W-:Y:S01]  /*50a0*/  IMAD R0, R0, 0x47, RZ ;  /* 0x0000004700007824 */ /* 0x004fe200078e02ff */
[-C--:B------:R-:W-:Y:S02]  /*50b0*/  IADD3 R164, P4, PT, R135, R68.reuse, RZ ;  /* 0x0000004487a47210 */ /* 0x080fe40007f9e0ff */
[----:B------:R-:W-:Y:S02]  /*50c0*/  IADD3 R162, P3, PT, R147, R68, RZ ;  /* 0x0000004493a27210 */ /* 0x000fe40007f7e0ff */
[----:B------:R-:W0:Y:S01]  /*50d0*/  LDC R147, c[0x0][0x3c4] ;  /* 0x0000f100ff937b82 */ /* 0x000e220000000800 */
[-C--:B------:R-:W-:Y:S01]  /*50e0*/  LEA.HI.X.SX32 R165, R141, R69.reuse, 0x1, P4 ;  /* 0x000000458da57211 */ /* 0x080fe200020f0eff */
[----:B------:R-:W-:Y:S01]  /*50f0*/  STL.64 [R1+0x2d0], R84 ;  /* 0x0002d05401007387 */ /* 0x000fe20000100a00 */
[----:B------:R-:W-:-:S05]  /*5100*/  LEA.HI.X.SX32 R163, R134, R69, 0x1, P3 ;  /* 0x0000004586a37211 */ /* 0x000fca00018f0eff */
[----:B------:R-:W1:Y:S01]  /*5110*/  LDC R141, c[0x0][0x3c4] ;  /* 0x0000f100ff8d7b82 */ /* 0x000e620000000800 */
[----:B------:R-:W-:Y:S02]  /*5120*/  IMAD R72, R72, 0x67, RZ ;  /* 0x0000006748487824 */ /* 0x000fe400078e02ff */
[----:B---3--:R-:W-:Y:S02]  /*5130*/  IMAD R73, R73, 0x6f, RZ ;  /* 0x0000006f49497824 */ /* 0x008fe400078e02ff */
[----:B0-----:R-:W-:Y:S02]  /*5140*/  IMAD R147, R147, 0x9e, RZ ;  /* 0x0000009e93937824 */ /* 0x001fe400078e02ff */
[----:B-1----:R-:W-:-:S05]  /*5150*/  IMAD R141, R141, 0xce, RZ ;  /* 0x000000ce8d8d7824 */ /* 0x002fca00078e02ff */
[----:B------:R-:W-:-:S04]  /*5160*/  IADD3 R140, P3, PT, R141, R68, RZ ;  /* 0x000000448d8c7210 */ /* 0x000fc80007f7e0ff */
[-C--:B------:R-:W-:Y:S02]  /*5170*/  LEA.HI.X.SX32 R141, R72, R69.reuse, 0x1, P3 ;  /* 0x00000045488d7211 */ /* 0x080fe400018f0eff */
[----:B----4-:R-:W-:Y:S02]  /*5180*/  LEA.HI.X.SX32 R71, R123, R69, 0x1, P6 ;  /* 0x000000457b477211 */ /* 0x010fe400030f0eff */
[----:B------:R-:W-:-:S04]  /*5190*/  IADD3 R122, P6, PT, R122, R68, RZ ;  /* 0x000000447a7a7210 */ /* 0x000fc80007fde0ff */
[-C--:B------:R-:W-:Y:S02]  /*51a0*/  LEA.HI.X.SX32 R123, R129, R69.reuse, 0x1, P6 ;  /* 0x00000045817b7211 */ /* 0x080fe400030f0eff */
[----:B------:R-:W-:Y:S02]  /*51b0*/  LEA.HI.X.SX32 R161, R153, R69, 0x1, P5 ;  /* 0x0000004599a17211 */ /* 0x000fe400028f0eff */
[----:B------:R-:W-:-:S04]  /*51c0*/  IADD3 R152, P5, PT, R139, R68, RZ ;  /* 0x000000448b987210 */ /* 0x000fc80007fbe0ff */
[----:B------:R-:W-:Y:S02]  /*51d0*/  LEA.HI.X.SX32 R153, R93, R69, 0x1, P5 ;  /* 0x000000455d997211 */ /* 0x000fe400028f0eff */
[----:B------:R-:W-:-:S04]  /*51e0*/  IADD3 R92, P5, PT, R92, R68, RZ ;  /* 0x000000445c5c7210 */ /* 0x000fc80007fbe0ff */
[-C--:B------:R-:W-:Y:S02]  /*51f0*/  LEA.HI.X.SX32 R93, R145, R69.reuse, 0x1, P5 ;  /* 0x00000045915d7211 */ /* 0x080fe400028f0eff */
[----:B------:R-:W-:Y:S01]  /*5200*/  IADD3 R148, P5, PT, R149, R68, RZ ;  /* 0x0000004495947210 */ /* 0x000fe20007fbe0ff */
[----:B------:R-:W0:Y:S03]  /*5210*/  LDC R145, c[0x0][0x3c4] ;  /* 0x0000f100ff917b82 */ /* 0x000e260000000800 */
[----:B------:R-:W-:-:S05]  /*5220*/  LEA.HI.X.SX32 R149, R0, R69, 0x1, P5 ;  /* 0x0000004500957211 */ /* 0x000fca00028f0eff */
[----:B------:R-:W1:Y:S01]  /*5230*/  LDC R0, c[0x0][0x3c4] ;  /* 0x0000f100ff007b82 */ /* 0x000e620000000800 */
[----:B------:R-:W-:-:S04]  /*5240*/  IADD3 R128, P6, PT, R128, R68, RZ ;  /* 0x0000004480807210 */ /* 0x000fc80007fde0ff */
[-C--:B------:R-:W-:Y:S02]  /*5250*/  LEA.HI.X.SX32 R129, R103, R69.reuse, 0x1, P6 ;  /* 0x0000004567817211 */ /* 0x080fe400030f0eff */
[-C--:B------:R-:W-:Y:S01]  /*5260*/  IADD3 R102, P6, PT, R102, R68.reuse, RZ ;  /* 0x0000004466667210 */ /* 0x080fe20007fde0ff */
[----:B-1----:R-:W-:Y:S02]  /*5270*/  IMAD R136, R0, 0x4f, RZ ;  /* 0x0000004f00887824 */ /* 0x002fe400078e02ff */
[----:B------:R-:W1:Y:S01]  /*5280*/  LDC R0, c[0x0][0x3c4] ;  /* 0x0000f100ff007b82 */ /* 0x000e620000000800 */
[-C--:B------:R-:W-:Y:S01]  /*5290*/  LEA.HI.X.SX32 R103, R107, R69.reuse, 0x1, P6 ;  /* 0x000000456b677211 */ /* 0x080fe200030f0eff */
[----:B0-----:R-:W-:Y:S01]  /*52a0*/  IMAD R145, R145, 0xae, RZ ;  /* 0x000000ae91917824 */ /* 0x001fe200078e02ff */
[----:B------:R-:W-:Y:S02]  /*52b0*/  LEA.HI.X.SX32 R107, R87, R69, 0x1, P2 ;  /* 0x00000045576b7211 */ /* 0x000fe400010f0eff */
[----:B------:R-:W-:-:S04]  /*52c0*/  IADD3 R86, P2, PT, R86, R68, RZ ;  /* 0x0000004456567210 */ /* 0x000fc80007f5e0ff */
[-C--:B------:R-:W-:Y:S02]  /*52d0*/  LEA.HI.X.SX32 R87, R139, R69.reuse, 0x1, P2 ;  /* 0x000000458b577211 */ /* 0x080fe400010f0eff */
[-C--:B------:R-:W-:Y:S01]  /*52e0*/  IADD3 R144, P2, PT, R145, R68.reuse, RZ ;  /* 0x0000004491907210 */ /* 0x080fe20007f5e0ff */
[----:B------:R-:W0:Y:S01]  /*52f0*/  LDC R139, c[0x0][0x3c4] ;  /* 0x0000f100ff8b7b82 */ /* 0x000e220000000800 */
[----:B------:R-:W-:Y:S01]  /*5300*/  IADD3 R150, P6, PT, R134, R68, RZ ;  /* 0x0000004486967210 */ /* 0x000fe20007fde0ff */
[----:B-1----:R-:W-:Y:S01]  /*5310*/  IMAD R0, R0, 0x57, RZ ;  /* 0x0000005700007824 */ /* 0x002fe200078e02ff */
[----:B------:R-:W-:Y:S05]  /*5320*/  STL.64 [R1+0x488], R70 ;  /* 0x0004884601007387 */ /* 0x000fea0000100a00 */
[----:B------:R-:W1:Y:S01]  /*5330*/  LDC R134, c[0x0][0x3c4] ;  /* 0x0000f100ff867b82 */ /* 0x000e620000000800 */
[----:B------:R-:W-:-:S07]  /*5340*/  LEA.HI.X.SX32 R145, R0, R69, 0x1, P2 ;  /* 0x0000004500917211 */ /* 0x000fce00010f0eff */
[----:B------:R-:W2:Y:S01]  /*5350*/  LDC R0, c[0x0][0x3c4] ;  /* 0x0000f100ff007b82 */ /* 0x000ea20000000800 */
[----:B------:R-:W-:Y:S02]  /*5360*/  LEA.HI.X.SX32 R151, R133, R69, 0x1, P6 ;  /* 0x0000004585977211 */ /* 0x000fe400030f0eff */
[----:B------:R-:W-:-:S04]  /*5370*/  IADD3 R132, P6, PT, R132, R68, RZ ;  /* 0x0000004484847210 */ /* 0x000fc80007fde0ff */
[----:B------:R-:W-:Y:S02]  /*5380*/  LEA.HI.X.SX32 R133, R143, R69, 0x1, P6 ;  /* 0x000000458f857211 */ /* 0x000fe400030f0eff */
[----:B------:R-:W3:Y:S01]  /*5390*/  LDC R143, c[0x0][0x3c4] ;  /* 0x0000f100ff8f7b82 */ /* 0x000ee20000000800 */
[----:B------:R-:W-:Y:S04]  /*53a0*/  STL.64 [R1+0x718], R70 ;  /* 0x0007184601007387 */ /* 0x000fe80000100a00 */
[----:B------:R-:W-:Y:S04]  /*53b0*/  STL.64 [R1+0x448], R118 ;  /* 0x0004487601007387 */ /* 0x000fe80000100a00 */
[----:B------:R4:W-:Y:S04]  /*53c0*/  STL.64 [R1+0x720], R118 ;  /* 0x0007207601007387 */ /* 0x0009e80000100a00 */
[----:B------:R0:W-:Y:S01]  /*53d0*/  STL.64 [R1+0x408], R120 ;  /* 0x0004087801007387 */ /* 0x0001e20000100a00 */
[----:B--2---:R-:W-:-:S02]  /*53e0*/  IMAD R51, R0, 0x5f, RZ ;  /* 0x0000005f00337824 */ /* 0x004fc400078e02ff */
[----:B------:R-:W2:Y:S01]  /*53f0*/  LDC R0, c[0x0][0x3c4] ;  /* 0x0000f100ff007b82 */ /* 0x000ea20000000800 */
[----:B------:R0:W-:Y:S04]  /*5400*/  STL.64 [R1+0x3c8], R122 ;  /* 0x0003c87a01007387 */ /* 0x0001e80000100a00 */
[----:B------:R0:W-:Y:S04]  /*5410*/  STL.64 [R1+0x388], R124 ;  /* 0x0003887c01007387 */ /* 0x0001e80000100a00 */
[----:B------:R0:W-:Y:S04]  /*5420*/  STL.64 [R1+0x348], R126 ;  /* 0x0003487e01007387 */ /* 0x0001e80000100a00 */
[----:B------:R0:W-:Y:S04]  /*5430*/  STL.64 [R1+0x308], R128 ;  /* 0x0003088001007387 */ /* 0x0001e80000100a00 */
[----:B------:R0:W-:Y:S04]  /*5440*/  STL.64 [R1+0x2c8], R114 ;  /* 0x0002c87201007387 */ /* 0x0001e80000100a00 */
[----:B------:R-:W-:Y:S04]  /*5450*/  STL.64 [R1+0x540], R116 ;  /* 0x0005407401007387 */ /* 0x000fe80000100a00 */
[----:B------:R-:W-:Y:S04]  /*5460*/  STL.64 [R1+0x5f8], R160 ;  /* 0x0005f8a001007387 */ /* 0x000fe80000100a00 */
[----:B------:R-:W4:Y:S04]  /*5470*/  LDL.LU R94, [R1+0x8c4] ;  /* 0x0008c400015e7983 */ /* 0x000f280000300800 */
[----:B------:R-:W-:Y:S04]  /*5480*/  STL.64 [R1+0x4c0], R102 ;  /* 0x0004c06601007387 */ /* 0x000fe80000100a00 */
[----:B------:R-:W4:Y:S01]  /*5490*/  LDL.LU R88, [R1+0x8c0] ;  /* 0x0008c00001587983 */ /* 0x000f220000300800 */
[----:B---3--:R-:W-:-:S03]  /*54a0*/  IMAD R143, R143, 0xbe, RZ ;  /* 0x000000be8f8f7824 */ /* 0x008fc600078e02ff */
[----:B------:R-:W-:Y:S04]  /*54b0*/  STL.64 [R1+0x5b8], R158 ;  /* 0x0005b89e01007387 */ /* 0x000fe80000100a00 */
[----:B------:R-:W-:Y:S01]  /*54c0*/  STL.64 [R1+0x578], R156 ;  /* 0x0005789c01007387 */ /* 0x000fe20000100a00 */
[----:B------:R-:W-:-:S03]  /*54d0*/  IADD3 R146, P6, PT, R147, R68, RZ ;  /* 0x0000004493927210 */ /* 0x000fc60007fde0ff */
[----:B------:R-:W-:Y:S01]  /*54e0*/  STL.64 [R1+0x538], R154 ;  /* 0x0005389a01007387 */ /* 0x000fe20000100a00 */
[----:B0-----:R-:W-:-:S03]  /*54f0*/  IMAD R139, R139, 0xde, RZ ;  /* 0x000000de8b8b7824 */ /* 0x001fc600078e02ff */
[----:B------:R-:W-:Y:S04]  /*5500*/  STL.64 [R1+0x4f8], R152 ;  /* 0x0004f89801007387 */ /* 0x000fe80000100a00 */
[----:B------:R-:W-:Y:S01]  /*5510*/  STL.64 [R1+0x4b8], R150 ;  /* 0x0004b89601007387 */ /* 0x000fe20000100a00 */
[----:B------:R-:W-:-:S03]  /*5520*/  IADD3 R142, P4, PT, R143, R68, RZ ;  /* 0x000000448f8e7210 */ /* 0x000fc60007f9e0ff */
[----:B------:R-:W-:Y:S01]  /*5530*/  STL.64 [R1+0x480], R106 ;  /* 0x0004806a01007387 */ /* 0x000fe20000100a00 */
[----:B-1----:R-:W-:Y:S01]  /*5540*/  IMAD R135, R134, 0xee, RZ ;  /* 0x000000ee86877824 */ /* 0x002fe200078e02ff */
[-C--:B------:R-:W-:Y:S01]  /*5550*/  LEA.HI.X.SX32 R147, R136, R69.reuse, 0x1, P6 ;  /* 0x0000004588937211 */ /* 0x080fe200030f0eff */
[----:B--2---:R-:W-:Y:S01]  /*5560*/  IMAD R0, R0, 0x77, RZ ;  /* 0x0000007700007824 */ /* 0x004fe200078e02ff */
[----:B------:R-:W-:Y:S01]  /*5570*/  STL.64 [R1+0x440], R104 ;  /* 0x0004406801007387 */ /* 0x000fe20000100a00 */
[----:B------:R-:W-:Y:S01]  /*5580*/  IADD3 R138, P5, PT, R139, R68, RZ ;  /* 0x000000448b8a7210 */ /* 0x000fe20007fbe0ff */
[----:B------:R-:W0:Y:S02]  /*5590*/  LDC R134, c[0x0][0x3c4] ;  /* 0x0000f100ff867b82 */ /* 0x000e240000000800 */
[----:B------:R-:W-:Y:S04]  /*55a0*/  STL.64 [R1+0x400], R90 ;  /* 0x0004005a01007387 */ /* 0x000fe80000100a00 */
[----:B------:R-:W-:Y:S01]  /*55b0*/  STL.64 [R1+0x3c0], R92 ;  /* 0x0003c05c01007387 */ /* 0x000fe20000100a00 */
[----:B------:R-:W-:-:S03]  /*55c0*/  LEA.HI.X.SX32 R143, R51, R69, 0x1, P4 ;  /* 0x00000045338f7211 */ /* 0x000fc600020f0eff */
[----:B------:R-:W-:Y:S04]  /*55d0*/  STL.64 [R1+0x380], R132 ;  /* 0x0003808401007387 */ /* 0x000fe80000100a00 */
[----:B------:R-:W-:Y:S01]  /*55e0*/  STL.64 [R1+0x340], R86 ;  /* 0x0003405601007387 */ /* 0x000fe20000100a00 */
[----:B------:R-:W-:-:S03]  /*55f0*/  IADD3 R136, P6, PT, R135, R68, RZ ;  /* 0x0000004487887210 */ /* 0x000fc60007fde0ff */
[----:B------:R-:W-:Y:S01]  /*5600*/  STL.64 [R1+0x300], R164 ;  /* 0x000300a401007387 */ /* 0x000fe20000100a00 */
[----:B------:R-:W-:-:S03]  /*5610*/  LEA.HI.X.SX32 R139, R73, R69, 0x1, P5 ;  /* 0x00000045498b7211 */ /* 0x000fc600028f0eff */
[----:B------:R-:W-:Y:S04]  /*5620*/  STL.64 [R1+0x2c0], R162 ;  /* 0x0002c0a201007387 */ /* 0x000fe80000100a00 */
[----:B------:R-:W-:Y:S04]  /*5630*/  STL.64 [R1+0x478], R148 ;  /* 0x0004789401007387 */ /* 0x000fe80000100a00 */
[----:B------:R-:W-:Y:S01]  /*5640*/  STL.64 [R1+0x438], R146 ;  /* 0x0004389201007387 */ /* 0x000fe20000100a00 */
[----:B------:R-:W-:Y:S02]  /*5650*/  LEA.HI.X.SX32 R137, R0, R69, 0x1, P6 ;  /* 0x0000004500897211 */ /* 0x000fe400030f0eff */
[----:B------:R-:W1:Y:S01]  /*5660*/  LDC R0, c[0x0][0x3c4] ;  /* 0x0000f100ff007b82 */ /* 0x000e620000000800 */
[----:B------:R2:W-:Y:S04]  /*5670*/  STL.64 [R1+0x3f8], R144 ;  /* 0x0003f89001007387 */ /* 0x0005e80000100a00 */
[----:B----4-:R-:W3:Y:S04]  /*5680*/  LDL.64 R118, [R1+0x370] ;  /* 0x0003700001767983 */ /* 0x010ee80000100a00 */
[----:B------:R-:W4:Y:S04]  /*5690*/  LDL.64 R70, [R1+0x330] ;  /* 0x0003300001467983 */ /* 0x000f280000100a00 */
[----:B------:R-:W2:Y:S04]  /*56a0*/  LDL.64 R108, [R1+0x2f0] ;  /* 0x0002f000016c7983 */ /* 0x000ea80000100a00 */
[----:B------:R-:W3:Y:S04]  /*56b0*/  LDL.64 R110, [R1+0x630] ;  /* 0x00063000016e7983 */ /* 0x000ee80000100a00 */
[----:B------:R-:W3:Y:S04]  /*56c0*/  LDL.64 R78, [R1+0x5e8] ;  /* 0x0005e800014e7983 */ /* 0x000ee80000100a00 */
[----:B------:R-:W4:Y:S04]  /*56d0*/  LDL.64 R44, [R1+0x5a8] ;  /* 0x0005a800012c7983 */ /* 0x000f280000100a00 */
[----:B------:R-:W4:Y:S04]  /*56e0*/  LDL.64 R130, [R1+0x568] ;  /* 0x0005680001827983 */ /* 0x000f280000100a00 */
[----:B------:R-:W4:Y:S04]  /*56f0*/  LDL.64 R112, [R1+0x528] ;  /* 0x0005280001707983 */ /* 0x000f280000100a00 */
[----:B------:R-:W4:Y:S04]  /*5700*/  LDL.64 R56, [R1+0x4e8] ;  /* 0x0004e80001387983 */ /* 0x000f280000100a00 */
[----:B------:R-:W-:Y:S04]  /*5710*/  STL.64 [R1+0x3b8], R142 ;  /* 0x0003b88e01007387 */ /* 0x000fe80000100a00 */
[----:B------:R-:W-:Y:S04]  /*5720*/  STL.64 [R1+0x378], R140 ;  /* 0x0003788c01007387 */ /* 0x000fe80000100a00 */
[----:B------:R-:W4:Y:S04]  /*5730*/  LDL.LU.64 R12, [R1+0x8b8] ;  /* 0x0008b800010c7983 */ /* 0x000f280000300a00 */
[----:B------:R-:W-:Y:S04]  /*5740*/  STL.64 [R1+0x338], R138 ;  /* 0x0003388a01007387 */ /* 0x000fe80000100a00 */
[----:B------:R-:W4:Y:S04]  /*5750*/  LDL.LU.64 R18, [R1+0x8b0] ;  /* 0x0008b00001127983 */ /* 0x000f280000300a00 */
[----:B------:R-:W4:Y:S04]  /*5760*/  LDL.64 R96, [R1+0x4a8] ;  /* 0x0004a80001607983 */ /* 0x000f280000100a00 */
[----:B------:R-:W4:Y:S04]  /*5770*/  LDL.64 R62, [R1+0x468] ;  /* 0x00046800013e7983 */ /* 0x000f280000100a00 */
[----:B------:R-:W4:Y:S04]  /*5780*/  LDL.64 R50, [R1+0x428] ;  /* 0x0004280001327983 */ /* 0x000f280000100a00 */
[----:B------:R-:W4:Y:S04]  /*5790*/  LDL.64 R72, [R1+0x3e8] ;  /* 0x0003e80001487983 */ /* 0x000f280000100a00 */
[----:B------:R2:W-:Y:S04]  /*57a0*/  STL.64 [R1+0x2f8], R136 ;  /* 0x0002f88801007387 */ /* 0x0005e80000100a00 */
[----:B------:R-:W4:Y:S01]  /*57b0*/  LDL.LU.64 R76, [R1+0x8a8] ;  /* 0x0008a800014c7983 */ /* 0x000f220000300a00 */
[----:B0-----:R-:W-:-:S02]  /*57c0*/  IMAD R134, R134, 0xfe, RZ ;  /* 0x000000fe86867824 */ /* 0x001fc400078e02ff */
[----:B-1----:R-:W-:-:S03]  /*57d0*/  IMAD R0, R0, 0x7f, RZ ;  /* 0x0000007f00007824 */ /* 0x002fc600078e02ff */
[----:B------:R-:W-:-:S04]  /*57e0*/  IADD3 R134, P2, PT, R134, R68, RZ ;  /* 0x0000004486867210 */ /* 0x000fc80007f5e0ff */
[----:B------:R-:W-:-:S05]  /*57f0*/  LEA.HI.X.SX32 R135, R0, R69, 0x1, P2 ;  /* 0x0000004500877211 */ /* 0x000fca00010f0eff */
[----:B------:R0:W-:Y:S01]  /*5800*/  STL.64 [R1+0x2b8], R134 ;  /* 0x0002b88601007387 */ /* 0x0001e20000100a00 */
[----:B------:R-:W-:Y:S02]  /*5810*/  PRMT R2, RZ, 0x7610, R2 ;  /* 0x00007610ff027816 */ /* 0x000fe40000000002 */
[----:B------:R-:W-:Y:S02]  /*5820*/  PRMT R82, RZ, 0x7610, R82 ;  /* 0x00007610ff527816 */ /* 0x000fe40000000052 */
[----:B------:R-:W-:-:S06]  /*5830*/  PRMT R3, RZ, 0x7610, R3 ;  /* 0x00007610ff037816 */ /* 0x000fcc0000000003 */
[----:B------:R-:W4:Y:S04]  /*5840*/  @P1 LDG.E.U16 R3, desc[UR18][R98.64] ;  /* 0x0000001262031981 */ /* 0x000f28000c1e1500 */
[----:B--2---:R-:W2:Y:S04]  /*5850*/  @P1 LDG.E.U16 R2, desc[UR18][R108.64] ;  /* 0x000000126c021981 */ /* 0x004ea8000c1e1500 */
[----:B---3--:R-:W3:Y:S04]  /*5860*/  @P1 LDG.E.U16 R82, desc[UR18][R78.64] ;  /* 0x000000124e521981 */ /* 0x008ee8000c1e1500 */
[----:B----4-:R-:W4:Y:S04]  /*5870*/  @P1 LDG.E.U16 R13, desc[UR18][R70.64] ;  /* 0x00000012460d1981 */ /* 0x010f28000c1e1500 */
[----:B------:R-:W2:Y:S04]  /*5880*/  @P1 LDG.E.U16 R12, desc[UR18][R16.64] ;  /* 0x00000012100c1981 */ /* 0x000ea8000c1e1500 */
[----:B------:R-:W2:Y:S04]  /*5890*/  @P1 LDG.E.U16 R19, desc[UR18][R118.64] ;  /* 0x0000001276131981 */ /* 0x000ea8000c1e1500 */
[----:B------:R-:W2:Y:S04]  /*58a0*/  @P1 LDG.E.U16 R18, desc[UR18][R10.64] ;  /* 0x000000120a121981 */ /* 0x000ea8000c1e1500 */
[----:B------:R-:W2:Y:S04]  /*58b0*/  @P1 LDG.E.U16 R77, desc[UR18][R66.64] ;  /* 0x00000012424d1981 */ /* 0x000ea8000c1e1500 */
[----:B------:R-:W2:Y:S04]  /*58c0*/  @P1 LDG.E.U16 R76, desc[UR18][R44.64] ;  /* 0x000000122c4c1981 */ /* 0x000ea8000c1e1500 */
[----:B------:R-:W2:Y:S04]  /*58d0*/  LDL.LU.64 R66, [R1+0x8a0] ;  /* 0x0008a00001427983 */ /* 0x000ea80000300a00 */
[----:B--2---:R-:W2:Y:S04]  /*58e0*/  @P1 LDG.E.U16 R67, desc[UR18][R60.64] ;  /* 0x000000123c431981 */ /* 0x004ea8000c1e1500 */
        /* <DEDUP_REMOVED lines=23> */
[----:B------:R-:W3:Y:S04]  /*5a60*/  LDL.64 R118, [R1+0x3a0] ;  /* 0x0003a00001767983 */ /* 0x000ee80000100a00 */
[----:B------:R-:W3:Y:S04]  /*5a70*/  LDL.64 R70, [R1+0x360] ;  /* 0x0003600001467983 */ /* 0x000ee80000100a00 */
[----:B------:R-:W3:Y:S04]  /*5a80*/  LDL.64 R108, [R1+0x320] ;  /* 0x00032000016c7983 */ /* 0x000ee80000100a00 */
[----:B------:R-:W3:Y:S04]  /*5a90*/  LDL.64 R130, [R1+0x5d8] ;  /* 0x0005d80001827983 */ /* 0x000ee80000100a00 */
[----:B------:R-:W3:Y:S04]  /*5aa0*/  LDL.64 R112, [R1+0x598] ;  /* 0x0005980001707983 */ /* 0x000ee80000100a00 */
[----:B--2---:R-:W2:Y:S04]  /*5ab0*/  @P1 LDG.E.U16 R100, desc[UR18][R110.64] ;  /* 0x000000126e641981 */ /* 0x004ea8000c1e1500 */
[----:B------:R-:W2:Y:S04]  /*5ac0*/  LDL.64 R110, [R1+0x2e0] ;  /* 0x0002e000016e7983 */ /* 0x000ea80000100a00 */
[----:B------:R-:W2:Y:S04]  /*5ad0*/  LDL.LU.64 R4, [R1+0x858] ;  /* 0x0008580001047983 */ /* 0x000ea80000300a00 */
[----:B------:R-:W3:Y:S04]  /*5ae0*/  LDL.LU.64 R10, [R1+0x850] ;  /* 0x00085000010a7983 */ /* 0x000ee80000300a00 */
[----:B------:R-:W4:Y:S04]  /*5af0*/  LDL.64 R78, [R1+0x558] ;  /* 0x00055800014e7983 */ /* 0x000f280000100a00 */
[----:B------:R-:W4:Y:S04]  /*5b00*/  LDL.64 R44, [R1+0x518] ;  /* 0x00051800012c7983 */ /* 0x000f280000100a00 */
[----:B------:R-:W4:Y:S04]  /*5b10*/  LDL.64 R56, [R1+0x4d8] ;  /* 0x0004d80001387983 */ /* 0x000f280000100a00 */
[----:B------:R-:W4:Y:S04]  /*5b20*/  LDL.64 R96, [R1+0x498] ;  /* 0x0004980001607983 */ /* 0x000f280000100a00 */
[----:B------:R-:W4:Y:S04]  /*5b30*/  LDL.64 R62, [R1+0x458] ;  /* 0x00045800013e7983 */ /* 0x000f280000100a00 */
[----:B------:R-:W4:Y:S04]  /*5b40*/  LDL.64 R50, [R1+0x418] ;  /* 0x0004180001327983 */ /* 0x000f280000100a00 */
[----:B------:R-:W4:Y:S04]  /*5b50*/  LDL.64 R72, [R1+0x3d8] ;  /* 0x0003d80001487983 */ /* 0x000f280000100a00 */
[----:B------:R-:W4:Y:S04]  /*5b60*/  LDL.LU.64 R16, [R1+0x848] ;  /* 0x0008480001107983 */ /* 0x000f280000300a00 */
[----:B------:R-:W4:Y:S04]  /*5b70*/  LDL.LU.64 R98, [R1+0x840] ;  /* 0x0008400001627983 */ /* 0x000f280000300a00 */
[----:B--2---:R-:W2:Y:S04]  /*5b80*/  @P1 LDG.E.U16 R4, desc[UR18][R110.64] ;  /* 0x000000126e041981 */ /* 0x004ea8000c1e1500 */
[----:B---3--:R-:W3:Y:S04]  /*5b90*/  @P1 LDG.E.U16 R11, desc[UR18][R108.64] ;  /* 0x000000126c0b1981 */ /* 0x008ee8000c1e1500 */
[----:B----4-:R-:W4:Y:S04]  /*5ba0*/  @P1 LDG.E.U16 R17, desc[UR18][R70.64] ;  /* 0x0000001246111981 */ /* 0x010f28000c1e1500 */
        /* <DEDUP_REMOVED lines=37> */
[----:B------:R-:W2:Y:S04]  /*5e00*/  LDL.LU.64 R44, [R1+0x7e0] ;  /* 0x0007e000012c7983 */ /* 0x000ea80000300a00 */
[----:B------:R-:W2:Y:S04]  /*5e10*/  LDL.LU.64 R56, [R1+0x7d8] ;  /* 0x0007d80001387983 */ /* 0x000ea80000300a00 */
[----:B------:R-:W2:Y:S04]  /*5e20*/  LDL.LU.64 R96, [R1+0x7d0] ;  /* 0x0007d00001607983 */ /* 0x000ea80000300a00 */
[----:B------:R-:W3:Y:S04]  /*5e30*/  LDL.LU.64 R62, [R1+0x7c8] ;  /* 0x0007c800013e7983 */ /* 0x000ee80000300a00 */
[----:B------:R-:W4:Y:S04]  /*5e40*/  LDL.LU.64 R50, [R1+0x7c0] ;  /* 0x0007c00001327983 */ /* 0x000f280000300a00 */
[----:B------:R-:W4:Y:S04]  /*5e50*/  LDL.LU.64 R72, [R1+0x7b8] ;  /* 0x0007b80001487983 */ /* 0x000f280000300a00 */
[----:B--2---:R-:W2:Y:S04]  /*5e60*/  @P1 LDG.E.U16 R5, desc[UR18][R96.64] ;  /* 0x0000001260051981 */ /* 0x004ea8000c1e1500 */
[----:B---3--:R-:W3:Y:S04]  /*5e70*/  @P1 LDG.E.U16 R10, desc[UR18][R62.64] ;  /* 0x000000123e0a1981 */ /* 0x008ee8000c1e1500 */
[----:B----4-:R-:W4:Y:S04]  /*5e80*/  @P1 LDG.E.U16 R16, desc[UR18][R50.64] ;  /* 0x0000001232101981 */ /* 0x010f28000c1e1500 */
[----:B------:R-:W2:Y:S04]  /*5e90*/  @P1 LDG.E.U16 R22, desc[UR18][R72.64] ;  /* 0x0000001248161981 */ /* 0x000ea8000c1e1500 */
[----:B------:R-:W2:Y:S04]  /*5ea0*/  LDL.LU.64 R72, [R1+0x7b0] ;  /* 0x0007b00001487983 */ /* 0x000ea80000300a00 */
[----:B------:R-:W2:Y:S04]  /*5eb0*/  LDL.LU.64 R50, [R1+0x7a8] ;  /* 0x0007a80001327983 */ /* 0x000ea80000300a00 */
[----:B------:R-:W2:Y:S04]  /*5ec0*/  LDL.LU.64 R62, [R1+0x7a0] ;  /* 0x0007a000013e7983 */ /* 0x000ea80000300a00 */
[----:B------:R-:W2:Y:S04]  /*5ed0*/  LDL.LU.64 R96, [R1+0x798] ;  /* 0x0007980001607983 */ /* 0x000ea80000300a00 */
[----:B--2---:R-:W2:Y:S04]  /*5ee0*/  @P1 LDG.E.U16 R97, desc[UR18][R78.64] ;  /* 0x000000124e611981 */ /* 0x004ea8000c1e1500 */
        /* <DEDUP_REMOVED lines=40> */
[----:B------:R-:W3:Y:S04]  /*6170*/  LDL.LU.64 R70, [R1+0x718] ;  /* 0x0007180001467983 */ /* 0x000ee80000300a00 */
[----:B------:R-:W4:Y:S04]  /*6180*/  LDL.LU.64 R108, [R1+0x710] ;  /* 0x00071000016c7983 */ /* 0x000f280000300a00 */
[----:B------:R-:W4:Y:S04]  /*6190*/  LDL.LU.64 R110, [R1+0x708] ;  /* 0x00070800016e7983 */ /* 0x000f280000300a00 */
[----:B------:R-:W4:Y:S04]  /*61a0*/  LDL.LU.64 R130, [R1+0x700] ;  /* 0x0007000001827983 */ /* 0x000f280000300a00 */
[----:B------:R-:W4:Y:S04]  /*61b0*/  LDL.LU.64 R112, [R1+0x6f8] ;  /* 0x0006f80001707983 */ /* 0x000f280000300a00 */
[----:B--2---:R-:W2:Y:S04]  /*61c0*/  @P1 LDG.E.U16 R38, desc[UR18][R118.64] ;  /* 0x0000001276261981 */ /* 0x004ea8000c1e1500 */
[----:B---3--:R-:W3:Y:S04]  /*61d0*/  @P1 LDG.E.U16 R44, desc[UR18][R70.64] ;  /* 0x00000012462c1981 */ /* 0x008ee8000c1e1500 */
[----:B------:R-:W2:Y:S04]  /*61e0*/  LDL.LU R70, [R1+0x6f0] ;  /* 0x0006f00001467983 */ /* 0x000ea80000300800 */
[----:B------:R-:W2:Y:S04]  /*61f0*/  LDL.LU.64 R118, [R1+0x6e8] ;  /* 0x0006e80001767983 */ /* 0x000ea80000300a00 */
[----:B------:R-:W3:Y:S04]  /*6200*/  LDL.LU.64 R120, [R1+0x6e0] ;  /* 0x0006e00001787983 */ /* 0x000ee80000300a00 */
[----:B------:R-:W4:Y:S04]  /*6210*/  LDL.LU.64 R122, [R1+0x6d8] ;  /* 0x0006d800017a7983 */ /* 0x000f280000300a00 */
[----:B------:R-:W4:Y:S04]  /*6220*/  LDL.LU.64 R124, [R1+0x6d0] ;  /* 0x0006d000017c7983 */ /* 0x000f280000300a00 */
[----:B------:R-:W4:Y:S04]  /*6230*/  LDL.LU.64 R126, [R1+0x6c8] ;  /* 0x0006c800017e7983 */ /* 0x000f280000300a00 */
[----:B------:R-:W4:Y:S04]  /*6240*/  LDL.LU.64 R128, [R1+0x6c0] ;  /* 0x0006c00001807983 */ /* 0x000f280000300a00 */
[----:B------:R-:W4:Y:S01]  /*6250*/  LDL.LU.64 R114, [R1+0x6b8] ;  /* 0x0006b80001727983 */ /* 0x000f220000300a00 */
[----:B------:R-:W-:-:S04]  /*6260*/  @!UP1 UIADD3 UR4, UPT, UPT, -UR10, 0x100000, URZ ;  /* 0x001000000a049890 */ /* 0x000fc8000fffe1ff */
[----:B------:R-:W-:Y:S02]  /*6270*/  @!UP1 USHF.L.U32 UR5, UR4, 0xb, URZ ;  /* 0x0000000b04059899 */ /* 0x000fe400080006ff */
[----:B------:R-:W-:Y:S01]  /*6280*/  @!UP1 USHF.L.U32 UR4, UR4, 0x1, URZ ;  /* 0x0000000104049899 */ /* 0x000fe200080006ff */
[----:B------:R-:W-:-:S11]  /*6290*/  VOTEU.ALL UP2, P0 ;  /* 0x0000000000ff7886 */ /* 0x000fd60000040000 */
[----:B------:R1:W0:Y:S02]  /*62a0*/  @!UP2 SYNCS.EXCH.64 URZ, [UR6+0x1c008], UR4 ;  /* 0x01c0080406ffa5b2 */ /* 0x0002240008000100 */
[----:B-1----:R-:W1:Y:S01]  /*62b0*/  LDCU UR4, c[0x0][0x3d0] ;  /* 0x00007a00ff0477ac */ /* 0x002e620008000800 */
[----:B------:R-:W1:Y:S01]  /*62c0*/  S2UR UR11, SR_CTAID.Y ;  /* 0x00000000000b79c3 */ /* 0x000e620000002600 */
[----:B------:R-:W0:Y:S01]  /*62d0*/  LDCU UR5, c[0x0][0x3d4] ;  /* 0x00007a80ff0577ac */ /* 0x000e220008000800 */
[----:B--2---:R-:W2:Y:S04]  /*62e0*/  @P1 LDG.E.U16 R119, desc[UR18][R136.64] ;  /* 0x0000001288771981 */ /* 0x004ea8000c1e1500 */
[----:B---3--:R-:W3:Y:S04]  /*62f0*/  @P1 LDG.E.U16 R121, desc[UR18][R140.64] ;  /* 0x000000128c791981 */ /* 0x008ee8000c1e1500 */
[----:B----4-:R-:W4:Y:S04]  /*6300*/  @P1 LDG.E.U16 R122, desc[UR18][R142.64] ;  /* 0x000000128e7a1981 */ /* 0x010f28000c1e1500 */
[----:B------:R0:W2:Y:S04]  /*6310*/  @P1 LDG.E.U16 R123, desc[UR18][R144.64] ;  /* 0x00000012907b1981 */ /* 0x0000a8000c1e1500 */
[----:B------:R-:W2:Y:S04]  /*6320*/  @P1 LDG.E.U16 R124, desc[UR18][R146.64] ;  /* 0x00000012927c1981 */ /* 0x000ea8000c1e1500 */
[----:B------:R0:W2:Y:S04]  /*6330*/  @P1 LDG.E.U16 R125, desc[UR18][R148.64] ;  /* 0x00000012947d1981 */ /* 0x0000a8000c1e1500 */
[----:B------:R-:W2:Y:S04]  /*6340*/  @P1 LDG.E.U16 R114, desc[UR18][R112.64] ;  /* 0x0000001270721981 */ /* 0x000ea8000c1e1500 */
[----:B------:R-:W2:Y:S04]  /*6350*/  @P1 LDG.E.U16 R126, desc[UR18][R150.64] ;  /* 0x00000012967e1981 */ /* 0x000ea8000c1e1500 */
[----:B------:R-:W2:Y:S04]  /*6360*/  @P1 LDG.E.U16 R127, desc[UR18][R152.64] ;  /* 0x00000012987f1981 */ /* 0x000ea8000c1e1500 */
[----:B------:R0:W2:Y:S04]  /*6370*/  @P1 LDG.E.U16 R128, desc[UR18][R154.64] ;  /* 0x000000129a801981 */ /* 0x0000a8000c1e1500 */
[----:B------:R-:W2:Y:S04]  /*6380*/  @P1 LDG.E.U16 R129, desc[UR18][R156.64] ;  /* 0x000000129c811981 */ /* 0x000ea8000c1e1500 */
[----:B------:R-:W2:Y:S04]  /*6390*/  @P1 LDG.E.U16 R120, desc[UR18][R138.64] ;  /* 0x000000128a781981 */ /* 0x000ea8000c1e1500 */
[----:B------:R-:W2:Y:S01]  /*63a0*/  @P1 LDG.E.U16 R118, desc[UR18][R134.64] ;  /* 0x0000001286761981 */ /* 0x000ea2000c1e1500 */
[----:B-1----:R-:W-:Y:S01]  /*63b0*/  UIMAD UR4, UR11, UR4, URZ ;  /* 0x000000040b0472a4 */ /* 0x002fe2000f8e02ff */
[----:B0-----:R-:W0:Y:S02]  /*63c0*/  LDC R144, c[0x0][0x3d8] ;  /* 0x0000f600ff907b82 */ /* 0x001e240000000800 */
[----:B------:R-:W2:Y:S06]  /*63d0*/  LDL.LU.64 R112, [R1+0x6b0] ;  /* 0x0006b00001707983 */ /* 0x000eac0000300a00 */
[----:B------:R-:W1:Y:S08]  /*63e0*/  LDC R148, c[0x0][0x3d8] ;  /* 0x0000f600ff947b82 */ /* 0x000e700000000800 */
[----:B------:R-:W0:Y:S08]  /*63f0*/  LDC R145, c[0x0][0x3d8] ;  /* 0x0000f600ff917b82 */ /* 0x000e300000000800 */
[----:B------:R-:W0:Y:S08]  /*6400*/  LDC R146, c[0x0][0x3d8] ;  /* 0x0000f600ff927b82 */ /* 0x000e300000000800 */
[----:B------:R-:W0:Y:S08]  /*6410*/  LDC R147, c[0x0][0x3d8] ;  /* 0x0000f600ff937b82 */ /* 0x000e300000000800 */
[----:B------:R-:W0:Y:S01]  /*6420*/  LDC R149, c[0x0][0x3d8] ;  /* 0x0000f600ff957b82 */ /* 0x000e220000000800 */
[----:B--2---:R-:W2:Y:S04]  /*6430*/  @P1 LDG.E.U16 R113, desc[UR18][R130.64] ;  /* 0x0000001282711981 */ /* 0x004ea8000c1e1500 */
[----:B------:R-:W2:Y:S04]  /*6440*/  @P1 LDG.E.U16 R112, desc[UR18][R110.64] ;  /* 0x000000126e701981 */ /* 0x000ea8000c1e1500 */
[----:B------:R-:W2:Y:S04]  /*6450*/  LDL.LU.64 R130, [R1+0x6a8] ;  /* 0x0006a80001827983 */ /* 0x000ea80000300a00 */
[----:B------:R-:W3:Y:S01]  /*6460*/  LDL.LU.64 R110, [R1+0x6a0] ;  /* 0x0006a000016e7983 */ /* 0x000ee20000300a00 */
[----:B------:R-:W2:Y:S01]  /*6470*/  S2R R155, SR_TID.X ;  /* 0x00000000009b7919 */ /* 0x000ea20000002100 */
[----:B------:R-:W-:Y:S01]  /*6480*/  USHF.L.U32 UR11, UR4, 0x1, URZ ;  /* 0x00000001040b7899 */ /* 0x000fe200080006ff */
[----:B0-----:R-:W-:-:S02]  /*6490*/  IMAD R144, R144, 0x24, RZ ;  /* 0x0000002490907824 */ /* 0x001fc400078e02ff */
[----:B-1----:R-:W-:Y:S01]  /*64a0*/  IMAD R148, R148, 0x34, RZ ;  /* 0x0000003494947824 */ /* 0x002fe200078e02ff */
[----:B--2---:R0:W2:Y:S04]  /*64b0*/  @P1 LDG.E.U16 R131, desc[UR18][R160.64] ;  /* 0x00000012a0831981 */ /* 0x0040a8000c1e1500 */
[----:B---3--:R-:W3:Y:S04]  /*64c0*/  @P1 LDG.E.U16 R111, desc[UR18][R116.64] ;  /* 0x00000012746f1981 */ /* 0x008ee8000c1e1500 */
[----:B------:R-:W2:Y:S04]  /*64d0*/  @P1 LDG.E.U16 R110, desc[UR18][R108.64] ;  /* 0x000000126c6e1981 */ /* 0x000ea8000c1e1500 */
[----:B------:R-:W2:Y:S01]  /*64e0*/  @P1 LDG.E.U16 R130, desc[UR18][R158.64] ;  /* 0x000000129e821981 */ /* 0x000ea2000c1e1500 */
[C---:B------:R-:W-:Y:S01]  /*64f0*/  LOP3.LUT R136, R155.reuse, 0x40, RZ, 0xc0, !PT ;  /* 0x000000409b887812 */ /* 0x040fe200078ec0ff */
[----:B0-----:R-:W0:Y:S02]  /*6500*/  LDC R161, c[0x0][0x3d8] ;  /* 0x0000f600ffa17b82 */ /* 0x001e240000000800 */
[----:B------:R-:W2:Y:S04]  /*6510*/  LDL.LU.64 R116, [R1+0x698] ;  /* 0x0006980001747983 */ /* 0x000ea80000300a00 */
[----:B------:R-:W3:Y:S01]  /*6520*/  LDL.LU.64 R108, [R1+0x690] ;  /* 0x00069000016c7983 */ /* 0x000ee20000300a00 */
[----:B------:R-:W-:Y:S01]  /*6530*/  IMAD R70, R136, 0x100, R70 ;  /* 0x0000010088467824 */ /* 0x000fe200078e0246 */
[C---:B------:R-:W-:Y:S01]  /*6540*/  LOP3.LUT R0, R155.reuse, 0xf, RZ, 0xc0, !PT ;  /* 0x0000000f9b007812 */ /* 0x040fe200078ec0ff */
[----:B------:R-:W1:Y:S01]  /*6550*/  LDC R136, c[0x0][0x3d8] ;  /* 0x0000f600ff887b82 */ /* 0x000e620000000800 */
[----:B------:R-:W-:-:S02]  /*6560*/  LOP3.LUT R71, R155, 0x60, RZ, 0xc0, !PT ;  /* 0x000000609b477812 */ /* 0x000fc400078ec0ff */
[----:B------:R-:W-:Y:S01]  /*6570*/  LOP3.LUT R134, R155, 0x10, RZ, 0xc0, !PT ;  /* 0x000000109b867812 */ /* 0x000fe200078ec0ff */
[----:B--2---:R-:W2:Y:S04]  /*6580*/  @P1 LDG.E.U16 R117, desc[UR18][R162.64] ;  /* 0x00000012a2751981 */ /* 0x004ea8000c1e1500 */
[----:B---3--:R-:W3:Y:S04]  /*6590*/  @P1 LDG.E.U16 R109, desc[UR18][R102.64] ;  /* 0x00000012666d1981 */ /* 0x008ee8000c1e1500 */
[----:B------:R-:W2:Y:S04]  /*65a0*/  @P1 LDG.E.U16 R108, desc[UR18][R106.64] ;  /* 0x000000126a6c1981 */ /* 0x000ea8000c1e1500 */
[----:B------:R-:W2:Y:S04]  /*65b0*/  LDL.LU.64 R102, [R1+0x688] ;  /* 0x0006880001667983 */ /* 0x000ea80000300a00 */
[----:B------:R-:W3:Y:S01]  /*65c0*/  LDL.LU.64 R106, [R1+0x680] ;  /* 0x00068000016a7983 */ /* 0x000ee20000300a00 */
[----:B------:R-:W-:-:S03]  /*65d0*/  LOP3.LUT R138, R70, 0x10, RZ, 0x3c, !PT ;  /* 0x00000010468a7812 */ /* 0x000fc600078e3cff */
[----:B------:R-:W-:Y:S04]  /*65e0*/  STS.U16 [R70+UR6], R101 ;  /* 0x0000006546007988 */ /* 0x000fe80008000406 */
[----:B------:R-:W-:Y:S04]  /*65f0*/  STS.U16 [R70+UR6+0x400], R95 ;  /* 0x0004005f46007988 */ /* 0x000fe80008000406 */
[----:B------:R-:W-:Y:S04]  /*6600*/  STS.U16 [R70+UR6+0x800], R89 ;  /* 0x0008005946007988 */ /* 0x000fe80008000406 */
[----:B------:R-:W-:Y:S04]  /*6610*/  STS.U16 [R70+UR6+0xc00], R83 ;  /* 0x000c005346007988 */ /* 0x000fe80008000406 */
[----:B------:R-:W-:Y:S04]  /*6620*/  STS.U16 [R70+UR6+0x1000], R77 ;  /* 0x0010004d46007988 */ /* 0x000fe80008000406 */
[----:B------:R-:W-:Y:S04]  /*6630*/  STS.U16 [R70+UR6+0x1400], R67 ;  /* 0x0014004346007988 */ /* 0x000fe80008000406 */
[----:B------:R-:W-:Y:S04]  /*6640*/  STS.U16 [R70+UR6+0x1800], R61 ;  /* 0x0018003d46007988 */ /* 0x000fe80008000406 */
[----:B------:R0:W-:Y:S04]  /*6650*/  STS.U16 [R70+UR6+0x1c00], R55 ;  /* 0x001c003746007988 */ /* 0x0001e80008000406 */
[----:B------:R-:W-:Y:S04]  /*6660*/  STS.U16 [R70+UR6+0x2000], R49 ;  /* 0x0020003146007988 */ /* 0x000fe80008000406 */
[----:B------:R-:W-:Y:S04]  /*6670*/  STS.U16 [R70+UR6+0x2400], R43 ;  /* 0x0024002b46007988 */ /* 0x000fe80008000406 */
[----:B------:R-:W-:Y:S04]  /*6680*/  STS.U16 [R70+UR6+0x2800], R37 ;  /* 0x0028002546007988 */ /* 0x000fe80008000406 */
[----:B------:R-:W-:Y:S04]  /*6690*/  STS.U16 [R70+UR6+0x2c00], R31 ;  /* 0x002c001f46007988 */ /* 0x000fe80008000406 */
[----:B------:R0:W-:Y:S04]  /*66a0*/  STS.U16 [R70+UR6+0x3000], R25 ;  /* 0x0030001946007988 */ /* 0x0001e80008000406 */
[----:B------:R-:W-:Y:S04]  /*66b0*/  STS.U16 [R70+UR6+0x3400], R19 ;  /* 0x0034001346007988 */ /* 0x000fe80008000406 */
[----:B------:R1:W-:Y:S04]  /*66c0*/  STS.U16 [R70+UR6+0x3800], R13 ;  /* 0x0038000d46007988 */ /* 0x0003e80008000406 */
[----:B------:R1:W-:Y:S01]  /*66d0*/  STS.U16 [R70+UR6+0x3c00], R2 ;  /* 0x003c000246007988 */ /* 0x0003e20008000406 */
[----:B------:R-:W-:Y:S01]  /*66e0*/  LOP3.LUT R137, R70, 0x20, RZ, 0x3c, !PT ;  /* 0x0000002046897812 */ /* 0x000fe200078e3cff */
[----:B0-----:R-:W0:Y:S02]  /*66f0*/  LDC R55, c[0x0][0x3d8] ;  /* 0x0000f600ff377b82 */ /* 0x001e240000000800 */
[----:B--2---:R2:W2:Y:S01]  /*6700*/  @P1 LDG.E.U16 R103, desc[UR18][R86.64] ;  /* 0x0000001256671981 */ /* 0x0044a2000c1e1500 */
[----:B------:R-:W-:-:S05]  /*6710*/  LOP3.LUT R155, R155, 0x7f, RZ, 0xc0, !PT ;  /* 0x0000007f9b9b7812 */ /* 0x000fca00078ec0ff */
[----:B------:R-:W0:Y:S01]  /*6720*/  LDC R25, c[0x0][0x3d8] ;  /* 0x0000f600ff197b82 */ /* 0x000e220000000800 */
[----:B---3--:R-:W3:Y:S04]  /*6730*/  @P1 LDG.E.U16 R107, desc[UR18][R104.64] ;  /* 0x00000012686b1981 */ /* 0x008ee8000c1e1500 */
[----:B------:R0:W2:Y:S01]  /*6740*/  @P1 LDG.E.U16 R106, desc[UR18][R90.64] ;  /* 0x000000125a6a1981 */ /* 0x0000a2000c1e1500 */
[----:B------:R-:W-:Y:S02]  /*6750*/  LEA.HI R71, R71, R0, RZ, 0x1f ;  /* 0x0000000047477211 */ /* 0x000fe400078ff8ff */
[----:B-1----:R-:W1:Y:S01]  /*6760*/  LDC R13, c[0x0][0x3d8] ;  /* 0x0000f600ff0d7b82 */ /* 0x002e620000000800 */
[----:B------:R-:W2:Y:S04]  /*6770*/  @P1 LDG.E.U16 R102, desc[UR18][R164.64] ;  /* 0x00000012a4661981 */ /* 0x000ea8000c1e1500 */
[----:B------:R0:W2:Y:S01]  /*6780*/  LDL.LU.64 R104, [R1+0x678] ;  /* 0x0006780001687983 */ /* 0x0000a20000300a00 */
[----:B------:R-:W-:-:S02]  /*6790*/  LOP3.LUT R142, R70, 0x70, RZ, 0x3c, !PT ;  /* 0x00000070468e7812 */ /* 0x000fc400078e3cff */
[----:B------:R-:W0:Y:S01]  /*67a0*/  LDC R37, c[0x0][0x3d8] ;  /* 0x0000f600ff257b82 */ /* 0x000e220000000800 */
[----:B------:R-:W3:Y:S04]  /*67b0*/  LDL.LU.64 R90, [R1+0x670] ;  /* 0x00067000015a7983 */ /* 0x000ee80000300a00 */
[----:B------:R-:W-:Y:S03]  /*67c0*/  STS.U16 [R138+UR6+0x480], R94 ;  /* 0x0004805e8a007988 */ /* 0x000fe60008000406 */
[----:B------:R-:W0:Y:S01]  /*67d0*/  LDC R43, c[0x0][0x3d8] ;  /* 0x0000f600ff2b7b82 */ /* 0x000e220000000800 */
[----:B------:R0:W-:Y:S07]  /*67e0*/  STS.U16 [R138+UR6+0x880], R88 ;  /* 0x000880588a007988 */ /* 0x0001ee0008000406 */
[----:B------:R-:W0:Y:S08]  /*67f0*/  LDC R49, c[0x0][0x3d8] ;  /* 0x0000f600ff317b82 */ /* 0x000e300000000800 */
[----:B------:R-:W0:Y:S01]  /*6800*/  LDC R19, c[0x0][0x3d8] ;  /* 0x0000f600ff137b82 */ /* 0x000e220000000800 */
[----:B------:R-:W-:-:S07]  /*6810*/  IMAD R161, R161, 0x44, RZ ;  /* 0x00000044a1a17824 */ /* 0x000fce00078e02ff */
[----:B------:R-:W0:Y:S01]  /*6820*/  LDC R31, c[0x0][0x3d8] ;  /* 0x0000f600ff1f7b82 */ /* 0x000e220000000800 */
[----:B------:R-:W-:-:S07]  /*6830*/  IMAD R136, R136, 0x58, RZ ;  /* 0x0000005888887824 */ /* 0x000fce00078e02ff */
[----:B------:R-:W0:Y:S08]  /*6840*/  LDC R83, c[0x0][0x3d8] ;  /* 0x0000f600ff537b82 */ /* 0x000e300000000800 */
[----:B------:R-:W0:Y:S08]  /*6850*/  LDC R77, c[0x0][0x3d8] ;  /* 0x0000f600ff4d7b82 */ /* 0x000e300000000800 */
[----:B------:R-:W0:Y:S01]  /*6860*/  LDC R89, c[0x0][0x3d8] ;  /* 0x0000f600ff597b82 */ /* 0x000e220000000800 */
[----:B--2---:R-:W2:Y:S01]  /*6870*/  @P1 LDG.E.U16 R105, desc[UR18][R92.64] ;  /* 0x000000125c691981 */ /* 0x004ea2000c1e1500 */
[----:B------:R-:W-:-:S02]  /*6880*/  LOP3.LUT R2, R70, 0x30, RZ, 0x3c, !PT ;  /* 0x0000003046027812 */ /* 0x000fc400078e3cff */
[----:B------:R-:W-:Y:S01]  /*6890*/  SHF.L.U32 R0, R134, 0x2, RZ ;  /* 0x0000000286007819 */ /* 0x000fe200000006ff */
[----:B------:R-:W2:Y:S01]  /*68a0*/  @P1 LDG.E.U16 R104, desc[UR18][R132.64] ;  /* 0x0000001284681981 */ /* 0x000ea2000c1e1500 */
[----:B------:R-:W-:Y:S02]  /*68b0*/  VIADD R71, R71, UR12 ;  /* 0x0000000c47477c36 */ /* 0x000fe40008000000 */
[----:B0-----:R-:W0:Y:S01]  /*68c0*/  LDC R88, c[0x0][0x3d8] ;  /* 0x0000f600ff587b82 */ /* 0x001e220000000800 */
[----:B------:R-:W2:Y:S04]  /*68d0*/  LDL.LU.64 R92, [R1+0x668] ;  /* 0x00066800015c7983 */ /* 0x000ea80000300a00 */
[----:B------:R-:W3:Y:S04]  /*68e0*/  LDL.LU.64 R132, [R1+0x660] ;  /* 0x0006600001847983 */ /* 0x000ee80000300a00 */
[----:B------:R-:W3:Y:S04]  /*68f0*/  LDL.LU.64 R86, [R1+0x658] ;  /* 0x0006580001567983 */ /* 0x000ee80000300a00 */
[----:B------:R-:W-:Y:S04]  /*6900*/  STS.U16 [R138+UR6+0x80], R100 ;  /* 0x000080648a007988 */ /* 0x000fe80008000406 */
[----:B------:R1:W-:Y:S04]  /*6910*/  STS.U16 [R138+UR6+0xc80], R82 ;  /* 0x000c80528a007988 */ /* 0x0003e80008000406 */
[----:B------:R4:W-:Y:S04]  /*6920*/  STS.U16 [R138+UR6+0x1080], R76 ;  /* 0x0010804c8a007988 */ /* 0x0009e80008000406 */
[----:B------:R-:W-:Y:S01]  /*6930*/  STS.U16 [R138+UR6+0x1480], R66 ;  /* 0x001480428a007988 */ /* 0x000fe20008000406 */
[----:B------:R-:W-:Y:S01]  /*6940*/  VIADD R134, R0, 0xf ;  /* 0x0000000f00867836 */ /* 0x000fe20000000000 */
[----:B-1----:R-:W1:Y:S02]  /*6950*/  LDC R82, c[0x0][0x3d8] ;  /* 0x0000f600ff527b82 */ /* 0x002e640000000800 */
[----:B------:R-:W-:Y:S04]  /*6960*/  STS.U16 [R138+UR6+0x1880], R60 ;  /* 0x0018803c8a007988 */ /* 0x000fe80008000406 */
[----:B------:R-:W-:Y:S01]  /*6970*/  STS.U16 [R138+UR6+0x1c80], R54 ;  /* 0x001c80368a007988 */ /* 0x000fe20008000406 */
[----:B------:R-:W-:Y:S01]  /*6980*/  IMAD R13, R13, 0x9, RZ ;  /* 0x000000090d0d7824 */ /* 0x000fe200078e02ff */
[----:B----4-:R-:W4:Y:S02]  /*6990*/  LDC R76, c[0x0][0x3d8] ;  /* 0x0000f600ff4c7b82 */ /* 0x010f240000000800 */
[----:B------:R0:W-:Y:S04]  /*69a0*/  STS.U16 [R138+UR6+0x2080], R48 ;  /* 0x002080308a007988 */ /* 0x0001e80008000406 */
[----:B------:R-:W-:Y:S01]  /*69b0*/  STS.U16 [R138+UR6+0x2480], R42 ;  /* 0x0024802a8a007988 */ /* 0x000fe20008000406 */
[----:B------:R-:W-:Y:S01]  /*69c0*/  ISETP.GE.AND P4, PT, R71, R134, PT ;  /* 0x000000864700720c */ /* 0x000fe20003f86270 */
[----:B------:R-:W-:Y:S01]  /*69d0*/  IMAD R19, R19, 0x1b, RZ ;  /* 0x0000001b13137824 */ /* 0x000fe200078e02ff */
[----:B------:R-:W1:Y:S01]  /*69e0*/  LDC R134, c[0x0][0x3d8] ;  /* 0x0000f600ff867b82 */ /* 0x000e620000000800 */
[----:B------:R-:W-:Y:S04]  /*69f0*/  STS.U16 [R138+UR6+0x2880], R36 ;  /* 0x002880248a007988 */ /* 0x000fe80008000406 */
[----:B------:R0:W-:Y:S03]  /*6a00*/  STS.U16 [R138+UR6+0x2c80], R30 ;  /* 0x002c801e8a007988 */ /* 0x0001e60008000406 */
[----:B0-----:R-:W0:Y:S01]  /*6a10*/  LDC R48, c[0x0][0x3d8] ;  /* 0x0000f600ff307b82 */ /* 0x001e220000000800 */
[----:B------:R-:W-:Y:S04]  /*6a20*/  STS.U16 [R138+UR6+0x3080], R24 ;  /* 0x003080188a007988 */ /* 0x000fe80008000406 */
[----:B------:R-:W-:Y:S03]  /*6a30*/  STS.U16 [R138+UR6+0x3480], R18 ;  /* 0x003480128a007988 */ /* 0x000fe60008000406 */
[----:B------:R-:W0:Y:S01]  /*6a40*/  LDC R30, c[0x0][0x3d8] ;  /* 0x0000f600ff1e7b82 */ /* 0x000e220000000800 */
[----:B------:R-:W-:Y:S04]  /*6a50*/  STS.U16 [R138+UR6+0x3880], R12 ;  /* 0x0038800c8a007988 */ /* 0x000fe80008000406 */
[----:B------:R4:W-:Y:S03]  /*6a60*/  STS.U16 [R138+UR6+0x3c80], R3 ;  /* 0x003c80038a007988 */ /* 0x0009e60008000406 */
[----:B------:R-:W0:Y:S01]  /*6a70*/  LDC R36, c[0x0][0x3d8] ;  /* 0x0000f600ff247b82 */ /* 0x000e220000000800 */
[----:B----4-:R-:W-:-:S07]  /*6a80*/  LOP3.LUT R3, R70, 0x40, RZ, 0x3c, !PT ;  /* 0x0000004046037812 */ /* 0x010fce00078e3cff */
[----:B------:R-:W4:Y:S01]  /*6a90*/  LDC R12, c[0x0][0x3d8] ;  /* 0x0000f600ff0c7b82 */ /* 0x000f220000000800 */
[----:B-1----:R-:W-:-:S07]  /*6aa0*/  IMAD R134, R134, 0x14, RZ ;  /* 0x0000001486867824 */ /* 0x002fce00078e02ff */
[----:B------:R-:W1:Y:S08]  /*6ab0*/  LDC R18, c[0x0][0x3d8] ;  /* 0x0000f600ff127b82 */ /* 0x000e700000000800 */
[----:B------:R-:W0:Y:S01]  /*6ac0*/  LDC R24, c[0x0][0x3d8] ;  /* 0x0000f600ff187b82 */ /* 0x000e220000000800 */
[----:B----4-:R-:W-:-:S07]  /*6ad0*/  IMAD.SHL.U32 R12, R12, 0x8, RZ ;  /* 0x000000080c0c7824 */ /* 0x010fce00078e00ff */
[----:B------:R-:W4:Y:S01]  /*6ae0*/  LDC R60, c[0x0][0x3d8] ;  /* 0x0000f600ff3c7b82 */ /* 0x000f220000000800 */
[----:B-1----:R-:W-:-:S07]  /*6af0*/  IMAD R18, R18, 0x19, RZ ;  /* 0x0000001912127824 */ /* 0x002fce00078e02ff */
[----:B------:R-:W1:Y:S01]  /*6b00*/  LDC R42, c[0x0][0x3d8] ;  /* 0x0000f600ff2a7b82 */ /* 0x000e620000000800 */
[----:B------:R-:W-:Y:S02]  /*6b10*/  IMAD R76, R76, 0x72, RZ ;  /* 0x000000724c4c7824 */ /* 0x000fe400078e02ff */
[----:B------:R-:W-:-:S05]  /*6b20*/  VIADD R135, R0, 0xe ;  /* 0x0000000e00877836 */ /* 0x000fca0000000000 */
[----:B------:R-:W0:Y:S01]  /*6b30*/  LDC R54, c[0x0][0x3d8] ;  /* 0x0000f600ff367b82 */ /* 0x000e220000000800 */
[----:B--2---:R-:W-:Y:S04]  /*6b40*/  STS.U16 [R137+UR6+0x500], R93 ;  /* 0x0005005d89007988 */ /* 0x004fe80008000406 */
[----:B---3--:R2:W-:Y:S04]  /*6b50*/  STS.U16 [R137+UR6+0x900], R87 ;  /* 0x0009005789007988 */ /* 0x0085e80008000406 */
[----:B------:R-:W-:Y:S04]  /*6b60*/  STS.U16 [R137+UR6+0x100], R99 ;  /* 0x0001006389007988 */ /* 0x000fe80008000406 */
[----:B------:R-:W-:Y:S01]  /*6b70*/  STS.U16 [R137+UR6+0xd00], R81 ;  /* 0x000d005189007988 */ /* 0x000fe20008000406 */
[----:B------:R-:W-:Y:S01]  /*6b80*/  ISETP.GE.AND P3, PT, R71, R135, PT ;  /* 0x000000874700720c */ /* 0x000fe20003f66270 */
[----:B--2---:R-:W2:Y:S02]  /*6b90*/  LDC R87, c[0x0][0x3d8] ;  /* 0x0000f600ff577b82 */ /* 0x004ea40000000800 */
[----:B------:R3:W-:Y:S04]  /*6ba0*/  STS.U16 [R137+UR6+0x1100], R75 ;  /* 0x0011004b89007988 */ /* 0x0007e80008000406 */
[----:B------:R-:W-:Y:S02]  /*6bb0*/  STS.U16 [R137+UR6+0x1500], R65 ;  /* 0x0015004189007988 */ /* 0x000fe40008000406 */
[----:B------:R-:W0:Y:S02]  /*6bc0*/  LDC R135, c[0x0][0x3d8] ;  /* 0x0000f600ff877b82 */ /* 0x000e240000000800 */
[----:B------:R1:W-:Y:S04]  /*6bd0*/  STS.U16 [R137+UR6+0x1900], R59 ;  /* 0x0019003b89007988 */ /* 0x0003e80008000406 */
[----:B------:R-:W-:Y:S02]  /*6be0*/  STS.U16 [R137+UR6+0x1d00], R53 ;  /* 0x001d003589007988 */ /* 0x000fe40008000406 */
[----:B---3--:R-:W3:Y:S02]  /*6bf0*/  LDC R75, c[0x0][0x3d8] ;  /* 0x0000f600ff4b7b82 */ /* 0x008ee40000000800 */
[----:B------:R4:W-:Y:S04]  /*6c00*/  STS.U16 [R137+UR6+0x2100], R47 ;  /* 0x0021002f89007988 */ /* 0x0009e80008000406 */
[----:B------:R-:W-:Y:S02]  /*6c10*/  STS.U16 [R137+UR6+0x2500], R41 ;  /* 0x0025002989007988 */ /* 0x000fe40008000406 */
[----:B-1----:R-:W1:Y:S02]  /*6c20*/  LDC R59, c[0x0][0x3d8] ;  /* 0x0000f600ff3b7b82 */ /* 0x002e640000000800 */
[----:B------:R4:W-:Y:S04]  /*6c30*/  STS.U16 [R137+UR6+0x2900], R35 ;  /* 0x0029002389007988 */ /* 0x0009e80008000406 */
[----:B------:R-:W-:Y:S02]  /*6c40*/  STS.U16 [R137+UR6+0x2d00], R29 ;  /* 0x002d001d89007988 */ /* 0x000fe40008000406 */
[----:B----4-:R-:W4:Y:S02]  /*6c50*/  LDC R47, c[0x0][0x3d8] ;  /* 0x0000f600ff2f7b82 */ /* 0x010f240000000800 */
[----:B------:R2:W-:Y:S04]  /*6c60*/  STS.U16 [R137+UR6+0x3100], R23 ;  /* 0x0031001789007988 */ /* 0x0005e80008000406 */
[----:B------:R-:W-:Y:S02]  /*6c70*/  STS.U16 [R137+UR6+0x3500], R17 ;  /* 0x0035001189007988 */ /* 0x000fe40008000406 */
[----:B------:R-:W0:Y:S02]  /*6c80*/  LDC R35, c[0x0][0x3d8] ;  /* 0x0000f600ff237b82 */ /* 0x000e240000000800 */
[----:B------:R-:W-:Y:S04]  /*6c90*/  STS.U16 [R137+UR6+0x3900], R11 ;  /* 0x0039000b89007988 */ /* 0x000fe80008000406 */
[----:B------:R2:W-:Y:S02]  /*6ca0*/  STS.U16 [R137+UR6+0x3d00], R4 ;  /* 0x003d000489007988 */ /* 0x0005e40008000406 */
[----:B--2---:R-:W2:Y:S02]  /*6cb0*/  LDC R23, c[0x0][0x3d8] ;  /* 0x0000f600ff177b82 */ /* 0x004ea40000000800 */
[----:B------:R-:W-:Y:S04]  /*6cc0*/  STS.U16 [R2+UR6+0x180], R98 ;  /* 0x0001806202007988 */ /* 0x000fe80008000406 */
[----:B------:R-:W-:Y:S01]  /*6cd0*/  STS.U16 [R2+UR6+0x580], R92 ;  /* 0x0005805c02007988 */ /* 0x000fe20008000406 */
[----:B------:R-:W-:Y:S01]  /*6ce0*/  LOP3.LUT R4, R70, 0x60, RZ, 0x3c, !PT ;  /* 0x0000006046047812 */ /* 0x000fe200078e3cff */
[----:B------:R-:W1:Y:S02]  /*6cf0*/  LDC R11, c[0x0][0x3d8] ;  /* 0x0000f600ff0b7b82 */ /* 0x000e640000000800 */
[----:B------:R-:W-:Y:S04]  /*6d00*/  STS.U16 [R2+UR6+0x980], R86 ;  /* 0x0009805602007988 */ /* 0x000fe80008000406 */
[----:B------:R-:W-:Y:S02]  /*6d10*/  STS.U16 [R2+UR6+0xd80], R80 ;  /* 0x000d805002007988 */ /* 0x000fe40008000406 */
[----:B------:R-:W2:Y:S02]  /*6d20*/  LDC R41, c[0x0][0x3d8] ;  /* 0x0000f600ff297b82 */ /* 0x000ea40000000800 */
[----:B------:R0:W-:Y:S04]  /*6d30*/  STS.U16 [R2+UR6+0x1180], R74 ;  /* 0x0011804a02007988 */ /* 0x0001e80008000406 */
[----:B------:R-:W-:Y:S01]  /*6d40*/  STS.U16 [R2+UR6+0x1580], R64 ;  /* 0x0015804002007988 */ /* 0x000fe20008000406 */
[----:B0-----:R-:W-:Y:S01]  /*6d50*/  IMAD R61, R35, 0x74, RZ ;  /* 0x00000074233d7824 */ /* 0x001fe200078e02ff */
[----:B------:R-:W0:Y:S02]  /*6d60*/  LDC R17, c[0x0][0x3d8] ;  /* 0x0000f600ff117b82 */ /* 0x000e240000000800 */
[----:B------:R1:W-:Y:S04]  /*6d70*/  STS.U16 [R2+UR6+0x1980], R58 ;  /* 0x0019803a02007988 */ /* 0x0003e80008000406 */
[----:B------:R-:W-:Y:S01]  /*6d80*/  STS.U16 [R2+UR6+0x1d80], R52 ;  /* 0x001d803402007988 */ /* 0x000fe20008000406 */
[----:B-1----:R-:W-:-:S03]  /*6d90*/  IMAD R11, R11, 0x3, RZ ;  /* 0x000000030b0b7824 */ /* 0x002fc600078e02ff */
[----:B------:R1:W-:Y:S01]  /*6da0*/  STS.U16 [R2+UR6+0x2180], R46 ;  /* 0x0021802e02007988 */ /* 0x0003e20008000406 */
[----:B------:R-:W0:Y:S03]  /*6db0*/  LDC R74, c[0x0][0x3d8] ;  /* 0x0000f600ff4a7b82 */ /* 0x000e260000000800 */
[----:B------:R-:W-:Y:S04]  /*6dc0*/  STS.U16 [R2+UR6+0x2580], R40 ;  /* 0x0025802802007988 */ /* 0x000fe80008000406 */
[----:B------:R-:W-:Y:S01]  /*6dd0*/  STS.U16 [R2+UR6+0x2980], R34 ;  /* 0x0029802202007988 */ /* 0x000fe20008000406 */
[----:B------:R-:W0:Y:S03]  /*6de0*/  LDC R58, c[0x0][0x3d8] ;  /* 0x0000f600ff3a7b82 */ /* 0x000e260000000800 */
[----:B------:R2:W-:Y:S04]  /*6df0*/  STS.U16 [R2+UR6+0x2d80], R28 ;  /* 0x002d801c02007988 */ /* 0x0005e80008000406 */
[----:B------:R3:W-:Y:S01]  /*6e00*/  STS.U16 [R2+UR6+0x3180], R22 ;  /* 0x0031801602007988 */ /* 0x0007e20008000406 */
[----:B-1----:R-:W1:Y:S03]  /*6e10*/  LDC R46, c[0x0][0x3d8] ;  /* 0x0000f600ff2e7b82 */ /* 0x002e660000000800 */
[----:B------:R-:W-:Y:S04]  /*6e20*/  STS.U16 [R2+UR6+0x3580], R16 ;  /* 0x0035801002007988 */ /* 0x000fe80008000406 */
[----:B------:R-:W-:Y:S01]  /*6e30*/  STS.U16 [R2+UR6+0x3980], R10 ;  /* 0x0039800a02007988 */ /* 0x000fe20008000406 */
[----:B--2---:R-:W2:Y:S03]  /*6e40*/  LDC R28, c[0x0][0x3d8] ;  /* 0x0000f600ff1c7b82 */ /* 0x004ea60000000800 */
[----:B------:R4:W-:Y:S04]  /*6e50*/  STS.U16 [R2+UR6+0x3d80], R5 ;  /* 0x003d800502007988 */ /* 0x0009e80008000406 */
[----:B------:R-:W-:Y:S01]  /*6e60*/  STS.U16 [R3+UR6+0x600], R91 ;  /* 0x0006005b03007988 */ /* 0x000fe20008000406 */
[----:B---3--:R-:W3:Y:S03]  /*6e70*/  LDC R22, c[0x0][0x3d8] ;  /* 0x0000f600ff167b82 */ /* 0x008ee60000000800 */
[----:B------:R-:W-:Y:S04]  /*6e80*/  STS.U16 [R3+UR6+0xa00], R85 ;  /* 0x000a005503007988 */ /* 0x000fe80008000406 */
[----:B------:R-:W-:Y:S01]  /*6e90*/  STS.U16 [R3+UR6+0x200], R97 ;  /* 0x0002006103007988 */ /* 0x000fe20008000406 */
[----:B----4-:R-:W4:Y:S03]  /*6ea0*/  LDC R5, c[0x0][0x3d8] ;  /* 0x0000f600ff057b82 */ /* 0x010f260000000800 */
[----:B------:R-:W-:Y:S04]  /*6eb0*/  STS.U16 [R3+UR6+0xe00], R79 ;  /* 0x000e004f03007988 */ /* 0x000fe80008000406 */
[----:B------:R-:W-:Y:S01]  /*6ec0*/  STS.U16 [R3+UR6+0x1200], R73 ;  /* 0x0012004903007988 */ /* 0x000fe20008000406 */
[----:B------:R-:W-:Y:S01]  /*6ed0*/  LOP3.LUT R2, R70, 0x50, RZ, 0x3c, !PT ;  /* 0x0000005046027812 */ /* 0x000fe200078e3cff */
[----:B------:R-:W0:Y:S02]  /*6ee0*/  LDC R16, c[0x0][0x3d8] ;  /* 0x0000f600ff107b82 */ /* 0x000e240000000800 */
[----:B------:R-:W-:Y:S04]  /*6ef0*/  STS.U16 [R3+UR6+0x1600], R63 ;  /* 0x0016003f03007988 */ /* 0x000fe80008000406 */
[----:B------:R2:W-:Y:S01]  /*6f00*/  STS.U16 [R3+UR6+0x1a00], R57 ;  /* 0x001a003903007988 */ /* 0x0005e20008000406 */
[----:B-1----:R-:W-:Y:S01]  /*6f10*/  IMAD R35, R46, 0xa2, RZ ;  /* 0x000000a22e237824 */ /* 0x002fe200078e02ff */
[----:B------:R-:W1:Y:S02]  /*6f20*/  LDC R10, c[0x0][0x3d8] ;  /* 0x0000f600ff0a7b82 */ /* 0x000e640000000800 */
[----:B------:R3:W-:Y:S04]  /*6f30*/  STS.U16 [R3+UR6+0x1e00], R51 ;  /* 0x001e003303007988 */ /* 0x0007e80008000406 */
[----:B------:R-:W-:Y:S02]  /*6f40*/  STS.U16 [R3+UR6+0x2200], R45 ;  /* 0x0022002d03007988 */ /* 0x000fe40008000406 */
[----:B--2---:R-:W2:Y:S02]  /*6f50*/  LDC R57, c[0x0][0x3d8] ;  /* 0x0000f600ff397b82 */ /* 0x004ea40000000800 */
[----:B------:R-:W-:Y:S04]  /*6f60*/  STS.U16 [R3+UR6+0x2600], R39 ;  /* 0x0026002703007988 */ /* 0x000fe80008000406 */
[----:B------:R4:W-:Y:S02]  /*6f70*/  STS.U16 [R3+UR6+0x2a00], R33 ;  /* 0x002a002103007988 */ /* 0x0009e40008000406 */
[----:B---3--:R-:W3:Y:S02]  /*6f80*/  LDC R51, c[0x0][0x3d8] ;  /* 0x0000f600ff337b82 */ /* 0x008ee40000000800 */
[----:B------:R-:W-:Y:S04]  /*6f90*/  STS.U16 [R3+UR6+0x2e00], R27 ;  /* 0x002e001b03007988 */ /* 0x000fe80008000406 */
[----:B------:R-:W-:Y:S02]  /*6fa0*/  STS.U16 [R3+UR6+0x3200], R21 ;  /* 0x0032001503007988 */ /* 0x000fe40008000406 */
[----:B----4-:R-:W4:Y:S02]  /*6fb0*/  LDC R33, c[0x0][0x3d8] ;  /* 0x0000f600ff217b82 */ /* 0x010f240000000800 */
[----:B------:R0:W-:Y:S04]  /*6fc0*/  STS.U16 [R3+UR6+0x3600], R15 ;  /* 0x0036000f03007988 */ /* 0x0001e80008000406 */
[----:B------:R-:W-:Y:S02]  /*6fd0*/  STS.U16 [R3+UR6+0x3a00], R9 ;  /* 0x003a000903007988 */ /* 0x000fe40008000406 */
[----:B------:R-:W1:Y:S02]  /*6fe0*/  LDC R39, c[0x0][0x3d8] ;  /* 0x0000f600ff277b82 */ /* 0x000e640000000800 */
[----:B------:R0:W-:Y:S04]  /*6ff0*/  STS.U16 [R3+UR6+0x3e00], R6 ;  /* 0x003e000603007988 */ /* 0x0001e80008000406 */
[----:B------:R-:W-:Y:S02]  /*7000*/  STS.U16 [R2+UR6+0x280], R96 ;  /* 0x0002806002007988 */ /* 0x000fe40008000406 */
[----:B0-----:R-:W0:Y:S02]  /*7010*/  LDC R15, c[0x0][0x3d8] ;  /* 0x0000f600ff0f7b82 */ /* 0x001e240000000800 */
[----:B------:R-:W-:Y:S04]  /*7020*/  STS.U16 [R2+UR6+0x680], R90 ;  /* 0x0006805a02007988 */ /* 0x000fe80008000406 */
[----:B------:R-:W-:Y:S02]  /*7030*/  STS.U16 [R2+UR6+0xa80], R84 ;  /* 0x000a805402007988 */ /* 0x000fe40008000406 */
[----:B------:R-:W0:Y:S02]  /*7040*/  LDC R6, c[0x0][0x3d8] ;  /* 0x0000f600ff067b82 */ /* 0x000e240000000800 */
[----:B------:R-:W-:Y:S04]  /*7050*/  STS.U16 [R2+UR6+0xe80], R78 ;  /* 0x000e804e02007988 */ /* 0x000fe80008000406 */
[----:B------:R2:W-:Y:S01]  /*7060*/  STS.U16 [R2+UR6+0x1280], R72 ;  /* 0x0012804802007988 */ /* 0x0005e20008000406 */
[----:B------:R-:W-:Y:S01]  /*7070*/  IMAD R3, R155, UR5, RZ ;  /* 0x000000059b037c24 */ /* 0x000fe2000f8e02ff */
[----:B------:R-:W0:Y:S02]  /*7080*/  LDC R9, c[0x0][0x3d8] ;  /* 0x0000f600ff097b82 */ /* 0x000e240000000800 */
[----:B------:R-:W-:Y:S06]  /*7090*/  STS.U16 [R2+UR6+0x1680], R62 ;  /* 0x0016803e02007988 */ /* 0x000fec0008000406 */
[----:B--2---:R-:W2:Y:S01]  /*70a0*/  LDC.64 R72, c[0x0][0x390] ;  /* 0x0000e400ff487b82 */ /* 0x004ea20000000a00 */
[----:B------:R3:W-:Y:S04]  /*70b0*/  STS.U16 [R2+UR6+0x1a80], R56 ;  /* 0x001a803802007988 */ /* 0x0007e80008000406 */
[----:B------:R1:W-:Y:S01]  /*70c0*/  STS.U16 [R2+UR6+0x1e80], R50 ;  /* 0x001e803202007988 */ /* 0x0003e20008000406 */
[----:B------:R-:W-:-:S02]  /*70d0*/  IMAD R90, R5, 0x16, RZ ;  /* 0x00000016055a7824 */ /* 0x000fc400078e02ff */
[----:B------:R-:W-:Y:S01]  /*70e0*/  IMAD R64, R28, 0x54, RZ ;  /* 0x000000541c407824 */ /* 0x000fe200078e02ff */
[----:B------:R-:W-:Y:S01]  /*70f0*/  STS.U16 [R2+UR6+0x2280], R44 ;  /* 0x0022802c02007988 */ /* 0x000fe20008000406 */
[----:B------:R-:W-:Y:S01]  /*7100*/  UIMAD.WIDE UR4, UR4, 0x2, URZ ;  /* 0x00000002040478a5 */ /* 0x000fe2000f8e02ff */
[----:B---3--:R-:W3:Y:S02]  /*7110*/  LDC R56, c[0x0][0x3d8] ;  /* 0x0000f600ff387b82 */ /* 0x008ee40000000800 */
[----:B------:R4:W-:Y:S04]  /*7120*/  STS.U16 [R2+UR6+0x2680], R38 ;  /* 0x0026802602007988 */ /* 0x0009e80008000406 */
[----:B------:R-:W-:Y:S02]  /*7130*/  STS.U16 [R2+UR6+0x2a80], R32 ;  /* 0x002a802002007988 */ /* 0x000fe40008000406 */
[----:B-1----:R-:W1:Y:S02]  /*7140*/  LDC R50, c[0x0][0x3d8] ;  /* 0x0000f600ff327b82 */ /* 0x002e640000000800 */
[----:B------:R4:W-:Y:S04]  /*7150*/  STS.U16 [R2+UR6+0x2e80], R26 ;  /* 0x002e801a02007988 */ /* 0x0009e80008000406 */
[----:B------:R-:W-:Y:S02]  /*7160*/  STS.U16 [R2+UR6+0x3280], R20 ;  /* 0x0032801402007988 */ /* 0x000fe40008000406 */
[----:B----4-:R-:W4:Y:S02]  /*7170*/  LDC R38, c[0x0][0x3d8] ;  /* 0x0000f600ff267b82 */ /* 0x010f240000000800 */
[----:B------:R-:W-:Y:S04]  /*7180*/  STS.U16 [R2+UR6+0x3680], R14 ;  /* 0x0036800e02007988 */ /* 0x000fe80008000406 */
[----:B------:R0:W-:Y:S02]  /*7190*/  STS.U16 [R2+UR6+0x3a80], R7 ;  /* 0x003a800702007988 */ /* 0x0001e40008000406 */
[----:B------:R-:W1:Y:S02]  /*71a0*/  LDC R26, c[0x0][0x3d8] ;  /* 0x0000f600ff1a7b82 */ /* 0x000e640000000800 */
[----:B------:R2:W-:Y:S04]  /*71b0*/  STS.U16 [R2+UR6+0x3e80], R8 ;  /* 0x003e800802007988 */ /* 0x0005e80008000406 */
[----:B------:R-:W-:Y:S02]  /*71c0*/  STS.U16 [R4+UR6+0x300], R116 ;  /* 0x0003007404007988 */ /* 0x000fe40008000406 */
[----:B0-----:R-:W0:Y:S02]  /*71d0*/  LDC R7, c[0x0][0x3d8] ;  /* 0x0000f600ff077b82 */ /* 0x001e240000000800 */
[----:B------:R-:W-:Y:S01]  /*71e0*/  STS.U16 [R4+UR6+0x700], R115 ;  /* 0x0007007304007988 */ /* 0x000fe20008000406 */
[----:B--2---:R-:W-:-:S03]  /*71f0*/  SHF.L.U32 R2, R3, 0x1, RZ ;  /* 0x0000000103027819 */ /* 0x004fc600000006ff */
[----:B------:R-:W-:Y:S02]  /*7200*/  STS.U16 [R4+UR6+0xb00], R114 ;  /* 0x000b007204007988 */ /* 0x000fe40008000406 */
[----:B------:R-:W2:Y:S02]  /*7210*/  LDC R8, c[0x0][0x3d8] ;  /* 0x0000f600ff087b82 */ /* 0x000ea40000000800 */
[----:B------:R-:W-:Y:S04]  /*7220*/  STS.U16 [R4+UR6+0xf00], R113 ;  /* 0x000f007104007988 */ /* 0x000fe80008000406 */
[----:B------:R-:W-:Y:S01]  /*7230*/  STS.U16 [R4+UR6+0x1300], R112 ;  /* 0x0013007004007988 */ /* 0x000fe20008000406 */
[----:B------:R-:W-:Y:S01]  /*7240*/  IADD3 R72, P2, P5, R2, UR11, R72 ;  /* 0x0000000b02487c10 */ /* 0x000fe2000fd5e048 */
[----:B------:R-:W-:Y:S01]  /*7250*/  IMAD.HI R3, R3, 0x2, RZ ;  /* 0x0000000203037827 */ /* 0x000fe200078e02ff */
[----:B------:R-:W0:Y:S01]  /*7260*/  LDC R2, c[0x0][0x3d8] ;  /* 0x0000f600ff027b82 */ /* 0x000e220000000800 */
[----:B------:R-:W-:Y:S04]  /*7270*/  STS.U16 [R4+UR6+0x1700], R111 ;  /* 0x0017006f04007988 */ /* 0x000fe80008000406 */
[----:B------:R-:W-:Y:S03]  /*7280*/  STS.U16 [R4+UR6+0x1b00], R110 ;  /* 0x001b006e04007988 */ /* 0x000fe60008000406 */
[----:B------:R-:W1:Y:S01]  /*7290*/  LDC R32, c[0x0][0x3d8] ;  /* 0x0000f600ff207b82 */ /* 0x000e620000000800 */
[----:B------:R-:W-:Y:S04]  /*72a0*/  STS.U16 [R4+UR6+0x1f00], R109 ;  /* 0x001f006d04007988 */ /* 0x000fe80008000406 */
[----:B------:R-:W-:Y:S03]  /*72b0*/  STS.U16 [R4+UR6+0x2300], R108 ;  /* 0x0023006c04007988 */ /* 0x000fe60008000406 */
[----:B------:R-:W1:Y:S01]  /*72c0*/  LDC R14, c[0x0][0x3d8] ;  /* 0x0000f600ff0e7b82 */ /* 0x000e620000000800 */
[----:B------:R-:W-:Y:S04]  /*72d0*/  STS.U16 [R4+UR6+0x2700], R107 ;  /* 0x0027006b04007988 */ /* 0x000fe80008000406 */
[----:B------:R-:W-:Y:S01]  /*72e0*/  STS.U16 [R4+UR6+0x2b00], R106 ;  /* 0x002b006a04007988 */ /* 0x000fe20008000406 */
[----:B------:R-:W-:-:S02]  /*72f0*/  IADD3.X R73, PT, PT, R3, UR5, R73, P2, P5 ;  /* 0x0000000503497c10 */ /* 0x000fc400097ea449 */
[----:B------:R-:W1:Y:S01]  /*7300*/  LDC R3, c[0x0][0x3d8] ;  /* 0x0000f600ff037b82 */ /* 0x000e620000000800 */
[----:B------:R-:W-:Y:S04]  /*7310*/  STS.U16 [R4+UR6+0x2f00], R105 ;  /* 0x002f006904007988 */ /* 0x000fe80008000406 */
[----:B------:R-:W-:Y:S01]  /*7320*/  STS.U16 [R4+UR6+0x3300], R104 ;  /* 0x0033006804007988 */ /* 0x000fe20008000406 */
[----:B------:R-:W-:Y:S02]  /*7330*/  IMAD R62, R33, 0x64, RZ ;  /* 0x00000064213e7824 */ /* 0x000fe400078e02ff */
[----:B------:R-:W-:Y:S01]  /*7340*/  IMAD R28, R39, 0x84, RZ ;  /* 0x00000084271c7824 */ /* 0x000fe200078e02ff */
[----:B------:R-:W-:Y:S01]  /*7350*/  STS.U16 [R4+UR6+0x3700], R103 ;  /* 0x0037006704007988 */ /* 0x000fe20008000406 */
[----:B------:R-:W-:Y:S01]  /*7360*/  IMAD R63, R30, 0x56, RZ ;  /* 0x000000561e3f7824 */ /* 0x000fe200078e02ff */
[----:B------:R-:W2:Y:S02]  /*7370*/  LDC R20, c[0x0][0x3d8] ;  /* 0x0000f600ff147b82 */ /* 0x000ea40000000800 */
[----:B------:R-:W-:Y:S04]  /*7380*/  STS.U16 [R4+UR6+0x3b00], R102 ;  /* 0x003b006604007988 */ /* 0x000fe80008000406 */
[----:B------:R0:W-:Y:S01]  /*7390*/  STS.U16 [R4+UR6+0x3f00], R117 ;  /* 0x003f007504007988 */ /* 0x0001e20008000406 */
[----:B------:R-:W-:Y:S01]  /*73a0*/  IMAD.SHL.U32 R15, R15, 0x10, RZ ;  /* 0x000000100f0f7824 */ /* 0x000fe200078e00ff */
[----:B------:R-:W2:Y:S08]  /*73b0*/  LDC R21, c[0x0][0x3d8] ;  /* 0x0000f600ff157b82 */ /* 0x000eb00000000800 */
[----:B0-----:R-:W0:Y:S01]  /*73c0*/  LDC R4, c[0x0][0x3d8] ;  /* 0x0000f600ff047b82 */ /* 0x001e220000000800 */
[----:B------:R3:W-:Y:S01]  /*73d0*/  STS.U16 [R142+UR6+0x2f80], R122 ;  /* 0x002f807a8e007988 */ /* 0x0007e20008000406 */
[----:B------:R-:W-:-:S02]  /*73e0*/  IMAD.SHL.U32 R2, R2, 0x2, RZ ;  /* 0x0000000202027824 */ /* 0x000fc400078e00ff */
[----:B------:R-:W-:Y:S02]  /*73f0*/  IMAD R16, R16, 0x11, RZ ;  /* 0x0000001110107824 */ /* 0x000fe400078e02ff */
[----:B------:R-:W-:Y:S02]  /*7400*/  IMAD R17, R17, 0x13, RZ ;  /* 0x0000001311117824 */ /* 0x000fe400078e02ff */
[----:B------:R-:W4:Y:S08]  /*7410*/  LDC R27, c[0x0][0x3d8] ;  /* 0x0000f600ff1b7b82 */ /* 0x000f300000000800 */
[----:B---3--:R-:W3:Y:S01]  /*7420*/  LDC R122, c[0x0][0x3d8] ;  /* 0x0000f600ff7a7b82 */ /* 0x008ee20000000800 */
[-C--:B------:R-:W-:Y:S01]  /*7430*/  IADD3 R96, P5, PT, R2, R72.reuse, RZ ;  /* 0x0000004802607210 */ /* 0x080fe20007fbe0ff */
[----:B-1----:R-:W-:Y:S01]  /*7440*/  IMAD R91, R3, 0x6, RZ ;  /* 0x00000006035b7824 */ /* 0x002fe200078e02ff */
[----:B------:R1:W-:Y:S01]  /*7450*/  STS.U16 [R142+UR6+0x2b80], R123 ;  /* 0x002b807b8e007988 */ /* 0x0003e20008000406 */
[----:B------:R-:W-:Y:S01]  /*7460*/  IMAD R67, R7, 0x26, RZ ;  /* 0x0000002607437824 */ /* 0x000fe200078e02ff */
[----:B------:R-:W-:Y:S01]  /*7470*/  LEA R94, P6, R55, R72, 0x2 ;  /* 0x00000048375e7211 */ /* 0x000fe200078c10ff */
[----:B------:R-:W-:-:S02]  /*7480*/  IMAD R7, R22, 0x42, RZ ;  /* 0x0000004216077824 */ /* 0x000fc400078e02ff */
[----:B0-----:R-:W-:Y:S01]  /*7490*/  IMAD R3, R4, 0x12, RZ ;  /* 0x0000001204037824 */ /* 0x001fe200078e02ff */
[-C--:B------:R-:W-:Y:S01]  /*74a0*/  LEA.HI.X.SX32 R97, R57, R73.reuse, 0x1, P5 ;  /* 0x0000004939617211 */ /* 0x080fe200028f0eff */
[----:B------:R-:W-:Y:S01]  /*74b0*/  IMAD R22, R23, 0x23, RZ ;  /* 0x0000002317167824 */ /* 0x000fe200078e02ff */
[-C--:B------:R-:W-:Y:S01]  /*74c0*/  LEA R46, P5, R56, R72.reuse, 0x4 ;  /* 0x00000048382e7211 */ /* 0x080fe200078a20ff */
[----:B--2---:R-:W-:Y:S01]  /*74d0*/  IMAD R5, R8, 0x30, RZ ;  /* 0x0000003008057824 */ /* 0x004fe200078e02ff */
[----:B-1----:R-:W0:Y:S01]  /*74e0*/  LDC R123, c[0x0][0x3d8] ;  /* 0x0000f600ff7b7b82 */ /* 0x002e220000000800 */
[----:B------:R-:W-:Y:S01]  /*74f0*/  IMAD R23, R26, 0x29, RZ ;  /* 0x000000291a177824 */ /* 0x000fe200078e02ff */
[----:B------:R-:W-:Y:S01]  /*7500*/  IADD3 R92, P2, PT, R91, R72, RZ ;  /* 0x000000485b5c7210 */ /* 0x000fe20007f5e0ff */
[----:B------:R-:W-:Y:S01]  /*7510*/  IMAD R8, R25, 0x50, RZ ;  /* 0x0000005019087824 */ /* 0x000fe200078e02ff */
[----:B------:R-:W-:Y:S01]  /*7520*/  LEA.HI.X.SX32 R95, R2, R73, 0x1, P6 ;  /* 0x00000049025f7211 */ /* 0x000fe200030f0eff */
[----:B----4-:R-:W-:-:S02]  /*7530*/  IMAD R26, R38, 0x82, RZ ;  /* 0x00000082261a7824 */ /* 0x010fc400078e02ff */
[----:B------:R-:W-:Y:S01]  /*7540*/  IMAD R25, R32, 0x31, RZ ;  /* 0x0000003120197824 */ /* 0x000fe200078e02ff */
[----:B------:R-:W1:Y:S01]  /*7550*/  LDC R29, c[0x0][0x3d8] ;  /* 0x0000f600ff1d7b82 */ /* 0x000e620000000800 */
[----:B------:R-:W-:Y:S01]  /*7560*/  IMAD R38, R48, 0xb0, RZ ;  /* 0x000000b030267824 */ /* 0x000fe200078e02ff */
[-C--:B------:R-:W-:Y:S01]  /*7570*/  IADD3 R48, P6, PT, R3, R72.reuse, RZ ;  /* 0x0000004803307210 */ /* 0x080fe20007fde0ff */
[----:B------:R-:W-:Y:S02]  /*7580*/  IMAD R32, R37, 0x41, RZ ;  /* 0x0000004125207824 */ /* 0x000fe400078e02ff */
[----:B------:R-:W-:Y:S01]  /*7590*/  IMAD R37, R47, 0xa4, RZ ;  /* 0x000000a42f257824 */ /* 0x000fe200078e02ff */
[-C--:B------:R-:W-:Y:S01]  /*75a0*/  LEA.HI.X.SX32 R47, R12, R73.reuse, 0x1, P5 ;  /* 0x000000490c2f7211 */ /* 0x080fe200028f0eff */
[----:B------:R-:W-:Y:S01]  /*75b0*/  IMAD R33, R43, 0x94, RZ ;  /* 0x000000942b217824 */ /* 0x000fe200078e02ff */
[----:B------:R2:W-:Y:S01]  /*75c0*/  STS.U16 [R142+UR6+0x2780], R124 ;  /* 0x0027807c8e007988 */ /* 0x0005e20008000406 */
[----:B------:R-:W-:Y:S01]  /*75d0*/  IMAD R43, R49, 0x59, RZ ;  /* 0x00000059312b7824 */ /* 0x000fe200078e02ff */
[-C--:B------:R-:W-:Y:S01]  /*75e0*/  LEA.HI.X.SX32 R93, R11, R73.reuse, 0x1, P2 ;  /* 0x000000490b5d7211 */ /* 0x080fe200010f0eff */
[----:B---3--:R-:W-:Y:S01]  /*75f0*/  IMAD R122, R122, 0xa, RZ ;  /* 0x0000000a7a7a7824 */ /* 0x008fe200078e02ff */
[-C--:B------:R-:W-:Y:S01]  /*7600*/  LEA.HI.X.SX32 R49, R13, R73.reuse, 0x1, P6 ;  /* 0x000000490d317211 */ /* 0x080fe200030f0eff */
[----:B------:R-:W-:Y:S01]  /*7610*/  IMAD R39, R50, 0xb2, RZ ;  /* 0x000000b232277824 */ /* 0x000fe200078e02ff */
[----:B------:R-:W-:Y:S01]  /*7620*/  STL.64 [R1+0x2b0], R96 ;  /* 0x0002b06001007387 */ /* 0x000fe20000100a00 */
[----:B------:R-:W-:Y:S01]  /*7630*/  IMAD R4, R6, 0x22, RZ ;  /* 0x0000002206047824 */ /* 0x000fe200078e02ff */
[-C--:B------:R-:W-:Y:S01]  /*7640*/  IADD3 R50, P2, PT, R134, R72.reuse, RZ ;  /* 0x0000004886327210 */ /* 0x080fe20007f5e0ff */
[----:B------:R-:W-:Y:S01]  /*7650*/  IMAD R66, R10, 0x36, RZ ;  /* 0x000000360a427824 */ /* 0x000fe200078e02ff */
[----:B--2---:R-:W2:Y:S01]  /*7660*/  LDC R124, c[0x0][0x3d8] ;  /* 0x0000f600ff7c7b82 */ /* 0x004ea20000000800 */
[----:B------:R-:W-:Y:S01]  /*7670*/  STL.64 [R1+0x2a8], R94 ;  /* 0x0002a85e01007387 */ /* 0x000fe20000100a00 */
[----:B------:R-:W-:Y:S01]  /*7680*/  IMAD R14, R14, 0xb, RZ ;  /* 0x0000000b0e0e7824 */ /* 0x000fe200078e02ff */
[----:B------:R-:W-:Y:S01]  /*7690*/  SHF.L.U32 R30, R36, 0x6, RZ ;  /* 0x00000006241e7819 */ /* 0x000fe200000006ff */
[----:B------:R-:W-:Y:S01]  /*76a0*/  IMAD R36, R41, 0x49, RZ ;  /* 0x0000004929247824 */ /* 0x000fe200078e02ff */
[----:B------:R3:W-:Y:S01]  /*76b0*/  STL.64 [R1+0x298], R46 ;  /* 0x0002982e01007387 */ /* 0x0007e20000100a00 */
[----:B------:R-:W-:Y:S01]  /*76c0*/  IMAD R41, R51, 0xb4, RZ ;  /* 0x000000b433297824 */ /* 0x000fe200078e02ff */
[----:B------:R-:W-:Y:S01]  /*76d0*/  LEA.HI.X.SX32 R51, R122, R73, 0x1, P2 ;  /* 0x000000497a337211 */ /* 0x000fe200010f0eff */
[----:B------:R-:W-:Y:S01]  /*76e0*/  IMAD R65, R24, 0x46, RZ ;  /* 0x0000004618417824 */ /* 0x000fe200078e02ff */
[----:B------:R-:W-:Y:S01]  /*76f0*/  STL.64 [R1+0x2a0], R92 ;  /* 0x0002a05c01007387 */ /* 0x000fe20000100a00 */
[-C--:B------:R-:W-:Y:S01]  /*7700*/  IADD3 R12, P2, PT, R4, R72.reuse, RZ ;  /* 0x00000048040c7210 */ /* 0x080fe20007f5e0ff */
[----:B------:R-:W4:Y:S02]  /*7710*/  LDC R34, c[0x0][0x3d8] ;  /* 0x0000f600ff227b82 */ /* 0x000f240000000800 */
[----:B------:R0:W-:Y:S01]  /*7720*/  STL.64 [R1+0x290], R48 ;  /* 0x0002903001007387 */ /* 0x0001e20000100a00 */
[----:B---3--:R-:W-:Y:S01]  /*7730*/  IADD3 R46, P5, PT, R90, R72, RZ ;  /* 0x000000485a2e7210 */ /* 0x008fe20007fbe0ff */
[----:B------:R-:W-:-:S04]  /*7740*/  IMAD R74, R74, 0x62, RZ ;  /* 0x000000624a4a7824 */ /* 0x000fc800078e02ff */
[----:B------:R-:W3:Y:S01]  /*7750*/  LDC R40, c[0x0][0x3d8] ;  /* 0x0000f600ff287b82 */ /* 0x000ee20000000800 */
[-C--:B------:R-:W-:Y:S02]  /*7760*/  LEA.HI.X.SX32 R47, R14, R73.reuse, 0x1, P5 ;  /* 0x000000490e2f7211 */ /* 0x080fe400028f0eff */
[-C--:B0-----:R-:W-:Y:S02]  /*7770*/  LEA R48, P6, R58, R72.reuse, 0x5 ;  /* 0x000000483a307211 */ /* 0x081fe400078c28ff */
[-C--:B------:R-:W-:Y:S01]  /*7780*/  LEA.HI.X.SX32 R13, R16, R73.reuse, 0x1, P2 ;  /* 0x00000049100d7211 */ /* 0x080fe200010f0eff */
[----:B------:R-:W-:Y:S01]  /*7790*/  IMAD R75, R75, 0x70, RZ ;  /* 0x000000704b4b7824 */ /* 0x000fe200078e02ff */
[----:B------:R-:W-:Y:S01]  /*77a0*/  LEA.HI.X.SX32 R49, R15, R73, 0x1, P6 ;  /* 0x000000490f317211 */ /* 0x000fe200030f0eff */
[----:B------:R0:W-:Y:S01]  /*77b0*/  STL.64 [R1+0x280], R46 ;  /* 0x0002802e01007387 */ /* 0x0001e20000100a00 */
[----:B------:R-:W-:Y:S01]  /*77c0*/  IMAD R123, R123, 0x18, RZ ;  /* 0x000000187b7b7824 */ /* 0x000fe200078e02ff */
[----:B------:R-:W1:Y:S02]  /*77d0*/  LDC R44, c[0x0][0x3d8] ;  /* 0x0000f600ff2c7b82 */ /* 0x000e640000000800 */
[----:B------:R-:W-:Y:S04]  /*77e0*/  STL.64 [R1+0x288], R50 ;  /* 0x0002883201007387 */ /* 0x000fe80000100a00 */
[----:B------:R2:W-:Y:S02]  /*77f0*/  STL.64 [R1+0x278], R48 ;  /* 0x0002783001007387 */ /* 0x0005e40000100a00 */
[----:B------:R-:W1:Y:S01]  /*7800*/  LDC R45, c[0x0][0x3d8] ;  /* 0x0000f600ff2d7b82 */ /* 0x000e620000000800 */
[----:B0-----:R-:W-:Y:S01]  /*7810*/  IADD3 R46, P5, PT, R144, R72, RZ ;  /* 0x00000048902e7210 */ /* 0x001fe20007fbe0ff */
[----:B------:R0:W-:Y:S01]  /*7820*/  STL.64 [R1+0x270], R12 ;  /* 0x0002700c01007387 */ /* 0x0001e20000100a00 */
[----:B------:R-:W-:-:S02]  /*7830*/  IMAD R6, R9, 0x32, RZ ;  /* 0x0000003209067824 */ /* 0x000fc400078e02ff */
[----:B------:R-:W-:Y:S01]  /*7840*/  LEA.HI.X.SX32 R47, R3, R73, 0x1, P5 ;  /* 0x00000049032f7211 */ /* 0x000fe200028f0eff */
[----:B------:R4:W-:Y:S02]  /*7850*/  STS.U16 [R142+UR6+0x2380], R125 ;  /* 0x0023807d8e007988 */ /* 0x0009e40008000406 */
[----:B------:R-:W1:Y:S01]  /*7860*/  LDC R52, c[0x0][0x3d8] ;  /* 0x0000f600ff347b82 */ /* 0x000e620000000800 */
[-C--:B--2---:R-:W-:Y:S02]  /*7870*/  IADD3 R48, P6, PT, R67, R72.reuse, RZ ;  /* 0x0000004843307210 */ /* 0x084fe40007fde0ff */
[----:B0-----:R-:W-:-:S05]  /*7880*/  IADD3 R12, P2, PT, R5, R72, RZ ;  /* 0x00000048050c7210 */ /* 0x001fca0007f5e0ff */
[----:B------:R-:W0:Y:S01]  /*7890*/  LDC R137, c[0x0][0x3d8] ;  /* 0x0000f600ff897b82 */ /* 0x000e220000000800 */
[----:B------:R2:W-:Y:S01]  /*78a0*/  STS.U16 [R142+UR6+0x1f80], R126 ;  /* 0x001f807e8e007988 */ /* 0x0005e20008000406 */
[-C--:B------:R-:W-:Y:S01]  /*78b0*/  LEA.HI.X.SX32 R13, R123, R73.reuse, 0x1, P2 ;  /* 0x000000497b0d7211 */ /* 0x080fe200010f0eff */
[----:B------:R-:W-:Y:S02]  /*78c0*/  IMAD R124, R124, 0x1a, RZ ;  /* 0x0000001a7c7c7824 */ /* 0x000fe400078e02ff */
[----:B------:R3:W-:Y:S03]  /*78d0*/  STL.64 [R1+0x268], R46 ;  /* 0x0002682e01007387 */ /* 0x0007e60000100a00 */
[----:B----4-:R-:W4:Y:S01]  /*78e0*/  LDC R125, c[0x0][0x3d8] ;  /* 0x0000f600ff7d7b82 */ /* 0x010f220000000800 */
[----:B------:R-:W-:Y:S01]  /*78f0*/  LEA.HI.X.SX32 R49, R17, R73, 0x1, P6 ;  /* 0x0000004911317211 */ /* 0x000fe200030f0eff */
[----:B------:R3:W-:Y:S01]  /*7900*/  STL.64 [R1+0x258], R12 ;  /* 0x0002580c01007387 */ /* 0x0007e20000100a00 */
[----:B------:R-:W-:Y:S01]  /*7910*/  IADD3 R14, P6, PT, R148, R72, RZ ;  /* 0x00000048940e7210 */ /* 0x000fe20007fde0ff */
[----:B------:R-:W-:-:S04]  /*7920*/  IMAD.SHL.U32 R20, R20, 0x20, RZ ;  /* 0x0000002014147824 */ /* 0x000fc800078e00ff */
[----:B--2---:R-:W2:Y:S01]  /*7930*/  LDC R126, c[0x0][0x3d8] ;  /* 0x0000f600ff7e7b82 */ /* 0x004ea20000000800 */
[-C--:B---3--:R-:W-:Y:S02]  /*7940*/  IADD3 R46, P5, PT, R6, R72.reuse, RZ ;  /* 0x00000048062e7210 */ /* 0x088fe40007fbe0ff */
[-C--:B------:R-:W-:Y:S02]  /*7950*/  LEA.HI.X.SX32 R15, R124, R73.reuse, 0x1, P6 ;  /* 0x000000497c0f7211 */ /* 0x080fe400030f0eff */
[-C--:B------:R-:W-:Y:S02]  /*7960*/  LEA.HI.X.SX32 R47, R18, R73.reuse, 0x1, P5 ;  /* 0x00000049122f7211 */ /* 0x080fe400028f0eff */
[-C--:B------:R-:W-:Y:S01]  /*7970*/  IADD3 R12, P2, PT, R66, R72.reuse, RZ ;  /* 0x00000048420c7210 */ /* 0x080fe20007f5e0ff */
[----:B------:R-:W3:Y:S01]  /*7980*/  LDC R53, c[0x0][0x3d8] ;  /* 0x0000f600ff357b82 */ /* 0x000ee20000000800 */
[----:B------:R-:W-:Y:S02]  /*7990*/  LEA R2, P5, R59, R72, 0x6 ;  /* 0x000000483b027211 */ /* 0x000fe400078a30ff */
[-C--:B------:R-:W-:Y:S01]  /*79a0*/  LEA.HI.X.SX32 R13, R19, R73.reuse, 0x1, P2 ;  /* 0x00000049130d7211 */ /* 0x080fe200010f0eff */
[----:B------:R-:W-:Y:S01]  /*79b0*/  STL.64 [R1+0x260], R48 ;  /* 0x0002603001007387 */ /* 0x000fe20000100a00 */
[----:B------:R-:W-:Y:S01]  /*79c0*/  LEA.HI.X.SX32 R3, R20, R73, 0x1, P5 ;  /* 0x0000004914037211 */ /* 0x000fe200028f0eff */
[----:B------:R-:W-:-:S02]  /*79d0*/  IMAD R21, R21, 0x21, RZ ;  /* 0x0000002115157824 */ /* 0x000fc400078e02ff */
[----:B------:R1:W-:Y:S01]  /*79e0*/  STL.64 [R1+0x248], R14 ;  /* 0x0002480e01007387 */ /* 0x0003e20000100a00 */
[----:B------:R-:W-:Y:S01]  /*79f0*/  IMAD R135, R135, 0x4a, RZ ;  /* 0x0000004a87877824 */ /* 0x000fe200078e02ff */
[----:B------:R-:W0:Y:S02]  /*7a00*/  LDC R79, c[0x0][0x3d8] ;  /* 0x0000f600ff4f7b82 */ /* 0x000e240000000800 */
[----:B------:R-:W-:Y:S04]  /*7a10*/  STL.64 [R1+0x250], R46 ;  /* 0x0002502e01007387 */ /* 0x000fe80000100a00 */
[----:B------:R4:W-:Y:S02]  /*7a20*/  STL.64 [R1+0x240], R12 ;  /* 0x0002400c01007387 */ /* 0x0009e40000100a00 */
[----:B------:R-:W0:Y:S01]  /*7a30*/  LDC R78, c[0x0][0x3d8] ;  /* 0x0000f600ff4e7b82 */ /* 0x000e220000000800 */
[----:B-1----:R-:W-:Y:S01]  /*7a40*/  IADD3 R14, P6, PT, R7, R72, RZ ;  /* 0x00000048070e7210 */ /* 0x002fe20007fde0ff */
[----:B------:R1:W-:Y:S01]  /*7a50*/  STL.64 [R1+0x238], R2 ;  /* 0x0002380201007387 */ /* 0x0003e20000100a00 */
[----:B------:R-:W-:-:S02]  /*7a60*/  IMAD R9, R27, 0x52, RZ ;  /* 0x000000521b097824 */ /* 0x000fc400078e02ff */
[----:B------:R-:W-:-:S03]  /*7a70*/  LEA.HI.X.SX32 R15, R21, R73, 0x1, P6 ;  /* 0x00000049150f7211 */ /* 0x000fc600030f0eff */
[----:B------:R-:W0:Y:S01]  /*7a80*/  LDC R80, c[0x0][0x3d8] ;  /* 0x0000f600ff507b82 */ /* 0x000e220000000800 */
[-C--:B----4-:R-:W-:Y:S01]  /*7a90*/  IADD3 R12, P2, PT, R161, R72.reuse, RZ ;  /* 0x00000048a10c7210 */ /* 0x090fe20007f5e0ff */
[----:B------:R4:W-:Y:S01]  /*7aa0*/  STS.U16 [R142+UR6+0x1b80], R127 ;  /* 0x001b807f8e007988 */ /* 0x0009e20008000406 */
[----:B-1----:R-:W-:-:S05]  /*7ab0*/  IADD3 R2, P5, PT, R65, R72, RZ ;  /* 0x0000004841027210 */ /* 0x002fca0007fbe0ff */
[----:B------:R-:W1:Y:S01]  /*7ac0*/  LDC R81, c[0x0][0x3d8] ;  /* 0x0000f600ff517b82 */ /* 0x000e620000000800 */
[-C--:B------:R-:W-:Y:S02]  /*7ad0*/  LEA.HI.X.SX32 R13, R4, R73.reuse, 0x1, P2 ;  /* 0x00000049040d7211 */ /* 0x080fe400010f0eff */
[----:B------:R-:W-:Y:S01]  /*7ae0*/  LEA.HI.X.SX32 R3, R22, R73, 0x1, P5 ;  /* 0x0000004916037211 */ /* 0x000fe200028f0eff */
[----:B------:R-:W-:Y:S01]  /*7af0*/  IMAD R125, R125, 0x28, RZ ;  /* 0x000000287d7d7824 */ /* 0x000fe200078e02ff */
[----:B------:R3:W-:Y:S03]  /*7b00*/  STL.64 [R1+0x230], R14 ;  /* 0x0002300e01007387 */ /* 0x0007e60000100a00 */
[----:B----4-:R-:W4:Y:S01]  /*7b10*/  LDC R127, c[0x0][0x3d8] ;  /* 0x0000f600ff7f7b82 */ /* 0x010f220000000800 */
[----:B------:R3:W-:Y:S01]  /*7b20*/  STL.64 [R1+0x228], R12 ;  /* 0x0002280c01007387 */ /* 0x0007e20000100a00 */
[----:B--2---:R-:W-:-:S03]  /*7b30*/  IMAD R126, R126, 0x2a, RZ ;  /* 0x0000002a7e7e7824 */ /* 0x004fc600078e02ff */
[----:B------:R2:W-:Y:S03]  /*7b40*/  STL.64 [R1+0x220], R2 ;  /* 0x0002200201007387 */ /* 0x0005e60000100a00 */
[----:B------:R-:W0:Y:S01]  /*7b50*/  LDC R84, c[0x0][0x3d8] ;  /* 0x0000f600ff547b82 */ /* 0x000e220000000800 */
[-C--:B---3--:R-:W-:Y:S01]  /*7b60*/  IADD3 R14, P6, PT, R8, R72.reuse, RZ ;  /* 0x00000048080e7210 */ /* 0x088fe20007fde0ff */
[----:B------:R3:W-:Y:S01]  /*7b70*/  STS.U16 [R142+UR6+0x780], R132 ;  /* 0x000780848e007988 */ /* 0x0007e20008000406 */
[----:B------:R-:W-:Y:S02]  /*7b80*/  IADD3 R12, P2, PT, R9, R72, RZ ;  /* 0x00000048090c7210 */ /* 0x000fe40007f5e0ff */
[----:B------:R-:W-:-:S03]  /*7b90*/  LEA.HI.X.SX32 R15, R125, R73, 0x1, P6 ;  /* 0x000000497d0f7211 */ /* 0x000fc600030f0eff */
[----:B------:R-:W0:Y:S01]  /*7ba0*/  LDC R85, c[0x0][0x3d8] ;  /* 0x0000f600ff557b82 */ /* 0x000e220000000800 */
[----:B--2---:R-:W-:Y:S01]  /*7bb0*/  IADD3 R2, P5, PT, R64, R72, RZ ;  /* 0x0000004840027210 */ /* 0x004fe20007fbe0ff */
[----:B------:R-:W-:Y:S01]  /*7bc0*/  IMAD R10, R31, 0x60, RZ ;  /* 0x000000601f0a7824 */ /* 0x000fe200078e02ff */
[-C--:B------:R-:W-:Y:S02]  /*7bd0*/  LEA.HI.X.SX32 R13, R23, R73.reuse, 0x1, P2 ;  /* 0x00000049170d7211 */ /* 0x080fe400010f0eff */
[----:B------:R-:W-:-:S03]  /*7be0*/  LEA.HI.X.SX32 R3, R126, R73, 0x1, P5 ;  /* 0x000000497e037211 */ /* 0x000fc600028f0eff */
[----:B---3--:R-:W2:Y:S01]  /*7bf0*/  LDC R132, c[0x0][0x3d8] ;  /* 0x0000f600ff847b82 */ /* 0x008ea20000000800 */
[----:B------:R-:W-:Y:S01]  /*7c00*/  IMAD R24, R29, 0x2b, RZ ;  /* 0x0000002b1d187824 */ /* 0x000fe200078e02ff */
[----:B------:R3:W-:Y:S04]  /*7c10*/  STL.64 [R1+0x218], R14 ;  /* 0x0002180e01007387 */ /* 0x0007e80000100a00 */
[----:B------:R1:W-:Y:S02]  /*7c20*/  STL.64 [R1+0x210], R12 ;  /* 0x0002100c01007387 */ /* 0x0003e40000100a00 */
[----:B------:R-:W0:Y:S02]  /*7c30*/  LDC R86, c[0x0][0x3d8] ;  /* 0x0000f600ff567b82 */ /* 0x000e240000000800 */
[----:B------:R4:W-:Y:S01]  /*7c40*/  STL.64 [R1+0x208], R2 ;  /* 0x0002080201007387 */ /* 0x0009e20000100a00 */
[----:B---3--:R-:W-:-:S02]  /*7c50*/  IADD3 R14, P6, PT, R63, R72, RZ ;  /* 0x000000483f0e7210 */ /* 0x008fc40007fde0ff */
[-C--:B-1----:R-:W-:Y:S01]  /*7c60*/  IADD3 R12, P2, PT, R10, R72.reuse, RZ ;  /* 0x000000480a0c7210 */ /* 0x082fe20007f5e0ff */
[----:B------:R1:W-:Y:S01]  /*7c70*/  STS.U16 [R142+UR6+0x380], R133 ;  /* 0x000380858e007988 */ /* 0x0003e20008000406 */
[-C--:B------:R-:W-:Y:S02]  /*7c80*/  LEA.HI.X.SX32 R15, R24, R73.reuse, 0x1, P6 ;  /* 0x00000049180f7211 */ /* 0x080fe400030f0eff */
[----:B----4-:R-:W-:Y:S02]  /*7c90*/  IADD3 R2, P5, PT, R74, R72, RZ ;  /* 0x000000484a027210 */ /* 0x010fe40007fbe0ff */
[-C--:B------:R-:W-:Y:S02]  /*7ca0*/  LEA.HI.X.SX32 R13, R5, R73.reuse, 0x1, P2 ;  /* 0x00000049050d7211 */ /* 0x080fe400010f0eff */
[----:B------:R-:W-:Y:S01]  /*7cb0*/  LEA.HI.X.SX32 R3, R25, R73, 0x1, P5 ;  /* 0x0000004919037211 */ /* 0x000fe200028f0eff */
[----:B-1----:R-:W1:Y:S01]  /*7cc0*/  LDC R133, c[0x0][0x3d8] ;  /* 0x0000f600ff857b82 */ /* 0x002e620000000800 */
[----:B------:R3:W-:Y:S01]  /*7cd0*/  STL.64 [R1+0x200], R14 ;  /* 0x0002000e01007387 */ /* 0x0007e20000100a00 */
[----:B------:R-:W-:-:S03]  /*7ce0*/  IMAD R127, R127, 0x38, RZ ;  /* 0x000000387f7f7824 */ /* 0x000fc600078e02ff */
[----:B------:R4:W-:Y:S01]  /*7cf0*/  STL.64 [R1+0x1f8], R12 ;  /* 0x0001f80c01007387 */ /* 0x0009e20000100a00 */
[----:B------:R-:W-:-:S03]  /*7d00*/  IMAD R27, R34, 0x39, RZ ;  /* 0x00000039221b7824 */ /* 0x000fc600078e02ff */
[----:B------:R2:W-:Y:S01]  /*7d10*/  STL.64 [R1+0x1f0], R2 ;  /* 0x0001f00201007387 */ /* 0x0005e20000100a00 */
[-C--:B---3--:R-:W-:Y:S02]  /*7d20*/  IADD3 R14, P6, PT, R62, R72.reuse, RZ ;  /* 0x000000483e0e7210 */ /* 0x088fe40007fde0ff */
[-C--:B----4-:R-:W-:Y:S02]  /*7d30*/  IADD3 R12, P2, PT, R75, R72.reuse, RZ ;  /* 0x000000484b0c7210 */ /* 0x090fe40007f5e0ff */
[-C--:B------:R-:W-:Y:S02]  /*7d40*/  LEA.HI.X.SX32 R15, R6, R73.reuse, 0x1, P6 ;  /* 0x00000049060f7211 */ /* 0x080fe400030f0eff */
[-C--:B--2---:R-:W-:Y:S02]  /*7d50*/  IADD3 R2, P5, PT, R76, R72.reuse, RZ ;  /* 0x000000484c027210 */ /* 0x084fe40007fbe0ff */
[-C--:B------:R-:W-:Y:S02]  /*7d60*/  LEA.HI.X.SX32 R13, R127, R73.reuse, 0x1, P2 ;  /* 0x000000497f0d7211 */ /* 0x080fe400010f0eff */
[----:B------:R-:W-:Y:S01]  /*7d70*/  LEA.HI.X.SX32 R3, R27, R73, 0x1, P5 ;  /* 0x000000491b037211 */ /* 0x000fe200028f0eff */
[----:B------:R-:W-:Y:S01]  /*7d80*/  IMAD R132, R132, 0x3a, RZ ;  /* 0x0000003a84847824 */ /* 0x000fe200078e02ff */
[----:B------:R2:W-:Y:S04]  /*7d90*/  STL.64 [R1+0x1e8], R14 ;  /* 0x0001e80e01007387 */ /* 0x0005e80000100a00 */
[----:B------:R3:W-:Y:S04]  /*7da0*/  STL.64 [R1+0x1e0], R12 ;  /* 0x0001e00c01007387 */ /* 0x0007e80000100a00 */
[----:B------:R4:W-:Y:S01]  /*7db0*/  STL.64 [R1+0x1d8], R2 ;  /* 0x0001d80201007387 */ /* 0x0009e20000100a00 */
[----:B--2---:R-:W-:-:S02]  /*7dc0*/  IADD3 R14, P6, PT, R61, R72, RZ ;  /* 0x000000483d0e7210 */ /* 0x004fc40007fde0ff */
[-C--:B---3--:R-:W-:Y:S02]  /*7dd0*/  LEA R12, P2, R60, R72.reuse, 0x7 ;  /* 0x000000483c0c7211 */ /* 0x088fe400078438ff */
[-C--:B------:R-:W-:Y:S02]  /*7de0*/  LEA.HI.X.SX32 R15, R132, R73.reuse, 0x1, P6 ;  /* 0x00000049840f7211 */ /* 0x080fe400030f0eff */
[----:B----4-:R-:W-:Y:S01]  /*7df0*/  IADD3 R2, P5, PT, R26, R72, RZ ;  /* 0x000000481a027210 */ /* 0x010fe20007fbe0ff */
[----:B------:R-:W-:Y:S01]  /*7e00*/  IMAD R29, R40, 0x90, RZ ;  /* 0x00000090281d7824 */ /* 0x000fe200078e02ff */
[-C--:B------:R-:W-:Y:S01]  /*7e10*/  LEA.HI.X.SX32 R13, R30, R73.reuse, 0x1, P2 ;  /* 0x000000491e0d7211 */ /* 0x080fe200010f0eff */
[----:B------:R-:W-:Y:S01]  /*7e20*/  IMAD R31, R42, 0x92, RZ ;  /* 0x000000922a1f7824 */ /* 0x000fe200078e02ff */
[----:B------:R-:W-:Y:S01]  /*7e30*/  LEA.HI.X.SX32 R3, R32, R73, 0x1, P5 ;  /* 0x0000004920037211 */ /* 0x000fe200028f0eff */
[----:B------:R2:W-:Y:S01]  /*7e40*/  STL.64 [R1+0x1d0], R14 ;  /* 0x0001d00e01007387 */ /* 0x0005e20000100a00 */
[----:B-1----:R-:W-:-:S03]  /*7e50*/  IMAD R133, R133, 0x48, RZ ;  /* 0x0000004885857824 */ /* 0x002fc600078e02ff */
[----:B------:R1:W-:Y:S04]  /*7e60*/  STL.64 [R1+0x1c8], R12 ;  /* 0x0001c80c01007387 */ /* 0x0003e80000100a00 */
[----:B------:R3:W-:Y:S01]  /*7e70*/  STL.64 [R1+0x1c0], R2 ;  /* 0x0001c00201007387 */ /* 0x0007e20000100a00 */
[-C--:B--2---:R-:W-:Y:S02]  /*7e80*/  IADD3 R14, P6, PT, R28, R72.reuse, RZ ;  /* 0x000000481c0e7210 */ /* 0x084fe40007fde0ff */
[-C--:B-1----:R-:W-:Y:S02]  /*7e90*/  IADD3 R12, P2, PT, R29, R72.reuse, RZ ;  /* 0x000000481d0c7210 */ /* 0x082fe40007f5e0ff */
[-C--:B------:R-:W-:Y:S02]  /*7ea0*/  LEA.HI.X.SX32 R15, R7, R73.reuse, 0x1, P6 ;  /* 0x00000049070f7211 */ /* 0x080fe400030f0eff */
[----:B---3--:R-:W-:Y:S01]  /*7eb0*/  IADD3 R2, P5, PT, R31, R72, RZ ;  /* 0x000000481f027210 */ /* 0x008fe20007fbe0ff */
[----:B------:R-:W-:Y:S01]  /*7ec0*/  IMAD R34, R44, 0xa0, RZ ;  /* 0x000000a02c227824 */ /* 0x000fe200078e02ff */
[----:B------:R-:W-:-:S02]  /*7ed0*/  LEA.HI.X.SX32 R13, R133, R73, 0x1, P2 ;  /* 0x00000049850d7211 */ /* 0x000fc400010f0eff */
[----:B------:R-:W-:Y:S01]  /*7ee0*/  LEA.HI.X.SX32 R3, R36, R73, 0x1, P5 ;  /* 0x0000004924037211 */ /* 0x000fe200028f0eff */
[----:B------:R1:W-:Y:S01]  /*7ef0*/  STL.64 [R1+0x1b8], R14 ;  /* 0x0001b80e01007387 */ /* 0x0003e20000100a00 */
[----:B------:R-:W-:-:S03]  /*7f00*/  IMAD R40, R45, 0x51, RZ ;  /* 0x000000512d287824 */ /* 0x000fc600078e02ff */
[----:B------:R2:W-:Y:S04]  /*7f10*/  STL.64 [R1+0x1b0], R12 ;  /* 0x0001b00c01007387 */ /* 0x0005e80000100a00 */
[----:B------:R3:W-:Y:S01]  /*7f20*/  STL.64 [R1+0x1a8], R2 ;  /* 0x0001a80201007387 */ /* 0x0007e20000100a00 */
[-C--:B-1----:R-:W-:Y:S02]  /*7f30*/  IADD3 R14, P6, PT, R33, R72.reuse, RZ ;  /* 0x00000048210e7210 */ /* 0x082fe40007fde0ff */
[-C--:B--2---:R-:W-:Y:S02]  /*7f40*/  IADD3 R12, P2, PT, R34, R72.reuse, RZ ;  /* 0x00000048220c7210 */ /* 0x084fe40007f5e0ff */
[----:B---3--:R-:W-:Y:S02]  /*7f50*/  IADD3 R2, P5, PT, R35, R72, RZ ;  /* 0x0000004823027210 */ /* 0x008fe40007fbe0ff */
[----:B------:R-:W-:-:S02]  /*7f60*/  LEA.HI.X.SX32 R13, R8, R73, 0x1, P2 ;  /* 0x00000049080d7211 */ /* 0x000fc400010f0eff */
[-C--:B------:R-:W-:Y:S02]  /*7f70*/  LEA.HI.X.SX32 R15, R135, R73.reuse, 0x1, P6 ;  /* 0x00000049870f7211 */ /* 0x080fe400030f0eff */
[----:B------:R-:W-:Y:S01]  /*7f80*/  LEA.HI.X.SX32 R3, R40, R73, 0x1, P5 ;  /* 0x0000004928037211 */ /* 0x000fe200028f0eff */
[----:B------:R1:W-:Y:S01]  /*7f90*/  STL.64 [R1+0x198], R12 ;  /* 0x0001980c01007387 */ /* 0x0003e20000100a00 */
[----:B------:R-:W-:-:S03]  /*7fa0*/  IADD3 R6, P6, PT, R37, R72, RZ ;  /* 0x0000004825067210 */ /* 0x000fc60007fde0ff */
[----:B------:R-:W-:Y:S01]  /*7fb0*/  STL.64 [R1+0x1a0], R14 ;  /* 0x0001a00e01007387 */ /* 0x000fe20000100a00 */
[----:B------:R-:W-:-:S03]  /*7fc0*/  LEA.HI.X.SX32 R7, R9, R73, 0x1, P6 ;  /* 0x0000004909077211 */ /* 0x000fc600030f0eff */
[----:B------:R2:W-:Y:S01]  /*7fd0*/  STL.64 [R1+0x190], R2 ;  /* 0x0001900201007387 */ /* 0x0005e20000100a00 */
[----:B------:R-:W-:Y:S02]  /*7fe0*/  IMAD R42, R52, 0xc0, RZ ;  /* 0x000000c0342a7824 */ /* 0x000fe400078e02ff */
[----:B0-----:R-:W-:Y:S01]  /*7ff0*/  IMAD R137, R137, 0x5a, RZ ;  /* 0x0000005a89897824 */ /* 0x001fe200078e02ff */
[-C--:B-1----:R-:W-:Y:S01]  /*8000*/  IADD3 R12, P2, PT, R38, R72.reuse, RZ ;  /* 0x00000048260c7210 */ /* 0x082fe20007f5e0ff */
[----:B------:R0:W-:Y:S01]  /*8010*/  STL.64 [R1+0x188], R6 ;  /* 0x0001880601007387 */ /* 0x0001e20000100a00 */
[----:B--2---:R-:W-:-:S04]  /*8020*/  IADD3 R2, P5, PT, R39, R72, RZ ;  /* 0x0000004827027210 */ /* 0x004fc80007fbe0ff */
[----:B------:R-:W-:Y:S01]  /*8030*/  LEA.HI.X.SX32 R3, R43, R73, 0x1, P5 ;  /* 0x000000492b037211 */ /* 0x000fe200028f0eff */
[----:B------:R-:W-:Y:S01]  /*8040*/  IMAD R44, R53, 0xc2, RZ ;  /* 0x000000c2352c7824 */ /* 0x000fe200078e02ff */
[----:B0-----:R-:W-:-:S03]  /*8050*/  IADD3 R6, P6, PT, R41, R72, RZ ;  /* 0x0000004829067210 */ /* 0x001fc60007fde0ff */
[----:B------:R0:W-:Y:S01]  /*8060*/  STL.64 [R1+0x178], R2 ;  /* 0x0001780201007387 */ /* 0x0001e20000100a00 */
[-C--:B------:R-:W-:Y:S02]  /*8070*/  LEA.HI.X.SX32 R13, R136, R73.reuse, 0x1, P2 ;  /* 0x00000049880d7211 */ /* 0x080fe400010f0eff */
[----:B------:R-:W-:Y:S02]  /*8080*/  LEA.HI.X.SX32 R7, R137, R73, 0x1, P6 ;  /* 0x0000004989077211 */ /* 0x000fe400030f0eff */
[-C--:B------:R-:W-:Y:S01]  /*8090*/  IADD3 R4, P6, PT, R44, R72.reuse, RZ ;  /* 0x000000482c047210 */ /* 0x080fe20007fde0ff */
[----:B------:R1:W-:Y:S01]  /*80a0*/  STL.64 [R1+0x180], R12 ;  /* 0x0001800c01007387 */ /* 0x0003e20000100a00 */
[----:B0-----:R-:W-:-:S03]  /*80b0*/  IADD3 R2, P5, PT, R42, R72, RZ ;  /* 0x000000482a027210 */ /* 0x001fc60007fbe0ff */
[----:B------:R1:W-:Y:S01]  /*80c0*/  STL.64 [R1+0x170], R6 ;  /* 0x0001700601007387 */ /* 0x0003e20000100a00 */
[----:B------:R-:W-:-:S03]  /*80d0*/  LEA.HI.X.SX32 R3, R10, R73, 0x1, P5 ;  /* 0x000000490a037211 */ /* 0x000fc600028f0eff */
[----:B------:R1:W-:Y:S04]  /*80e0*/  STL [R1+0x160], R4 ;  /* 0x0001600401007387 */ /* 0x0003e80000100800 */
[----:B------:R1:W-:Y:S01]  /*80f0*/  STL.64 [R1+0x168], R2 ;  /* 0x0001680201007387 */ /* 0x0003e20000100a00 */
[----:B------:R-:W-:-:S04]  /*8100*/  @!UP1 UIADD3 UR4, UPT, UPT, -UR10, 0x100000, URZ ;  /* 0x001000000a049890 */ /* 0x000fc8000fffe1ff */
[----:B------:R-:W-:Y:S02]  /*8110*/  @!UP1 USHF.L.U32 UR5, UR4, 0xb, URZ ;  /* 0x0000000b04059899 */ /* 0x000fe400080006ff */
[----:B------:R-:W-:Y:S01]  /*8120*/  @!UP1 USHF.L.U32 UR4, UR4, 0x1, URZ ;  /* 0x0000000104049899 */ /* 0x000fe200080006ff */
[----:B------:R-:W-:Y:S01]  /*8130*/  ISETP.EQ.U32.AND P2, PT, RZ, UR62, P1 ;  /* 0x0000003eff007c0c */ /* 0x000fe20008f42070 */
[----:B------:R-:W-:Y:S01]  /*8140*/  VOTEU.ALL UP2, P0 ;  /* 0x0000000000ff7886 */ /* 0x000fe20000040000 */
[----:B------:R1:W-:Y:S01]  /*8150*/  STS.U16 [R142+UR6+0xb80], R131 ;  /* 0x000b80838e007988 */ /* 0x0003e20008000406 */
[----:B------:R-:W-:-:S03]  /*8160*/  UIADD3 UR14, UPT, UPT, UR6, 0x8000, URZ ;  /* 0x00008000060e7890 */ /* 0x000fc6000fffe0ff */
[----:B------:R1:W-:Y:S01]  /*8170*/  STS.U16 [R142+UR6+0xf80], R130 ;  /* 0x000f80828e007988 */ /* 0x0003e20008000406 */
[----:B------:R-:W-:-:S03]  /*8180*/  UIADD3 UR10, UPT, UPT, UR7, 0x100000, URZ ;  /* 0x00100000070a7890 */ /* 0x000fc6000fffe0ff */
[----:B------:R1:W-:Y:S04]  /*8190*/  STS.U16 [R142+UR6+0x1380], R129 ;  /* 0x001380818e007988 */ /* 0x0003e80008000406 */
[----:B------:R1:W-:Y:S04]  /*81a0*/  STS.U16 [R142+UR6+0x1780], R128 ;  /* 0x001780808e007988 */ /* 0x0003e80008000406 */
[----:B------:R1:W-:Y:S04]  /*81b0*/  STS.U16 [R142+UR6+0x3380], R121 ;  /* 0x003380798e007988 */ /* 0x0003e80008000406 */
[----:B------:R1:W-:Y:S04]  /*81c0*/  STS.U16 [R142+UR6+0x3780], R120 ;  /* 0x003780788e007988 */ /* 0x0003e80008000406 */
[----:B------:R1:W-:Y:S04]  /*81d0*/  STS.U16 [R142+UR6+0x3b80], R119 ;  /* 0x003b80778e007988 */ /* 0x0003e80008000406 */
[----:B------:R1:W-:Y:S01]  /*81e0*/  STS.U16 [R142+UR6+0x3f80], R118 ;  /* 0x003f80768e007988 */ /* 0x0003e20008000406 */
[----:B------:R0:W-:Y:S06]  /*81f0*/  MEMBAR.ALL.CTA ;  /* 0x0000000000007992 */ /* 0x0001ec0000008000 */
[----:B0-----:R-:W-:Y:S04]  /*8200*/  FENCE.VIEW.ASYNC.S ;  /* 0x00000000000073c6 */ /* 0x001fe80000000000 */
[----:B------:R-:W0:Y:S02]  /*8210*/  FENCE.VIEW.ASYNC.S ;  /* 0x00000000000073c6 */ /* 0x000e240000000000 */
[----:B0-----:R1:W0:Y:S01]  /*8220*/  @!UP2 SYNCS.EXCH.64 URZ, [UR6+0x8000], UR4 ;  /* 0x0080000406ffa5b2 */ /* 0x0012220008000100 */
[----:B------:R-:W-:-:S02]  /*8230*/  IMAD R145, R145, 0x68, RZ ;  /* 0x0000006891917824 */ /* 0x000fc400078e02ff */
[----:B------:R-:W-:Y:S02]  /*8240*/  IMAD R146, R146, 0x6a, RZ ;  /* 0x0000006a92927824 */ /* 0x000fe400078e02ff */
[----:B------:R-:W-:Y:S02]  /*8250*/  IMAD R147, R147, 0x78, RZ ;  /* 0x0000007893937824 */ /* 0x000fe400078e02ff */
[----:B------:R-:W-:Y:S02]  /*8260*/  IMAD R149, R149, 0x7a, RZ ;  /* 0x0000007a95957824 */ /* 0x000fe400078e02ff */
[----:B------:R-:W-:Y:S02]  /*8270*/  IMAD R79, R79, 0x61, RZ ;  /* 0x000000614f4f7824 */ /* 0x000fe400078e02ff */
[----:B------:R-:W-:Y:S02]  /*8280*/  IMAD R45, R54, 0xc4, RZ ;  /* 0x000000c4362d7824 */ /* 0x000fe400078e02ff */
        /* <DEDUP_REMOVED lines=9> */
[----:B------:R-:W-:Y:S01]  /*8320*/  IMAD R77, R77, 0x79, RZ ;  /* 0x000000794d4d7824 */ /* 0x000fe200078e02ff */
[----:B0-----:R-:W-:Y:S06]  /*8330*/  BAR.SYNC.DEFER_BLOCKING 0x0 ;  /* 0x0000000000007b1d */ /* 0x001fec0000010000 */
[----:B-1----:R-:W-:Y:S05]  /*8340*/  @!P2 BRA `(.L_x_6) ;  /* 0x0000000000d8a947 */ /* 0x002fea0003800000 */
[----:B------:R-:W-:Y:S02]  /*8350*/  USHF.R.U32.HI UR16, URZ, 0x4, UR6 ;  /* 0x00000004ff107899 */ /* 0x000fe40008011606 */
[----:B------:R-:W-:Y:S02]  /*8360*/  UIADD3 UR5, UPT, UPT, UR6, 0x18000, URZ ;  /* 0x0001800006057890 */ /* 0x000fe4000fffe0ff */
[----:B------:R-:W-:Y:S02]  /*8370*/  USGXT.U32 UR16, UR16, 0xe ;  /* 0x0000000e1010789a */ /* 0x000fe40008000000 */
[----:B------:R-:W-:Y:S02]  /*8380*/  USHF.R.U32.HI UR5, URZ, 0x4, UR5 ;  /* 0x00000004ff057899 */ /* 0x000fe40008011605 */
[----:B------:R-:W-:Y:S02]  /*8390*/  UIADD3 UR32, UP2, UPT, UR16, 0x2, URZ ;  /* 0x0000000210207890 */ /* 0x000fe4000ff5e0ff */
[----:B------:R-:W-:Y:S01]  /*83a0*/  USGXT.U32 UR20, UR5, 0xe ;  /* 0x0000000e0514789a */ /* 0x000fe20008000000 */
[----:B------:R-:W-:Y:S01]  /*83b0*/  UMOV UR4, URZ ;  /* 0x000000ff00047c82 */ /* 0x000fe20008000000 */
[----:B------:R-:W-:Y:S01]  /*83c0*/  UMOV UR11, URZ ;  /* 0x000000ff000b7c82 */ /* 0x000fe20008000000 */
[----:B------:R-:W-:-:S02]  /*83d0*/  UIADD3.X UR33, UPT, UPT, UR4, 0x40004040, URZ, UP2, !UPT ;  /* 0x4000404004217890 */ /* 0x000fc400097fe4ff */
[----:B------:R-:W-:Y:S01]  /*83e0*/  UIADD3 UR40, UP2, UPT, UR20, 0x80, URZ ;  /* 0x0000008014287890 */ /* 0x000fe2000ff5e0ff */
[----:B------:R-:W-:Y:S01]  /*83f0*/  UMOV UR4, UR14 ;  /* 0x0000000e00047c82 */ /* 0x000fe20008000000 */
[----:B------:R-:W-:Y:S02]  /*8400*/  UMOV UR5, URZ ;  /* 0x000000ff00057c82 */ /* 0x000fe40008000000 */
[----:B------:R-:W-:Y:S01]  /*8410*/  UIADD3.X UR41, UPT, UPT, UR11, 0x40004040, URZ, UP2, !UPT ;  /* 0x400040400b297890 */ /* 0x000fe200097fe4ff */
[----:B------:R-:W-:Y:S01]  /*8420*/  UMOV UR13, UR4 ;  /* 0x00000004000d7c82 */ /* 0x000fe20008000000 */
[----:B------:R-:W-:Y:S02]  /*8430*/  UIADD3.64 UR4, UPT, UPT, UR32, 0x2, URZ ;  /* 0x0000000220047897 */ /* 0x000fe4000fffe0ff */
[----:B------:R-:W-:Y:S02]  /*8440*/  UIADD3.64 UR52, UPT, UPT, UR40, 0x80, URZ ;  /* 0x0000008028347897 */ /* 0x000fe4000fffe0ff */
[----:B------:R-:W-:-:S02]  /*8450*/  UIADD3.64 UR42, UPT, UPT, UR32, 0x4, URZ ;  /* 0x00000004202a7897 */ /* 0x000fc4000fffe0ff */
[----:B------:R-:W-:Y:S02]  /*8460*/  UIADD3.64 UR54, UPT, UPT, UR40, 0x100, URZ ;  /* 0x0000010028367897 */ /* 0x000fe4000fffe0ff */
[----:B------:R-:W-:Y:S02]  /*8470*/  UIADD3.64 UR44, UPT, UPT, UR32, 0x3fe, URZ ;  /* 0x000003fe202c7897 */ /* 0x000fe4000fffe0ff */
[----:B------:R-:W-:Y:S02]  /*8480*/  UIADD3.64 UR56, UPT, UPT, UR40, 0x180, URZ ;  /* 0x0000018028387897 */ /* 0x000fe4000fffe0ff */
[----:B------:R-:W-:Y:S02]  /*8490*/  UIADD3.64 UR46, UPT, UPT, UR32, 0x400, URZ ;  /* 0x00000400202e7897 */ /* 0x000fe4000fffe0ff */
[----:B------:R-:W-:Y:S02]  /*84a0*/  UIADD3.64 UR58, UPT, UPT, UR40, 0x200, URZ ;  /* 0x00000200283a7897 */ /* 0x000fe4000fffe0ff */
[----:B------:R-:W-:-:S02]  /*84b0*/  UIADD3.64 UR48, UPT, UPT, UR32, 0x402, URZ ;  /* 0x0000040220307897 */ /* 0x000fc4000fffe0ff */
[----:B------:R-:W-:Y:S01]  /*84c0*/  UIADD3.64 UR60, UPT, UPT, UR40, 0x280, URZ ;  /* 0x00000280283c7897 */ /* 0x000fe2000fffe0ff */
[----:B------:R-:W-:Y:S01]  /*84d0*/  UMOV UR22, 0x0 ;  /* 0x0000000000167882 */ /* 0x000fe20000000000 */
[----:B------:R-:W-:Y:S01]  /*84e0*/  UMOV UR23, 0x4208010 ;  /* 0x0420801000177882 */ /* 0x000fe20000000000 */
[----:B------:R-:W-:Y:S01]  /*84f0*/  UIADD3.64 UR50, UPT, UPT, UR32, 0x404, URZ ;  /* 0x0000040420327897 */ /* 0x000fe2000fffe0ff */
[----:B------:R-:W-:Y:S01]  /*8500*/  UMOV UR17, 0x40004040 ;  /* 0x4000404000117882 */ /* 0x000fe20000000000 */
[----:B------:R-:W-:Y:S01]  /*8510*/  UIADD3.64 UR64, UPT, UPT, UR40, 0x300, URZ ;  /* 0x0000030028407897 */ /* 0x000fe2000fffe0ff */
[----:B------:R-:W-:Y:S01]  /*8520*/  UMOV UR21, 0x40004040 ;  /* 0x4000404000157882 */ /* 0x000fe20000000000 */
[----:B------:R-:W-:Y:S01]  /*8530*/  UMOV UR24, 0x0 ;  /* 0x0000000000187882 */ /* 0x000fe20000000000 */
[----:B------:R-:W-:Y:S01]  /*8540*/  UMOV UR25, 0x4208010 ;  /* 0x0420801000197882 */ /* 0x000fe20000000000 */
[----:B------:R-:W-:Y:S01]  /*8550*/  UMOV UR26, 0x0 ;  /* 0x00000000001a7882 */ /* 0x000fe20000000000 */
[----:B------:R-:W-:Y:S01]  /*8560*/  UMOV UR27, 0x4208010 ;  /* 0x04208010001b7882 */ /* 0x000fe20000000000 */
[----:B------:R0:W-:Y:S01]  /*8570*/  UTCHMMA gdesc[UR20], gdesc[UR16], tmem[UR10], tmem[UR22], idesc[UR23], !UPT ;  /* 0x00ff1610140075ea */ /* 0x0001e2000f80000a */
[----:B------:R-:W-:Y:S01]  /*8580*/  UMOV UR30, 0x0 ;  /* 0x00000000001e7882 */ /* 0x000fe20000000000 */
[----:B------:R-:W-:Y:S01]  /*8590*/  UMOV UR31, 0x4208010 ;  /* 0x04208010001f7882 */ /* 0x000fe20000000000 */
[----:B------:R0:W-:Y:S01]  /*85a0*/  UTCHMMA gdesc[UR40], gdesc[UR32], tmem[UR10], tmem[UR24], idesc[UR25], UPT ;  /* 0x00ff1820280075ea */ /* 0x0001e2000b80000a */
        /* <DEDUP_REMOVED lines=12> */
[----:B------:R0:W-:Y:S01]  /*8670*/  UTCHMMA gdesc[UR60], gdesc[UR48], tmem[UR10], tmem[UR34], idesc[UR35], UPT ;  /* 0x00ff22303c0075ea */ /* 0x0001e2000b80000a */
[----:B------:R0:W-:Y:S01]  /*8680*/  UTCHMMA gdesc[UR64], gdesc[UR50], tmem[UR10], tmem[UR38], idesc[UR39], UPT ;  /* 0x00ff2632400075ea */ /* 0x0001e2000b80000a */
[----:B------:R0:W-:Y:S01]  /*8690*/  UTCBAR [UR13], URZ ;  /* 0x000000ff0d0073e9 */ /* 0x0001e200080000ff */
[----:B------:R-:W-:Y:S01]  /*86a0*/  NOP ;  /* 0x0000000000007918 */ /* 0x000fe20000000000 */
.L_x_6:
[----:B------:R-:W-:Y:S05]  /*86b0*/  @!P1 BRA `(.L_x_7) ;  /* 0x0000000000089947 */ /* 0x000fea0003800000 */
[----:B------:R-:W1:Y:S02]  /*86c0*/  SYNCS.PHASECHK.TRANS64.TRYWAIT P5, [UR6+0x8000], RZ ;  /* 0x008000ffff0075a7 */ /* 0x000e6400080a1106 */
[----:B-1----:R-:W-:Y:S05]  /*86d0*/  @!P5 BRA `(.L_x_8) ;  /* 0x0000011000dcd947 */ /* 0x002fea0003800000 */
.L_x_7:
[----:B------:R-:W2:Y:S04]  /*86e0*/  LDL.64 R2, [R1+0x160] ;  /* 0x0001600001027983 */ /* 0x000ea80000100a00 */
[----:B------:R-:W-:Y:S04]  /*86f0*/  STL [R1+0x73c], R123 ;  /* 0x00073c7b01007387 */ /* 0x000fe80000100800 */
[----:B------:R1:W-:Y:S01]  /*8700*/  STL [R1+0x738], R161 ;  /* 0x000738a101007387 */ /* 0x0003e20000100800 */
[----:B------:R-:W-:Y:S06]  /*8710*/  BAR.SYNC.DEFER_BLOCKING 0x0 ;  /* 0x0000000000007b1d */ /* 0x000fec0000010000 */
[----:B-1----:R-:W3:Y:S04]  /*8720*/  LDL.64 R160, [R1+0x160] ;  /* 0x0001600001a07983 */ /* 0x002ee80000100a00 */
[----:B------:R-:W-:Y:S04]  /*8730*/  STL.64 [R1+0x730], R124 ;  /* 0x0007307c01007387 */ /* 0x000fe80000100a00 */
[----:B------:R-:W-:Y:S04]  /*8740*/  STL.64 [R1+0x728], R126 ;  /* 0x0007287e01007387 */ /* 0x000fe80000100a00 */
[----:B------:R-:W-:Y:S04]  /*8750*/  STL.64 [R1+0x720], R132 ;  /* 0x0007208401007387 */ /* 0x000fe80000100a00 */
[----:B------:R-:W-:Y:S01]  /*8760*/  STL.64 [R1+0x718], R134 ;  /* 0x0007188601007387 */ /* 0x000fe20000100a00 */
[----:B------:R-:W1:Y:S03]  /*8770*/  @!P0 SYNCS.CCTL.IV [UR6+0x8000] ;  /* 0x00800000ff0089b1 */ /* 0x000e660008000006 */
[----:B------:R4:W-:Y:S04]  /*8780*/  STL.64 [R1+0x710], R136 ;  /* 0x0007108801007387 */ /* 0x0009e80000100a00 */
[----:B------:R-:W-:Y:S04]  /*8790*/  STL [R1+0x6c0], R142 ;  /* 0x0006c08e01007387 */ /* 0x000fe80000100800 */
[----:B------:R-:W-:Y:S01]  /*87a0*/  STL.64 [R1+0x658], R68 ;  /* 0x0006584401007387 */ /* 0x000fe20000100a00 */
[----:B----4-:R-:W-:-:S02]  /*87b0*/  IADD3 R136, P5, PT, R45, R72, RZ ;  /* 0x000000482d887210 */ /* 0x010fc40007fbe0ff */
[----:B------:R-:W-:Y:S01]  /*87c0*/  LDTM.16dp32bit_t0_t15.x64 R4, tmem[UR8+0x100000] ;  /* 0x10000008000479ee */ /* 0x000fe20008b00000 */
[----:B------:R-:W4:Y:S01]  /*87d0*/  LDTM.16dp32bit_t16_t31.x64 R4, tmem[UR8+0x100040] ;  /* 0x10004008000479ee */ /* 0x000f220008b20000 */
[----:B------:R-:W-:Y:S01]  /*87e0*/  NOP ;  /* 0x0000000000007918 */ /* 0x000fe20000000000 */
[----:B----4-:R4:W-:Y:S04]  /*87f0*/  STL.64 [R1+0x770], R54 ;  /* 0x0007703601007387 */ /* 0x0109e80000100a00 */
[----:B------:R-:W-:Y:S04]  /*8800*/  STL.64 [R1+0x768], R56 ;  /* 0x0007683801007387 */ /* 0x000fe80000100a00 */
[----:B------:R-:W-:Y:S04]  /*8810*/  STL.64 [R1+0x760], R58 ;  /* 0x0007603a01007387 */ /* 0x000fe80000100a00 */
[----:B------:R0:W-:Y:S04]  /*8820*/  STL.64 [R1+0x758], R60 ;  /* 0x0007583c01007387 */ /* 0x0001e80000100a00 */
[----:B------:R0:W-:Y:S04]  /*8830*/  STL.64 [R1+0x750], R62 ;  /* 0x0007503e01007387 */ /* 0x0001e80000100a00 */
[----:B------:R0:W-:Y:S04]  /*8840*/  STL.64 [R1+0x748], R64 ;  /* 0x0007484001007387 */ /* 0x0001e80000100a00 */
[----:B------:R1:W-:Y:S04]  /*8850*/  STL.64 [R1+0x740], R66 ;  /* 0x0007404201007387 */ /* 0x0003e80000100a00 */
[----:B----4-:R-:W4:Y:S04]  /*8860*/  LDL.64 R54, [R1+0x1f8] ;  /* 0x0001f80001367983 */ /* 0x010f280000100a00 */
[----:B0-----:R-:W4:Y:S04]  /*8870*/  LDL.64 R60, [R1+0x198] ;  /* 0x00019800013c7983 */ /* 0x001f280000100a00 */
[----:B------:R-:W4:Y:S04]  /*8880*/  LDL.64 R62, [R1+0x1b0] ;  /* 0x0001b000013e7983 */ /* 0x000f280000100a00 */
[----:B------:R-:W4:Y:S04]  /*8890*/  LDL.64 R64, [R1+0x1c8] ;  /* 0x0001c80001407983 */ /* 0x000f280000100a00 */
[----:B-1----:R-:W4:Y:S04]  /*88a0*/  LDL.64 R66, [R1+0x1e0] ;  /* 0x0001e00001427983 */ /* 0x002f280000100a00 */
[----:B------:R-:W4:Y:S04]  /*88b0*/  LDL.64 R150, [R1+0x298] ;  /* 0x0002980001967983 */ /* 0x000f280000100a00 */
[----:B------:R-:W4:Y:S04]  /*88c0*/  LDL.64 R142, [R1+0x278] ;  /* 0x00027800018e7983 */ /* 0x000f280000100a00 */
[----:B------:R-:W4:Y:S01]  /*88d0*/  LDL.64 R68, [R1+0x180] ;  /* 0x0001800001447983 */ /* 0x000f220000100a00 */
[----:B------:R-:W-:-:S02]  /*88e0*/  LEA.HI.X.SX32 R137, R74, R73, 0x1, P5 ;  /* 0x000000494a897211 */ /* 0x000fc400028f0eff */
[-C--:B------:R-:W-:Y:S01]  /*88f0*/  IADD3 R122, P5, PT, R80, R72.reuse, RZ ;  /* 0x00000048507a7210 */ /* 0x080fe20007fbe0ff */
[----:B------:R-:W4:Y:S03]  /*8900*/  LDL.64 R134, [R1+0x258] ;  /* 0x0002580001867983 */ /* 0x000f260000100a00 */
[-C--:B------:R-:W-:Y:S01]  /*8910*/  LEA.HI.X.SX32 R123, R83, R73.reuse, 0x1, P5 ;  /* 0x00000049537b7211 */ /* 0x080fe200028f0eff */
[----:B------:R-:W4:Y:S01]  /*8920*/  LDL.64 R132, [R1+0x238] ;  /* 0x0002380001847983 */ /* 0x000f220000100a00 */
[----:B------:R-:W-:Y:S01]  /*8930*/  IADD3 R58, P5, PT, R82, R72, RZ ;  /* 0x00000048523a7210 */ /* 0x000fe20007fbe0ff */
[----:B------:R-:W-:Y:S02]  /*8940*/  IMAD R74, R89, 0xf4, RZ ;  /* 0x000000f4594a7824 */ /* 0x000fe400078e02ff */
[----:B------:R-:W4:Y:S01]  /*8950*/  LDL.64 R126, [R1+0x218] ;  /* 0x00021800017e7983 */ /* 0x000f220000100a00 */
[----:B------:R-:W-:-:S02]  /*8960*/  LEA.HI.X.SX32 R59, R75, R73, 0x1, P5 ;  /* 0x000000494b3b7211 */ /* 0x000fc400028f0eff */
[----:B------:R-:W-:-:S04]  /*8970*/  IADD3 R162, P5, PT, R85, R72, RZ ;  /* 0x0000004855a27210 */ /* 0x000fc80007fbe0ff */
[----:B------:R-:W-:Y:S02]  /*8980*/  LEA.HI.X.SX32 R163, R76, R73, 0x1, P5 ;  /* 0x000000494ca37211 */ /* 0x000fe400028f0eff */
[----:B------:R-:W-:Y:S02]  /*8990*/  PRMT R80, RZ, 0x7610, R80 ;  /* 0x00007610ff507816 */ /* 0x000fe40000000050 */
[----:B------:R-:W-:Y:S01]  /*89a0*/  PRMT R83, RZ, 0x7610, R83 ;  /* 0x00007610ff537816 */ /* 0x000fe20000000053 */
[----:B------:R-:W-:Y:S01]  /*89b0*/  FMUL R4, R4, UR15 ;  /* 0x0000000f04047c20 */ /* 0x000fe20008400000 */
[----:B------:R-:W-:Y:S01]  /*89c0*/  FMUL R6, R6, UR15 ;  /* 0x0000000f06067c20 */ /* 0x000fe20008400000 */
[----:B------:R-:W-:Y:S01]  /*89d0*/  FMUL R8, R8, UR15 ;  /* 0x0000000f08087c20 */ /* 0x000fe20008400000 */
[----:B------:R-:W-:Y:S01]  /*89e0*/  FMUL R10, R10, UR15 ;  /* 0x0000000f0a0a7c20 */ /* 0x000fe20008400000 */
[----:B------:R-:W-:Y:S01]  /*89f0*/  FMUL R12, R12, UR15 ;  /* 0x0000000f0c0c7c20 */ /* 0x000fe20008400000 */
[----:B------:R-:W-:Y:S01]  /*8a00*/  FMUL R14, R14, UR15 ;  /* 0x0000000f0e0e7c20 */ /* 0x000fe20008400000 */
[----:B------:R-:W-:Y:S01]  /*8a10*/  FMUL R17, R17, UR15 ;  /* 0x0000000f11117c20 */ /* 0x000fe20008400000 */
[----:B------:R-:W-:-:S02]  /*8a20*/  PRMT R106, RZ, 0x7610, R106 ;  /* 0x00007610ff6a7816 */ /* 0x000fc4000000006a */
[----:B------:R-:W-:Y:S01]  /*8a30*/  PRMT R102, RZ, 0x7610, R102 ;  /* 0x00007610ff667816 */ /* 0x000fe20000000066 */
[----:B--2---:R-:W-:Y:S01]  /*8a40*/  IMAD R3, R88, 0xf2, RZ ;  /* 0x000000f258037824 */ /* 0x004fe200078e02ff */
[----:B---3--:R-:W-:Y:S01]  /*8a50*/  LEA.HI.X.SX32 R161, R79, R73, 0x1, P6 ;  /* 0x000000494fa17211 */ /* 0x008fe200030f0eff */
[----:B------:R-:W-:Y:S01]  /*8a60*/  IMAD.MOV.U32 R160, RZ, RZ, R2 ;  /* 0x000000ffffa07224 */ /* 0x000fe200078e0002 */
[----:B------:R-:W-:-:S04]  /*8a70*/  IADD3 R56, P6, PT, R78, R72, RZ ;  /* 0x000000484e387210 */ /* 0x000fc80007fde0ff */
[----:B------:R-:W-:Y:S02]  /*8a80*/  LEA.HI.X.SX32 R57, R145, R73, 0x1, P6 ;  /* 0x0000004991397211 */ /* 0x000fe400030f0eff */
[----:B------:R-:W-:-:S04]  /*8a90*/  IADD3 R164, P6, PT, R81, R72, RZ ;  /* 0x0000004851a47210 */ /* 0x000fc80007fde0ff */
[----:B------:R-:W-:Y:S02]  /*8aa0*/  LEA.HI.X.SX32 R165, R146, R73, 0x1, P6 ;  /* 0x0000004992a57211 */ /* 0x000fe400030f0eff */
[----:B------:R-:W-:-:S04]  /*8ab0*/  IADD3 R156, P6, PT, R84, R72, RZ ;  /* 0x00000048549c7210 */ /* 0x000fc80007fde0ff */
[-C--:B------:R-:W-:Y:S02]  /*8ac0*/  LEA.HI.X.SX32 R157, R87, R73.reuse, 0x1, P6 ;  /* 0x00000049579d7211 */ /* 0x080fe400030f0eff */
[-C--:B------:R-:W-:Y:S01]  /*8ad0*/  IADD3 R124, P6, PT, R86, R72.reuse, RZ ;  /* 0x00000048567c7210 */ /* 0x080fe20007fde0ff */
[----:B------:R-:W-:Y:S01]  /*8ae0*/  STL [R1+0x164], R161 ;  /* 0x000164a101007387 */ /* 0x000fe20000100800 */
[-C--:B------:R-:W-:Y:S02]  /*8af0*/  IADD3 R154, P5, PT, R3, R72.reuse, RZ ;  /* 0x00000048039a7210 */ /* 0x080fe40007fbe0ff */
[----:B------:R-:W-:Y:S01]  /*8b00*/  LEA.HI.X.SX32 R125, R147, R73, 0x1, P6 ;  /* 0x00000049937d7211 */ /* 0x000fe200030f0eff */
[----:B------:R-:W-:Y:S01]  /*8b10*/  STL.64 [R1+0x158], R136 ;  /* 0x0001588801007387 */ /* 0x000fe20000100a00 */
[----:B------:R-:W-:-:S03]  /*8b20*/  IADD3 R158, P6, PT, R74, R72, RZ ;  /* 0x000000484a9e7210 */ /* 0x000fc60007fde0ff */
[----:B------:R0:W-:Y:S01]  /*8b30*/  STL.64 [R1+0x150], R56 ;  /* 0x0001503801007387 */ /* 0x0001e20000100a00 */
[-C--:B------:R-:W-:Y:S02]  /*8b40*/  LEA.HI.X.SX32 R155, R77, R73.reuse, 0x1, P5 ;  /* 0x000000494d9b7211 */ /* 0x080fe400028f0eff */
[----:B------:R-:W-:Y:S01]  /*8b50*/  PRMT R86, RZ, 0x7610, R86 ;  /* 0x00007610ff567816 */ /* 0x000fe20000000056 */
[----:B------:R-:W-:Y:S01]  /*8b60*/  STL.64 [R1+0x148], R122 ;  /* 0x0001487a01007387 */ /* 0x000fe20000100a00 */
[----:B------:R-:W-:-:S03]  /*8b70*/  LEA.HI.X.SX32 R159, R149, R73, 0x1, P6 ;  /* 0x00000049959f7211 */ /* 0x000fc600030f0eff */
[----:B------:R-:W-:Y:S01]  /*8b80*/  STL.64 [R1+0x140], R164 ;  /* 0x000140a401007387 */ /* 0x000fe20000100a00 */
[----:B------:R-:W-:-:S03]  /*8b90*/  PRMT R74, RZ, 0x7610, R74 ;  /* 0x00007610ff4a7816 */ /* 0x000fc6000000004a */
[----:B------:R1:W-:Y:S01]  /*8ba0*/  STL.64 [R1+0x138], R58 ;  /* 0x0001383a01007387 */ /* 0x0003e20000100a00 */
[----:B------:R-:W-:-:S03]  /*8bb0*/  PRMT R77, RZ, 0x7610, R77 ;  /* 0x00007610ff4d7816 */ /* 0x000fc6000000004d */
[----:B------:R-:W-:Y:S04]  /*8bc0*/  STL.64 [R1+0x130], R156 ;  /* 0x0001309c01007387 */ /* 0x000fe80000100a00 */
[----:B------:R-:W-:Y:S04]  /*8bd0*/  STL.64 [R1+0x128], R162 ;  /* 0x000128a201007387 */ /* 0x000fe80000100a00 */
[----:B------:R2:W-:Y:S04]  /*8be0*/  STL.64 [R1+0x120], R124 ;  /* 0x0001207c01007387 */ /* 0x0005e80000100a00 */
[----:B------:R3:W-:Y:S04]  /*8bf0*/  STL.64 [R1+0x118], R154 ;  /* 0x0001189a01007387 */ /* 0x0007e80000100a00 */
[----:B------:R0:W-:Y:S01]  /*8c00*/  STL.64 [R1+0x110], R158 ;  /* 0x0001109e01007387 */ /* 0x0001e20000100a00 */
[----:B------:R-:W-:Y:S01]  /*8c10*/  VIADD R2, R0, 0x2 ;  /* 0x0000000200027836 */ /* 0x000fe20000000000 */
[----:B------:R-:W-:-:S02]  /*8c20*/  ISETP.GE.AND P5, PT, R71, R0, PT ;  /* 0x000000004700720c */ /* 0x000fc40003fa6270 */
[----:B------:R-:W2:Y:S02]  /*8c30*/  LDL.64 R152, [R1+0x230] ;  /* 0x0002300001987983 */ /* 0x000ea40000100a00 */
[----:B------:R-:W-:Y:S02]  /*8c40*/  FSEL R111, R4, -INF , P5 ;  /* 0xff800000046f7808 */ /* 0x000fe40002800000 */
[----:B------:R-:W-:Y:S01]  /*8c50*/  ISETP.GE.AND P5, PT, R71, R2, PT ;  /* 0x000000024700720c */ /* 0x000fe20003fa6270 */
[----:B------:R-:W-:Y:S01]  /*8c60*/  VIADD R2, R0, 0x4 ;  /* 0x0000000400027836 */ /* 0x000fe20000000000 */
[----:B----4-:R-:W4:Y:S04]  /*8c70*/  @P1 LDG.E.U16 R86, desc[UR18][R54.64] ;  /* 0x0000001236561981 */ /* 0x010f28000c1e1500 */
[----:B------:R-:W3:Y:S04]  /*8c80*/  @P1 LDG.E.U16 R74, desc[UR18][R60.64] ;  /* 0x000000123c4a1981 */ /* 0x000ee8000c1e1500 */
[----:B------:R-:W3:Y:S04]  /*8c90*/  @P1 LDG.E.U16 R77, desc[UR18][R62.64] ;  /* 0x000000123e4d1981 */ /* 0x000ee8000c1e1500 */
[----:B------:R-:W3:Y:S04]  /*8ca0*/  LDL.64 R54, [R1+0x168] ;  /* 0x0001680001367983 */ /* 0x000ee80000100a00 */
[----:B------:R-:W4:Y:S04]  /*8cb0*/  LDL.64 R60, [R1+0x2b0] ;  /* 0x0002b000013c7983 */ /* 0x000f280000100a00 */
[----:B------:R-:W4:Y:S04]  /*8cc0*/  @P1 LDG.E.U16 R80, desc[UR18][R64.64] ;  /* 0x0000001240501981 */ /* 0x000f28000c1e1500 */
[----:B------:R-:W4:Y:S04]  /*8cd0*/  LDL.64 R62, [R1+0x290] ;  /* 0x00029000013e7983 */ /* 0x000f280000100a00 */
[----:B------:R-:W4:Y:S04]  /*8ce0*/  @P1 LDG.E.U16 R83, desc[UR18][R66.64] ;  /* 0x0000001242531981 */ /* 0x000f28000c1e1500 */
[----:B------:R-:W4:Y:S04]  /*8cf0*/  LDL.64 R64, [R1+0x270] ;  /* 0x0002700001407983 */ /* 0x000f280000100a00 */
[----:B------:R-:W4:Y:S04]  /*8d00*/  @P1 LDG.E.U16 R106, desc[UR18][R150.64] ;  /* 0x00000012966a1981 */ /* 0x000f28000c1e1500 */
[----:B------:R-:W4:Y:S01]  /*8d10*/  LDL.64 R66, [R1+0x250] ;  /* 0x0002500001427983 */ /* 0x000f220000100a00 */
[----:B------:R-:W-:-:S02]  /*8d20*/  FSEL R113, R6, -INF , P5 ;  /* 0xff80000006717808 */ /* 0x000fc40002800000 */
[C---:B------:R-:W-:Y:S01]  /*8d30*/  ISETP.GE.AND P5, PT, R71.reuse, R2, PT ;  /* 0x000000024700720c */ /* 0x040fe20003fa6270 */
[----:B------:R-:W-:Y:S01]  /*8d40*/  VIADD R2, R0, 0x6 ;  /* 0x0000000600027836 */ /* 0x000fe20000000000 */
[----:B------:R-:W4:Y:S02]  /*8d50*/  @P1 LDG.E.U16 R102, desc[UR18][R142.64] ;  /* 0x000000128e661981 */ /* 0x000f24000c1e1500 */
[----:B------:R-:W-:Y:S02]  /*8d60*/  FSEL R115, R8, -INF , P5 ;  /* 0xff80000008737808 */ /* 0x000fe40002800000 */
[----:B------:R-:W-:Y:S01]  /*8d70*/  ISETP.GE.AND P5, PT, R71, R2, PT ;  /* 0x000000024700720c */ /* 0x000fe20003fa6270 */
[----:B------:R-:W-:Y:S01]  /*8d80*/  VIADD R2, R0, 0x8 ;  /* 0x0000000800027836 */ /* 0x000fe20000000000 */
[----:B------:R-:W4:Y:S02]  /*8d90*/  LDL.64 R150, [R1+0x210] ;  /* 0x0002100001967983 */ /* 0x000f240000100a00 */
[----:B------:R-:W-:-:S02]  /*8da0*/  FSEL R117, R10, -INF , P5 ;  /* 0xff8000000a757808 */ /* 0x000fc40002800000 */
[C---:B------:R-:W-:Y:S01]  /*8db0*/  ISETP.GE.AND P5, PT, R71.reuse, R2, PT ;  /* 0x000000024700720c */ /* 0x040fe20003fa6270 */
[----:B------:R-:W4:Y:S01]  /*8dc0*/  LDL.64 R142, [R1+0x1f0] ;  /* 0x0001f000018e7983 */ /* 0x000f220000100a00 */
[----:B------:R-:W-:Y:S02]  /*8dd0*/  IADD3 R2, PT, PT, R0, 0xa, RZ ;  /* 0x0000000a00027810 */ /* 0x000fe40007ffe0ff */
[----:B------:R-:W-:Y:S02]  /*8de0*/  FSEL R119, R12, -INF , P5 ;  /* 0xff8000000c777808 */ /* 0x000fe40002800000 */
[----:B------:R-:W-:Y:S01]  /*8df0*/  ISETP.GE.AND P5, PT, R71, R2, PT ;  /* 0x000000024700720c */ /* 0x000fe20003fa6270 */
[----:B------:R-:W-:-:S03]  /*8e00*/  VIADD R2, R0, 0xd ;  /* 0x0000000d00027836 */ /* 0x000fc60000000000 */
[----:B------:R-:W-:Y:S02]  /*8e10*/  FSEL R140, R14, -INF , P5 ;  /* 0xff8000000e8c7808 */ /* 0x000fe40002800000 */
[----:B------:R-:W-:-:S04]  /*8e20*/  ISETP.GE.AND P5, PT, R71, R2, PT ;  /* 0x000000024700720c */ /* 0x000fc80003fa6270 */
[----:B------:R-:W-:Y:S02]  /*8e30*/  FSEL R131, R17, -INF , P5 ;  /* 0xff80000011837808 */ /* 0x000fe40002800000 */
[----:B------:R-:W-:-:S06]  /*8e40*/  PRMT R17, RZ, 0x7610, R17 ;  /* 0x00007610ff117816 */ /* 0x000fcc0000000011 */
[----:B------:R-:W4:Y:S04]  /*8e50*/  @P1 LDG.E.U16 R17, desc[UR18][R68.64] ;  /* 0x0000001244111981 */ /* 0x000f28000c1e1500 */
[----:B------:R-:W4:Y:S01]  /*8e60*/  LDL.64 R68, [R1+0x190] ;  /* 0x0001900001447983 */ /* 0x000f220000100a00 */
[----:B------:R-:W-:Y:S01]  /*8e70*/  FMUL R5, R5, UR15 ;  /* 0x0000000f05057c20 */ /* 0x000fe20008400000 */
[----:B------:R-:W-:Y:S01]  /*8e80*/  VIADD R3, R0, 0x3 ;  /* 0x0000000300037836 */ /* 0x000fe20000000000 */
[----:B------:R-:W-:Y:S01]  /*8e90*/  ISETP.GT.AND P6, PT, R71, R0, PT ;  /* 0x000000004700720c */ /* 0x000fe20003fc4270 */
[----:B------:R-:W-:-:S03]  /*8ea0*/  FMUL R7, R7, UR15 ;  /* 0x0000000f07077c20 */ /* 0x000fc60008400000 */
[----:B------:R-:W-:Y:S02]  /*8eb0*/  FSEL R112, R5, -INF , P6 ;  /* 0xff80000005707808 */ /* 0x000fe40003000000 */
[----:B------:R-:W-:Y:S02]  /*8ec0*/  ISETP.GE.AND P6, PT, R71, R3, PT ;  /* 0x000000034700720c */ /* 0x000fe40003fc6270 */
[C---:B------:R-:W-:Y:S01]  /*8ed0*/  IADD3 R3, PT, PT, R0.reuse, 0x5, RZ ;  /* 0x0000000500037810 */ /* 0x040fe20007ffe0ff */
[----:B------:R-:W-:Y:S01]  /*8ee0*/  FMUL R9, R9, UR15 ;  /* 0x0000000f09097c20 */ /* 0x000fe20008400000 */
[----:B------:R-:W-:Y:S02]  /*8ef0*/  FSEL R114, R7, -INF , P6 ;  /* 0xff80000007727808 */ /* 0x000fe40003000000 */
[----:B------:R-:W-:Y:S01]  /*8f00*/  ISETP.GE.AND P6, PT, R71, R3, PT ;  /* 0x000000034700720c */ /* 0x000fe20003fc6270 */
[----:B------:R-:W-:Y:S02]  /*8f10*/  VIADD R3, R0, 0x7 ;  /* 0x0000000700037836 */ /* 0x000fe40000000000 */
[----:B------:R-:W-:Y:S01]  /*8f20*/  FMUL R11, R11, UR15 ;  /* 0x0000000f0b0b7c20 */ /* 0x000fe20008400000 */
[----:B------:R-:W-:-:S02]  /*8f30*/  FSEL R116, R9, -INF , P6 ;  /* 0xff80000009747808 */ /* 0x000fc40003000000 */
[----:B------:R-:W-:Y:S02]  /*8f40*/  ISETP.GE.AND P6, PT, R71, R3, PT ;  /* 0x000000034700720c */ /* 0x000fe40003fc6270 */
[----:B------:R-:W-:Y:S02]  /*8f50*/  PRMT R98, RZ, 0x7610, R98 ;  /* 0x00007610ff627816 */ /* 0x000fe40000000062 */
[----:B------:R-:W-:Y:S02]  /*8f60*/  PRMT R94, RZ, 0x7610, R94 ;  /* 0x00007610ff5e7816 */ /* 0x000fe4000000005e */
[----:B------:R-:W-:Y:S02]  /*8f70*/  PRMT R90, RZ, 0x7610, R90 ;  /* 0x00007610ff5a7816 */ /* 0x000fe4000000005a */
[----:B------:R-:W-:Y:S01]  /*8f80*/  FSEL R118, R11, -INF , P6 ;  /* 0xff8000000b767808 */ /* 0x000fe20003000000 */
[----:B------:R-:W4:Y:S01]  /*8f90*/  @P1 LDG.E.U16 R98, desc[UR18][R134.64] ;  /* 0x0000001286621981 */ /* 0x000f22000c1e1500 */
[----:B------:R-:W-:-:S02]  /*8fa0*/  PRMT R14, RZ, 0x7610, R14 ;  /* 0x00007610ff0e7816 */ /* 0x000fc4000000000e */
[----:B------:R-:W-:Y:S01]  /*8fb0*/  PRMT R11, RZ, 0x7610, R11 ;  /* 0x00007610ff0b7816 */ /* 0x000fe2000000000b */
[----:B------:R-:W4:Y:S01]  /*8fc0*/  @P1 LDG.E.U16 R94, desc[UR18][R132.64] ;  /* 0x00000012845e1981 */ /* 0x000f22000c1e1500 */
[----:B------:R-:W-:Y:S02]  /*8fd0*/  PRMT R8, RZ, 0x7610, R8 ;  /* 0x00007610ff087816 */ /* 0x000fe40000000008 */
[----:B------:R-:W-:Y:S01]  /*8fe0*/  PRMT R5, RZ, 0x7610, R5 ;  /* 0x00007610ff057816 */ /* 0x000fe20000000005 */
[----:B------:R-:W4:Y:S01]  /*8ff0*/  @P1 LDG.E.U16 R90, desc[UR18][R126.64] ;  /* 0x000000127e5a1981 */ /* 0x000f22000c1e1500 */
[----:B------:R-:W-:Y:S02]  /*9000*/  PRMT R109, RZ, 0x7610, R109 ;  /* 0x00007610ff6d7816 */ /* 0x000fe4000000006d */
[----:B------:R-:W-:Y:S01]  /*9010*/  PRMT R105, RZ, 0x7610, R105 ;  /* 0x00007610ff697816 */ /* 0x000fe20000000069 */
[----:B------:R-:W4:Y:S01]  /*9020*/  LDL.64 R134, [R1+0x1d8] ;  /* 0x0001d80001867983 */ /* 0x000f220000100a00 */
[----:B------:R-:W-:-:S02]  /*9030*/  PRMT R101, RZ, 0x7610, R101 ;  /* 0x00007610ff657816 */ /* 0x000fc40000000065 */
[----:B------:R-:W-:Y:S01]  /*9040*/  PRMT R97, RZ, 0x7610, R97 ;  /* 0x00007610ff617816 */ /* 0x000fe20000000061 */
[----:B------:R-:W4:Y:S04]  /*9050*/  LDL.64 R132, [R1+0x1c0] ;  /* 0x0001c00001847983 */ /* 0x000f280000100a00 */
[----:B------:R-:W4:Y:S04]  /*9060*/  LDL.64 R126, [R1+0x1a8] ;  /* 0x0001a800017e7983 */ /* 0x000f280000100a00 */
[----:B------:R-:W4:Y:S04]  /*9070*/  @P1 LDG.E.U16 R11, desc[UR18][R56.64] ;  /* 0x00000012380b1981 */ /* 0x000f28000c1e1500 */
[----:B------:R-:W4:Y:S04]  /*9080*/  @P1 LDG.E.U16 R8, desc[UR18][R58.64] ;  /* 0x000000123a081981 */ /* 0x000f28000c1e1500 */
[----:B------:R-:W4:Y:S01]  /*9090*/  @P1 LDG.E.U16 R5, desc[UR18][R124.64] ;  /* 0x000000127c051981 */ /* 0x000f22000c1e1500 */
[----:B------:R-:W-:Y:S01]  /*90a0*/  FMUL R19, R19, UR15 ;  /* 0x0000000f13137c20 */ /* 0x000fe20008400000 */
[----:B------:R-:W-:-:S02]  /*90b0*/  PRMT R93, RZ, 0x7610, R93 ;  /* 0x00007610ff5d7816 */ /* 0x000fc4000000005d */
[----:B------:R-:W-:Y:S02]  /*90c0*/  PRMT R89, RZ, 0x7610, R89 ;  /* 0x00007610ff597816 */ /* 0x000fe40000000059 */
[----:B------:R-:W-:Y:S02]  /*90d0*/  FSEL R141, R19, -INF , P4 ;  /* 0xff800000138d7808 */ /* 0x000fe40002000000 */
[----:B------:R-:W-:Y:S02]  /*90e0*/  PRMT R85, RZ, 0x7610, R85 ;  /* 0x00007610ff557816 */ /* 0x000fe40000000055 */
[----:B------:R-:W-:Y:S01]  /*90f0*/  PRMT R19, RZ, 0x7610, R19 ;  /* 0x00007610ff137816 */ /* 0x000fe20000000013 */
[----:B--2---:R-:W2:Y:S04]  /*9100*/  @P1 LDG.E.U16 R93, desc[UR18][R152.64] ;  /* 0x00000012985d1981 */ /* 0x004ea8000c1e1500 */
[----:B---3--:R-:W3:Y:S04]  /*9110*/  @P1 LDG.E.U16 R14, desc[UR18][R54.64] ;  /* 0x00000012360e1981 */ /* 0x008ee8000c1e1500 */
[----:B----4-:R-:W4:Y:S04]  /*9120*/  @P1 LDG.E.U16 R109, desc[UR18][R60.64] ;  /* 0x000000123c6d1981 */ /* 0x010f28000c1e1500 */
[----:B------:R-:W2:Y:S04]  /*9130*/  LDL.LU.64 R54, [R1+0x770] ;  /* 0x0007700001367983 */ /* 0x000ea80000300a00 */
[----:B0-----:R-:W2:Y:S04]  /*9140*/  LDL.LU.64 R56, [R1+0x768] ;  /* 0x0007680001387983 */ /* 0x001ea80000300a00 */
[----:B-1----:R-:W2:Y:S04]  /*9150*/  LDL.LU.64 R58, [R1+0x760] ;  /* 0x00076000013a7983 */ /* 0x002ea80000300a00 */
[----:B------:R-:W2:Y:S04]  /*9160*/  LDL.64 R124, [R1+0x178] ;  /* 0x00017800017c7983 */ /* 0x000ea80000100a00 */
[----:B------:R-:W3:Y:S04]  /*9170*/  LDL.LU.64 R60, [R1+0x758] ;  /* 0x00075800013c7983 */ /* 0x000ee80000300a00 */
[----:B------:R-:W3:Y:S04]  /*9180*/  @P1 LDG.E.U16 R105, desc[UR18][R62.64] ;  /* 0x000000123e691981 */ /* 0x000ee8000c1e1500 */
[----:B------:R-:W3:Y:S04]  /*9190*/  @P1 LDG.E.U16 R101, desc[UR18][R64.64] ;  /* 0x0000001240651981 */ /* 0x000ee8000c1e1500 */
[----:B------:R-:W3:Y:S04]  /*91a0*/  @P1 LDG.E.U16 R97, desc[UR18][R66.64] ;  /* 0x0000001242611981 */ /* 0x000ee8000c1e1500 */
[----:B------:R-:W3:Y:S04]  /*91b0*/  LDL.LU.64 R62, [R1+0x750] ;  /* 0x00075000013e7983 */ /* 0x000ee80000300a00 */
[----:B------:R-:W3:Y:S04]  /*91c0*/  LDL.LU.64 R64, [R1+0x748] ;  /* 0x0007480001407983 */ /* 0x000ee80000300a00 */
[----:B------:R-:W3:Y:S04]  /*91d0*/  LDL.64 R66, [R1+0x2a8] ;  /* 0x0002a80001427983 */ /* 0x000ee80000100a00 */
[----:B------:R-:W4:Y:S04]  /*91e0*/  @P1 LDG.E.U16 R89, desc[UR18][R150.64] ;  /* 0x0000001296591981 */ /* 0x000f28000c1e1500 */
[----:B------:R-:W4:Y:S04]  /*91f0*/  LDL.64 R152, [R1+0x288] ;  /* 0x0002880001987983 */ /* 0x000f280000100a00 */
[----:B------:R-:W4:Y:S04]  /*9200*/  @P1 LDG.E.U16 R85, desc[UR18][R142.64] ;  /* 0x000000128e551981 */ /* 0x000f28000c1e1500 */
[----:B------:R-:W4:Y:S04]  /*9210*/  LDL.64 R150, [R1+0x268] ;  /* 0x0002680001967983 */ /* 0x000f280000100a00 */
[----:B------:R-:W4:Y:S04]  /*9220*/  LDL.64 R142, [R1+0x248] ;  /* 0x00024800018e7983 */ /* 0x000f280000100a00 */
[----:B------:R-:W4:Y:S04]  /*9230*/  @P1 LDG.E.U16 R19, desc[UR18][R68.64] ;  /* 0x0000001244131981 */ /* 0x000f28000c1e1500 */
[----:B------:R-:W4:Y:S01]  /*9240*/  LDL.64 R68, [R1+0x228] ;  /* 0x0002280001447983 */ /* 0x000f220000100a00 */
[----:B------:R-:W-:-:S02]  /*9250*/  VIADD R3, R0, 0x9 ;  /* 0x0000000900037836 */ /* 0x000fc40000000000 */
[----:B------:R-:W-:-:S03]  /*9260*/  FMUL R13, R13, UR15 ;  /* 0x0000000f0d0d7c20 */ /* 0x000fc60008400000 */
[----:B------:R-:W-:Y:S01]  /*9270*/  ISETP.GE.AND P6, PT, R71, R3, PT ;  /* 0x000000034700720c */ /* 0x000fe20003fc6270 */
[C---:B------:R-:W-:Y:S02]  /*9280*/  VIADD R3, R0.reuse, 0xb ;  /* 0x0000000b00037836 */ /* 0x040fe40000000000 */
        /* <DEDUP_REMOVED lines=9> */
[----:B------:R-:W-:Y:S02]  /*9320*/  FSEL R138, R16, -INF , P6 ;  /* 0xff800000108a7808 */ /* 0x000fe40003000000 */
[----:B------:R-:W-:Y:S02]  /*9330*/  PRMT R13, RZ, 0x7610, R13 ;  /* 0x00007610ff0d7816 */ /* 0x000fe4000000000d */
[----:B------:R-:W-:Y:S01]  /*9340*/  PRMT R16, RZ, 0x7610, R16 ;  /* 0x00007610ff107816 */ /* 0x000fe20000000010 */
[----:B------:R-:W4:Y:S01]  /*9350*/  @P1 LDG.E.U16 R10, desc[UR18][R122.64] ;  /* 0x000000127a0a1981 */ /* 0x000f22000c1e1500 */
[----:B------:R-:W-:-:S02]  /*9360*/  PRMT R76, RZ, 0x7610, R76 ;  /* 0x00007610ff4c7816 */ /* 0x000fc4000000004c */
[----:B------:R-:W-:Y:S01]  /*9370*/  PRMT R79, RZ, 0x7610, R79 ;  /* 0x00007610ff4f7816 */ /* 0x000fe2000000004f */
[----:B------:R-:W4:Y:S01]  /*9380*/  @P1 LDG.E.U16 R13, desc[UR18][R160.64] ;  /* 0x00000012a00d1981 */ /* 0x000f22000c1e1500 */
[----:B------:R-:W-:-:S04]  /*9390*/  PRMT R82, RZ, 0x7610, R82 ;  /* 0x00007610ff527816 */ /* 0x000fc80000000052 */
[----:B------:R-:W4:Y:S04]  /*93a0*/  @P1 LDG.E.U16 R79, desc[UR18][R132.64] ;  /* 0x00000012844f1981 */ /* 0x000f28000c1e1500 */
[----:B------:R-:W4:Y:S04]  /*93b0*/  LDL.64 R122, [R1+0x1e8] ;  /* 0x0001e800017a7983 */ /* 0x000f280000100a00 */
[----:B------:R-:W4:Y:S04]  /*93c0*/  LDL.64 R160, [R1+0x1d0] ;  /* 0x0001d00001a07983 */ /* 0x000f280000100a00 */
[----:B------:R-:W4:Y:S04]  /*93d0*/  @P1 LDG.E.U16 R76, desc[UR18][R126.64] ;  /* 0x000000127e4c1981 */ /* 0x000f28000c1e1500 */
[----:B------:R-:W4:Y:S04]  /*93e0*/  @P1 LDG.E.U16 R82, desc[UR18][R134.64] ;  /* 0x0000001286521981 */ /* 0x000f28000c1e1500 */
[----:B------:R-:W4:Y:S04]  /*93f0*/  LDL.64 R132, [R1+0x188] ;  /* 0x0001880001847983 */ /* 0x000f280000100a00 */
[----:B------:R-:W4:Y:S04]  /*9400*/  LDL.64 R126, [R1+0x1a0] ;  /* 0x0001a000017e7983 */ /* 0x000f280000100a00 */
[----:B------:R-:W4:Y:S01]  /*9410*/  LDL.64 R134, [R1+0x170] ;  /* 0x0001700001867983 */ /* 0x000f220000100a00 */
[----:B------:R-:W-:-:S02]  /*9420*/  PRMT R7, RZ, 0x7610, R7 ;  /* 0x00007610ff077816 */ /* 0x000fc40000000007 */
[----:B------:R-:W-:Y:S02]  /*9430*/  PRMT R4, RZ, 0x7610, R4 ;  /* 0x00007610ff047816 */ /* 0x000fe40000000004 */
[----:B------:R-:W-:Y:S02]  /*9440*/  PRMT R104, RZ, 0x7610, R104 ;  /* 0x00007610ff687816 */ /* 0x000fe40000000068 */
[----:B------:R-:W-:Y:S01]  /*9450*/  PRMT R100, RZ, 0x7610, R100 ;  /* 0x00007610ff647816 */ /* 0x000fe20000000064 */
[----:B------:R-:W4:Y:S01]  /*9460*/  @P1 LDG.E.U16 R7, desc[UR18][R156.64] ;  /* 0x000000129c071981 */ /* 0x000f22000c1e1500 */
[----:B------:R-:W-:Y:S02]  /*9470*/  PRMT R96, RZ, 0x7610, R96 ;  /* 0x00007610ff607816 */ /* 0x000fe40000000060 */
[----:B------:R-:W-:Y:S01]  /*9480*/  PRMT R92, RZ, 0x7610, R92 ;  /* 0x00007610ff5c7816 */ /* 0x000fe2000000005c */
[----:B------:R-:W4:Y:S04]  /*9490*/  @P1 LDG.E.U16 R4, desc[UR18][R154.64] ;  /* 0x000000129a041981 */ /* 0x000f28000c1e1500 */
[----:B------:R-:W4:Y:S04]  /*94a0*/  LDL.64 R156, [R1+0x2a0] ;  /* 0x0002a000019c7983 */ /* 0x000f280000100a00 */
[----:B------:R-:W4:Y:S04]  /*94b0*/  LDL.64 R154, [R1+0x280] ;  /* 0x00028000019a7983 */ /* 0x000f280000100a00 */
[----:B--2---:R-:W2:Y:S04]  /*94c0*/  @P1 LDG.E.U16 R16, desc[UR18][R124.64] ;  /* 0x000000127c101981 */ /* 0x004ea8000c1e1500 */
[----:B------:R-:W2:Y:S04]  /*94d0*/  LDL.64 R124, [R1+0x1b8] ;  /* 0x0001b800017c7983 */ /* 0x000ea80000100a00 */
[----:B---3--:R-:W3:Y:S04]  /*94e0*/  @P1 LDG.E.U16 R108, desc[UR18][R66.64] ;  /* 0x00000012426c1981 */ /* 0x008ee8000c1e1500 */
[----:B----4-:R-:W4:Y:S04]  /*94f0*/  @P1 LDG.E.U16 R104, desc[UR18][R152.64] ;  /* 0x0000001298681981 */ /* 0x010f28000c1e1500 */
        /* <DEDUP_REMOVED lines=8> */
[----:B------:R-:W-:-:S06]  /*9580*/  PRMT R110, RZ, 0x7610, R110 ;  /* 0x00007610ff6e7816 */ /* 0x000fcc000000006e */
[----:B------:R-:W4:Y:S01]  /*9590*/  @P1 LDG.E.U16 R110, desc[UR18][R72.64] ;  /* 0x00000012486e1981 */ /* 0x000f22000c1e1500 */
[----:B------:R-:W-:Y:S01]  /*95a0*/  FMUL R18, R18, UR15 ;  /* 0x0000000f12127c20 */ /* 0x000fe20008400000 */
[----:B------:R-:W-:Y:S02]  /*95b0*/  PRMT R88, RZ, 0x7610, R88 ;  /* 0x00007610ff587816 */ /* 0x000fe40000000058 */
[----:B------:R-:W-:Y:S02]  /*95c0*/  PRMT R84, RZ, 0x7610, R84 ;  /* 0x00007610ff547816 */ /* 0x000fe40000000054 */
[----:B------:R-:W-:Y:S02]  /*95d0*/  PRMT R81, RZ, 0x7610, R81 ;  /* 0x00007610ff517816 */ /* 0x000fe40000000051 */
[----:B------:R-:W-:Y:S02]  /*95e0*/  PRMT R78, RZ, 0x7610, R78 ;  /* 0x00007610ff4e7816 */ /* 0x000fe4000000004e */
[----:B------:R-:W-:-:S02]  /*95f0*/  FSEL R130, R18, -INF , P3 ;  /* 0xff80000012827808 */ /* 0x000fc40001800000 */
[----:B------:R-:W-:Y:S02]  /*9600*/  PRMT R75, RZ, 0x7610, R75 ;  /* 0x00007610ff4b7816 */ /* 0x000fe4000000004b */
[----:B------:R-:W-:Y:S02]  /*9610*/  PRMT R18, RZ, 0x7610, R18 ;  /* 0x00007610ff127816 */ /* 0x000fe40000000012 */
[----:B------:R-:W-:Y:S01]  /*9620*/  PRMT R15, RZ, 0x7610, R15 ;  /* 0x00007610ff0f7816 */ /* 0x000fe2000000000f */
[C---:B------:R-:W-:Y:S01]  /*9630*/  VIADD R2, R0.reuse, 0x10 ;  /* 0x0000001000027836 */ /* 0x040fe20000000000 */
[----:B------:R-:W-:Y:S02]  /*9640*/  PRMT R12, RZ, 0x7610, R12 ;  /* 0x00007610ff0c7816 */ /* 0x000fe4000000000c */
[----:B------:R-:W-:Y:S02]  /*9650*/  PRMT R9, RZ, 0x7610, R9 ;  /* 0x00007610ff097816 */ /* 0x000fe40000000009 */
[----:B------:R-:W-:Y:S01]  /*9660*/  PRMT R6, RZ, 0x7610, R6 ;  /* 0x00007610ff067816 */ /* 0x000fe20000000006 */
[----:B------:R-:W4:Y:S04]  /*9670*/  @P1 LDG.E.U16 R84, desc[UR18][R122.64] ;  /* 0x000000127a541981 */ /* 0x000f28000c1e1500 */
[----:B------:R-:W4:Y:S01]  /*9680*/  @P1 LDG.E.U16 R81, desc[UR18][R160.64] ;  /* 0x00000012a0511981 */ /* 0x000f22000c1e1500 */
[----:B------:R-:W-:Y:S01]  /*9690*/  ISETP.GE.AND P6, PT, R71, R2, PT ;  /* 0x000000024700720c */ /* 0x000fe20003fc6270 */
[----:B------:R-:W-:-:S02]  /*96a0*/  VIADD R2, R0, 0x12 ;  /* 0x0000001200027836 */ /* 0x000fc40000000000 */
[----:B------:R-:W4:Y:S04]  /*96b0*/  @P1 LDG.E.U16 R12, desc[UR18][R136.64] ;  /* 0x00000012880c1981 */ /* 0x000f28000c1e1500 */
[----:B------:R-:W4:Y:S04]  /*96c0*/  @P1 LDG.E.U16 R9, desc[UR18][R164.64] ;  /* 0x00000012a4091981 */ /* 0x000f28000c1e1500 */
[----:B------:R-:W4:Y:S04]  /*96d0*/  @P1 LDG.E.U16 R18, desc[UR18][R132.64] ;  /* 0x0000001284121981 */ /* 0x000f28000c1e1500 */
[----:B------:R-:W4:Y:S04]  /*96e0*/  @P1 LDG.E.U16 R75, desc[UR18][R126.64] ;  /* 0x000000127e4b1981 */ /* 0x000f28000c1e1500 */
[----:B------:R-:W4:Y:S04]  /*96f0*/  @P1 LDG.E.U16 R15, desc[UR18][R134.64] ;  /* 0x00000012860f1981 */ /* 0x000f28000c1e1500 */
[----:B------:R-:W4:Y:S01]  /*9700*/  @P1 LDG.E.U16 R6, desc[UR18][R162.64] ;  /* 0x00000012a2061981 */ /* 0x000f22000c1e1500 */
[----:B------:R-:W-:-:S02]  /*9710*/  ISETP.GE.AND P3, PT, R71, R2, PT ;  /* 0x000000024700720c */ /* 0x000fc40003f66270 */
[----:B------:R-:W-:-:S06]  /*9720*/  PRMT R2, RZ, 0x7610, R2 ;  /* 0x00007610ff027816 */ /* 0x000fcc0000000002 */
[----:B------:R-:W4:Y:S01]  /*9730*/  @P1 LDG.E.U16 R2, desc[UR18][R158.64] ;  /* 0x000000129e021981 */ /* 0x000f22000c1e1500 */
[----:B------:R-:W-:Y:S02]  /*9740*/  PRMT R107, RZ, 0x7610, R107 ;  /* 0x00007610ff6b7816 */ /* 0x000fe4000000006b */
[----:B------:R-:W-:Y:S02]  /*9750*/  PRMT R103, RZ, 0x7610, R103 ;  /* 0x00007610ff677816 */ /* 0x000fe40000000067 */
[----:B------:R-:W-:Y:S02]  /*9760*/  PRMT R99, RZ, 0x7610, R99 ;  /* 0x00007610ff637816 */ /* 0x000fe40000000063 */
[----:B------:R-:W-:Y:S01]  /*9770*/  PRMT R95, RZ, 0x7610, R95 ;  /* 0x00007610ff5f7816 */ /* 0x000fe2000000005f */
[----:B------:R-:W4:Y:S01]  /*9780*/  @P1 LDG.E.U16 R107, desc[UR18][R156.64] ;  /* 0x000000129c6b1981 */ /* 0x000f22000c1e1500 */
[----:B------:R-:W-:Y:S02]  /*9790*/  PRMT R91, RZ, 0x7610, R91 ;  /* 0x00007610ff5b7816 */ /* 0x000fe4000000005b */
[----:B------:R-:W-:Y:S01]  /*97a0*/  PRMT R87, RZ, 0x7610, R87 ;  /* 0x00007610ff577816 */ /* 0x000fe20000000057 */
[----:B------:R-:W4:Y:S01]  /*97b0*/  @P1 LDG.E.U16 R103, desc[UR18][R154.64] ;  /* 0x000000129a671981 */ /* 0x000f22000c1e1500 */
[----:B------:R-:W-:-:S04]  /*97c0*/  IADD3 R3, PT, PT, R0, 0x11, RZ ;  /* 0x0000001100037810 */ /* 0x000fc80007ffe0ff */
[----:B------:R-:W-:Y:S01]  /*97d0*/  ISETP.GE.AND P5, PT, R71, R3, PT ;  /* 0x000000034700720c */ /* 0x000fe20003fa6270 */
[----:B------:R-:W-:Y:S02]  /*97e0*/  VIADD R3, R0, 0x13 ;  /* 0x0000001300037836 */ /* 0x000fe40000000000 */
[----:B------:R-:W-:-:S03]  /*97f0*/  FMUL R20, R20, UR15 ;  /* 0x0000000f14147c20 */ /* 0x000fc60008400000 */
[----:B------:R-:W-:Y:S01]  /*9800*/  ISETP.GE.AND P4, PT, R71, R3, PT ;  /* 0x000000034700720c */ /* 0x000fe20003f86270 */
[----:B------:R-:W-:Y:S01]  /*9810*/  VIADD R3, R0, 0x14 ;  /* 0x0000001400037836 */ /* 0x000fe20000000000 */
[----:B------:R-:W-:Y:S01]  /*9820*/  FSEL R129, R20, -INF , P6 ;  /* 0xff80000014817808 */ /* 0x000fe20003000000 */
[----:B------:R-:W-:-:S03]  /*9830*/  FMUL R21, R21, UR15 ;  /* 0x0000000f15157c20 */ /* 0x000fc60008400000 */
[----:B------:R-:W-:Y:S01]  /*9840*/  ISETP.GE.AND P6, PT, R71, R3, PT ;  /* 0x000000034700720c */ /* 0x000fe20003fc6270 */
[----:B------:R-:W-:Y:S02]  /*9850*/  VIADD R3, R0, 0x15 ;  /* 0x0000001500037836 */ /* 0x000fe40000000000 */
[----:B------:R-:W-:Y:S01]  /*9860*/  FMUL R22, R22, UR15 ;  /* 0x0000000f16167c20 */ /* 0x000fe20008400000 */
[----:B------:R-:W-:Y:S02]  /*9870*/  FSEL R128, R21, -INF , P5 ;  /* 0xff80000015807808 */ /* 0x000fe40002800000 */
[----:B------:R-:W-:Y:S02]  /*9880*/  IADD3 R20, PT, PT, R0, 0x16, RZ ;  /* 0x0000001600147810 */ /* 0x000fe40007ffe0ff */
[----:B------:R-:W-:Y:S01]  /*9890*/  ISETP.GE.AND P5, PT, R71, R3, PT ;  /* 0x000000034700720c */ /* 0x000fe20003fa6270 */
[----:B------:R-:W-:Y:S01]  /*98a0*/  FMUL R3, R23, UR15 ;  /* 0x0000000f17037c20 */ /* 0x000fe20008400000 */
[----:B------:R-:W-:Y:S01]  /*98b0*/  FSEL R121, R22, -INF , P3 ;  /* 0xff80000016797808 */ /* 0x000fe20001800000 */
[----:B------:R-:W-:Y:S01]  /*98c0*/  FMUL R23, R24, UR15 ;  /* 0x0000000f18177c20 */ /* 0x000fe20008400000 */
[----:B------:R-:W-:Y:S01]  /*98d0*/  ISETP.GE.AND P3, PT, R71, R20, PT ;  /* 0x000000144700720c */ /* 0x000fe20003f66270 */
[C---:B------:R-:W-:Y:S01]  /*98e0*/  VIADD R20, R0.reuse, 0x17 ;  /* 0x0000001700147836 */ /* 0x040fe20000000000 */
[----:B------:R-:W-:Y:S01]  /*98f0*/  FSEL R24, R3, -INF , P4 ;  /* 0xff80000003187808 */ /* 0x000fe20002000000 */
[----:B------:R-:W-:-:S02]  /*9900*/  VIADD R22, R0, 0x18 ;  /* 0x0000001800167836 */ /* 0x000fc40000000000 */
[----:B------:R-:W-:Y:S01]  /*9910*/  FMUL R21, R25, UR15 ;  /* 0x0000000f19157c20 */ /* 0x000fe20008400000 */
[----:B------:R-:W-:Y:S01]  /*9920*/  VIADD R3, R0, 0x19 ;  /* 0x0000001900037836 */ /* 0x000fe20000000000 */
[----:B------:R-:W-:Y:S01]  /*9930*/  ISETP.GE.AND P4, PT, R71, R20, PT ;  /* 0x000000144700720c */ /* 0x000fe20003f86270 */
[----:B------:R-:W-:Y:S01]  /*9940*/  FMUL R20, R26, UR15 ;  /* 0x0000000f1a147c20 */ /* 0x000fe20008400000 */
[----:B------:R-:W-:Y:S01]  /*9950*/  FSEL R23, R23, -INF , P6 ;  /* 0xff80000017177808 */ /* 0x000fe20003000000 */
[----:B------:R-:W-:Y:S01]  /*9960*/  FMUL R25, R27, UR15 ;  /* 0x0000000f1b197c20 */ /* 0x000fe20008400000 */
[----:B------:R-:W-:Y:S01]  /*9970*/  ISETP.GE.AND P6, PT, R71, R22, PT ;  /* 0x000000164700720c */ /* 0x000fe20003fc6270 */
[----:B------:R-:W-:Y:S01]  /*9980*/  VIADD R22, R0, 0x1a ;  /* 0x0000001a00167836 */ /* 0x000fe20000000000 */
[----:B------:R-:W-:Y:S02]  /*9990*/  FSEL R21, R21, -INF , P5 ;  /* 0xff80000015157808 */ /* 0x000fe40002800000 */
[----:B------:R-:W-:-:S02]  /*99a0*/  ISETP.GE.AND P5, PT, R71, R3, PT ;  /* 0x000000034700720c */ /* 0x000fc40003fa6270 */
[----:B------:R-:W-:Y:S01]  /*99b0*/  IADD3 R3, PT, PT, R0, 0x1b, RZ ;  /* 0x0000001b00037810 */ /* 0x000fe20007ffe0ff */
[----:B--2---:R-:W2:Y:S04]  /*99c0*/  @P1 LDG.E.U16 R78, desc[UR18][R124.64] ;  /* 0x000000127c4e1981 */ /* 0x004ea8000c1e1500 */
[----:B---3--:R-:W3:Y:S04]  /*99d0*/  @P1 LDG.E.U16 R88, desc[UR18][R66.64] ;  /* 0x0000001242581981 */ /* 0x008ee8000c1e1500 */
[----:B----4-:R-:W4:Y:S04]  /*99e0*/  @P1 LDG.E.U16 R99, desc[UR18][R152.64] ;  /* 0x0000001298631981 */ /* 0x010f28000c1e1500 */
[----:B------:R-:W2:Y:S04]  /*99f0*/  LDL.LU.64 R66, [R1+0x740] ;  /* 0x0007400001427983 */ /* 0x000ea80000300a00 */
[----:B------:R-:W2:Y:S04]  /*9a00*/  LDL.LU R123, [R1+0x73c] ;  /* 0x00073c00017b7983 */ /* 0x000ea80000300800 */
[----:B------:R-:W3:Y:S04]  /*9a10*/  LDL.LU R161, [R1+0x738] ;  /* 0x0007380001a17983 */ /* 0x000ee80000300800 */
[----:B------:R-:W3:Y:S04]  /*9a20*/  LDL.LU.64 R124, [R1+0x730] ;  /* 0x00073000017c7983 */ /* 0x000ee80000300a00 */
[----:B------:R-:W3:Y:S04]  /*9a30*/  LDL.LU.64 R126, [R1+0x728] ;  /* 0x00072800017e7983 */ /* 0x000ee80000300a00 */
[----:B------:R-:W3:Y:S04]  /*9a40*/  LDL.LU.64 R132, [R1+0x720] ;  /* 0x0007200001847983 */ /* 0x000ee80000300a00 */
[----:B------:R-:W3:Y:S04]  /*9a50*/  LDL.LU.64 R134, [R1+0x718] ;  /* 0x0007180001867983 */ /* 0x000ee80000300a00 */
[----:B------:R-:W3:Y:S04]  /*9a60*/  @P1 LDG.E.U16 R95, desc[UR18][R150.64] ;  /* 0x00000012965f1981 */ /* 0x000ee8000c1e1500 */
[----:B------:R0:W3:Y:S04]  /*9a70*/  @P1 LDG.E.U16 R91, desc[UR18][R142.64] ;  /* 0x000000128e5b1981 */ /* 0x0000e8000c1e1500 */
[----:B------:R-:W3:Y:S04]  /*9a80*/  LDL.LU.64 R136, [R1+0x710] ;  /* 0x0007100001887983 */ /* 0x000ee80000300a00 */
[----:B------:R1:W3:Y:S01]  /*9a90*/  @P1 LDG.E.U16 R87, desc[UR18][R68.64] ;  /* 0x0000001244571981 */ /* 0x0002e2000c1e1500 */
[----:B------:R-:W-:Y:S01]  /*9aa0*/  FSEL R20, R20, -INF , P3 ;  /* 0xff80000014147808 */ /* 0x000fe20001800000 */
[----:B------:R-:W-:Y:S01]  /*9ab0*/  FMUL R27, R28, UR15 ;  /* 0x0000000f1c1b7c20 */ /* 0x000fe20008400000 */
[----:B------:R-:W-:Y:S01]  /*9ac0*/  FSEL R25, R25, -INF , P4 ;  /* 0xff80000019197808 */ /* 0x000fe20002000000 */
[----:B------:R-:W-:Y:S01]  /*9ad0*/  FMUL R29, R29, UR15 ;  /* 0x0000000f1d1d7c20 */ /* 0x000fe20008400000 */
[C---:B------:R-:W-:Y:S01]  /*9ae0*/  ISETP.GE.AND P3, PT, R71.reuse, R22, PT ;  /* 0x000000164700720c */ /* 0x040fe20003f66270 */
[C---:B------:R-:W-:Y:S01]  /*9af0*/  VIADD R22, R0.reuse, 0x1c ;  /* 0x0000001c00167836 */ /* 0x040fe20000000000 */
[----:B------:R-:W-:Y:S01]  /*9b00*/  ISETP.GE.AND P4, PT, R71, R3, PT ;  /* 0x000000034700720c */ /* 0x000fe20003f86270 */
[----:B------:R-:W-:Y:S01]  /*9b10*/  VIADD R3, R0, 0x1d ;  /* 0x0000001d00037836 */ /* 0x000fe20000000000 */
[----:B------:R-:W-:Y:S01]  /*9b20*/  FSEL R27, R27, -INF , P6 ;  /* 0xff8000001b1b7808 */ /* 0x000fe20003000000 */
[----:B------:R-:W-:Y:S01]  /*9b30*/  FMUL R30, R30, UR15 ;  /* 0x0000000f1e1e7c20 */ /* 0x000fe20008400000 */
[----:B------:R-:W-:Y:S01]  /*9b40*/  FSEL R29, R29, -INF , P5 ;  /* 0xff8000001d1d7808 */ /* 0x000fe20002800000 */
[----:B0-----:R-:W-:Y:S01]  /*9b50*/  FMUL R143, R31, UR15 ;  /* 0x0000000f1f8f7c20 */ /* 0x001fe20008400000 */
[C---:B------:R-:W-:Y:S01]  /*9b60*/  ISETP.GE.AND P6, PT, R71.reuse, R22, PT ;  /* 0x000000164700720c */ /* 0x040fe20003fc6270 */
[C---:B------:R-:W-:Y:S01]  /*9b70*/  VIADD R22, R0.reuse, 0x1e ;  /* 0x0000001e00167836 */ /* 0x040fe20000000000 */
[----:B------:R-:W-:Y:S01]  /*9b80*/  ISETP.GE.AND P5, PT, R71, R3, PT ;  /* 0x000000034700720c */ /* 0x000fe20003fa6270 */
[----:B------:R-:W-:Y:S01]  /*9b90*/  VIADD R3, R0, 0x1f ;  /* 0x0000001f00037836 */ /* 0x000fe20000000000 */
[----:B------:R-:W-:Y:S01]  /*9ba0*/  FSEL R31, R30, -INF , P3 ;  /* 0xff8000001e1f7808 */ /* 0x000fe20001800000 */
[----:B------:R-:W-:Y:S01]  /*9bb0*/  FMUL R32, R32, UR15 ;  /* 0x0000000f20207c20 */ /* 0x000fe20008400000 */
[----:B------:R-:W-:Y:S01]  /*9bc0*/  FSEL R143, R143, -INF , P4 ;  /* 0xff8000008f8f7808 */ /* 0x000fe20002000000 */
[----:B------:R-:W-:Y:S01]  /*9bd0*/  FMUL R150, R33, UR15 ;  /* 0x0000000f21967c20 */ /* 0x000fe20008400000 */
[----:B------:R-:W-:-:S02]  /*9be0*/  ISETP.GE.AND P3, PT, R71, R22, PT ;  /* 0x000000164700720c */ /* 0x000fc40003f66270 */
[----:B------:R-:W-:Y:S01]  /*9bf0*/  ISETP.GE.AND P4, PT, R71, R3, PT ;  /* 0x000000034700720c */ /* 0x000fe20003f86270 */
[C---:B------:R-:W-:Y:S01]  /*9c00*/  VIADD R3, R0.reuse, 0x31 ;  /* 0x0000003100037836 */ /* 0x040fe20000000000 */
[----:B------:R-:W-:Y:S01]  /*9c10*/  IADD3 R22, PT, PT, R0, 0x30, RZ ;  /* 0x0000003000167810 */ /* 0x000fe20007ffe0ff */
[----:B------:R-:W-:Y:S01]  /*9c20*/  FMUL R34, R34, UR15 ;  /* 0x0000000f22227c20 */ /* 0x000fe20008400000 */
[----:B------:R-:W-:Y:S01]  /*9c30*/  FSEL R33, R32, -INF , P6 ;  /* 0xff80000020217808 */ /* 0x000fe20003000000 */
[----:B------:R-:W-:Y:S01]  /*9c40*/  FMUL R35, R35, UR15 ;  /* 0x0000000f23237c20 */ /* 0x000fe20008400000 */
[C---:B------:R-:W-:Y:S01]  /*9c50*/  ISETP.GE.AND P6, PT, R71.reuse, R22, PT ;  /* 0x000000164700720c */ /* 0x040fe20003fc6270 */
[----:B------:R-:W-:Y:S01]  /*9c60*/  VIADD R22, R0, 0x20 ;  /* 0x0000002000167836 */ /* 0x000fe20000000000 */
[----:B------:R-:W-:Y:S02]  /*9c70*/  FSEL R150, R150, -INF , P5 ;  /* 0xff80000096967808 */ /* 0x000fe40002800000 */
[C---:B------:R-:W-:Y:S01]  /*9c80*/  ISETP.GE.AND P5, PT, R71.reuse, R3, PT ;  /* 0x000000034700720c */ /* 0x040fe20003fa6270 */
[----:B------:R-:W-:Y:S01]  /*9c90*/  VIADD R3, R0, 0x21 ;  /* 0x0000002100037836 */ /* 0x000fe20000000000 */
[----:B------:R-:W-:Y:S01]  /*9ca0*/  FSEL R151, R34, -INF , P3 ;  /* 0xff80000022977808 */ /* 0x000fe20001800000 */
[----:B------:R-:W-:Y:S01]  /*9cb0*/  FMUL R36, R36, UR15 ;  /* 0x0000000f24247c20 */ /* 0x000fe20008400000 */
[----:B------:R-:W-:Y:S01]  /*9cc0*/  ISETP.GE.AND P3, PT, R71, R22, PT ;  /* 0x000000164700720c */ /* 0x000fe20003f66270 */
[----:B------:R-:W-:Y:S01]  /*9cd0*/  FMUL R37, R37, UR15 ;  /* 0x0000000f25257c20 */ /* 0x000fe20008400000 */
[----:B------:R-:W-:Y:S01]  /*9ce0*/  FSEL R152, R35, -INF , P4 ;  /* 0xff80000023987808 */ /* 0x000fe20002000000 */
[----:B------:R-:W-:Y:S01]  /*9cf0*/  VIADD R22, R0, 0x22 ;  /* 0x0000002200167836 */ /* 0x000fe20000000000 */
[----:B------:R-:W-:-:S02]  /*9d00*/  ISETP.GE.AND P4, PT, R71, R3, PT ;  /* 0x000000034700720c */ /* 0x000fc40003f86270 */
[----:B------:R-:W-:Y:S01]  /*9d10*/  IADD3 R3, PT, PT, R0, 0x23, RZ ;  /* 0x0000002300037810 */ /* 0x000fe20007ffe0ff */
[----:B------:R-:W-:Y:S01]  /*9d20*/  FMUL R38, R38, UR15 ;  /* 0x0000000f26267c20 */ /* 0x000fe20008400000 */
[----:B------:R-:W-:Y:S01]  /*9d30*/  FSEL R153, R36, -INF , P3 ;  /* 0xff80000024997808 */ /* 0x000fe20001800000 */
[----:B------:R-:W-:Y:S01]  /*9d40*/  FMUL R39, R39, UR15 ;  /* 0x0000000f27277c20 */ /* 0x000fe20008400000 */
[----:B------:R-:W-:Y:S02]  /*9d50*/  FSEL R154, R37, -INF , P4 ;  /* 0xff800000259a7808 */ /* 0x000fe40002000000 */
        /* <DEDUP_REMOVED lines=17> */
[----:B------:R-:W-:Y:S01]  /*9e70*/  FMUL R44, R44, UR15 ;  /* 0x0000000f2c2c7c20 */ /* 0x000fe20008400000 */
[----:B------:R-:W-:Y:S01]  /*9e80*/  ISETP.GE.AND P4, PT, R71, R3, PT ;  /* 0x000000034700720c */ /* 0x000fe20003f86270 */
[----:B------:R-:W-:Y:S01]  /*9e90*/  FMUL R45, R45, UR15 ;  /* 0x0000000f2d2d7c20 */ /* 0x000fe20008400000 */
[----:B------:R-:W-:Y:S01]  /*9ea0*/  IADD3 R22, PT, PT, R0, 0x32, RZ ;  /* 0x0000003200167810 */ /* 0x000fe20007ffe0ff */
[----:B------:R-:W-:Y:S01]  /*9eb0*/  FMUL R46, R46, UR15 ;  /* 0x0000000f2e2e7c20 */ /* 0x000fe20008400000 */
[----:B------:R-:W-:Y:S01]  /*9ec0*/  FMNMX3 R3, R111, R112, R113, !PT ;  /* 0x000000706f037276 */ /* 0x000fe20007800071 */
[----:B------:R-:W-:Y:S01]  /*9ed0*/  FMUL R47, R47, UR15 ;  /* 0x0000000f2f2f7c20 */ /* 0x000fe20008400000 */
[----:B------:R-:W-:Y:S01]  /*9ee0*/  FSEL R35, R42, -INF , P3 ;  /* 0xff8000002a237808 */ /* 0x000fe20001800000 */
[----:B------:R-:W-:Y:S01]  /*9ef0*/  FMUL R48, R48, UR15 ;  /* 0x0000000f30307c20 */ /* 0x000fe20008400000 */
[----:B------:R-:W-:Y:S01]  /*9f00*/  ISETP.GE.AND P3, PT, R71, R22, PT ;  /* 0x000000164700720c */ /* 0x000fe20003f66270 */
[----:B------:R-:W-:Y:S01]  /*9f10*/  VIADD R22, R0, 0x28 ;  /* 0x0000002800167836 */ /* 0x000fe20000000000 */
[----:B------:R-:W-:Y:S01]  /*9f20*/  FMNMX3 R3, R3, R114, R115, !PT ;  /* 0x0000007203037276 */ /* 0x000fe20007800073 */
[----:B------:R-:W-:Y:S01]  /*9f30*/  FMUL R49, R49, UR15 ;  /* 0x0000000f31317c20 */ /* 0x000fe20008400000 */
[----:B------:R-:W-:Y:S01]  /*9f40*/  FSEL R164, R43, -INF , P4 ;  /* 0xff8000002ba47808 */ /* 0x000fe20002000000 */
[----:B------:R-:W-:Y:S01]  /*9f50*/  FMUL R50, R50, UR15 ;  /* 0x0000000f32327c20 */ /* 0x000fe20008400000 */
[----:B------:R-:W-:Y:S01]  /*9f60*/  FMNMX3 R3, R3, R116, R117, !PT ;  /* 0x0000007403037276 */ /* 0x000fe20007800075 */
[----:B------:R-:W-:Y:S01]  /*9f70*/  FMUL R51, R51, UR15 ;  /* 0x0000000f33337c20 */ /* 0x000fe20008400000 */
[----:B------:R-:W-:Y:S01]  /*9f80*/  ISETP.GE.AND P4, PT, R71, R22, PT ;  /* 0x000000164700720c */ /* 0x000fe20003f86270 */
[----:B------:R-:W-:Y:S01]  /*9f90*/  VIADD R22, R0, 0x29 ;  /* 0x0000002900167836 */ /* 0x000fe20000000000 */
        /* <DEDUP_REMOVED lines=11> */
[----:B------:R0:W-:Y:S01]  /*a050*/  STL [R1+0x58], R122 ;  /* 0x0000587a01007387 */ /* 0x0001e20000100800 */
[----:B------:R-:W-:Y:S01]  /*a060*/  ISETP.GE.AND P4, PT, R71, R22, PT ;  /* 0x000000164700720c */ /* 0x000fe20003f86270 */
[----:B------:R-:W-:Y:S01]  /*a070*/  VIADD R22, R0, 0x2b ;  /* 0x0000002b00167836 */ /* 0x000fe20000000000 */
[----:B------:R-:W-:Y:S01]  /*a080*/  FMNMX3 R3, R3, R131, R130, !PT ;  /* 0x0000008303037276 */ /* 0x000fe20007800082 */
[----:B------:R-:W-:Y:S01]  /*a090*/  FMUL R56, R56, UR15 ;  /* 0x0000000f38387c20 */ /* 0x000fe20008400000 */
[----:B------:R-:W-:Y:S01]  /*a0a0*/  FSEL R163, R46, -INF , P4 ;  /* 0xff8000002ea37808 */ /* 0x000fe20002000000 */
[----:B------:R-:W-:Y:S01]  /*a0b0*/  FMUL R57, R57, UR15 ;  /* 0x0000000f39397c20 */ /* 0x000fe20008400000 */
[----:B------:R-:W-:Y:S01]  /*a0c0*/  ISETP.GE.AND P4, PT, R71, R22, PT ;  /* 0x000000164700720c */ /* 0x000fe20003f86270 */
[----:B------:R-:W-:Y:S01]  /*a0d0*/  FMUL R58, R58, UR15 ;  /* 0x0000000f3a3a7c20 */ /* 0x000fe20008400000 */
[----:B------:R-:W-:Y:S01]  /*a0e0*/  FMNMX3 R3, R3, R141, R129, !PT ;  /* 0x0000008d03037276 */ /* 0x000fe20007800081 */
[----:B------:R-:W-:Y:S01]  /*a0f0*/  FMUL R59, R59, UR15 ;  /* 0x0000000f3b3b7c20 */ /* 0x000fe20008400000 */
[----:B------:R-:W-:Y:S01]  /*a100*/  IADD3 R22, PT, PT, R0, 0x2c, RZ ;  /* 0x0000002c00167810 */ /* 0x000fe20007ffe0ff */
        /* <DEDUP_REMOVED lines=14> */
[----:B------:R-:W-:Y:S01]  /*a1f0*/  STS.U16 [R70+UR6], R110 ;  /* 0x0000006e46007988 */ /* 0x000fe20008000406 */
[----:B------:R-:W-:-:S03]  /*a200*/  FSEL R159, R49, -INF , P4 ;  /* 0xff800000319f7808 */ /* 0x000fc60002000000 */
[----:B------:R-:W-:Y:S01]  /*a210*/  STS.U16 [R70+UR6+0x400], R106 ;  /* 0x0004006a46007988 */ /* 0x000fe20008000406 */
[----:B------:R-:W-:-:S03]  /*a220*/  FMNMX3 R3, R3, R25, R27, !PT ;  /* 0x0000001903037276 */ /* 0x000fc6000780001b */
[----:B------:R-:W-:Y:S01]  /*a230*/  STS.U16 [R70+UR6+0x800], R102 ;  /* 0x0008006646007988 */ /* 0x000fe20008000406 */
[----:B------:R-:W-:Y:S01]  /*a240*/  ISETP.GE.AND P4, PT, R71, R22, PT ;  /* 0x000000164700720c */ /* 0x000fe20003f86270 */
[----:B------:R-:W-:Y:S01]  /*a250*/  VIADD R22, R0, 0x2f ;  /* 0x0000002f00167836 */ /* 0x000fe20000000000 */
[----:B------:R-:W-:Y:S01]  /*a260*/  FMNMX3 R3, R3, R29, R31, !PT ;  /* 0x0000001d03037276 */ /* 0x000fe2000780001f */
[----:B------:R-:W-:Y:S01]  /*a270*/  STS.U16 [R70+UR6+0xc00], R98 ;  /* 0x000c006246007988 */ /* 0x000fe20008000406 */
[----:B------:R-:W-:-:S03]  /*a280*/  FSEL R158, R50, -INF , P4 ;  /* 0xff800000329e7808 */ /* 0x000fc60002000000 */
[----:B------:R-:W-:Y:S01]  /*a290*/  STS.U16 [R70+UR6+0x1000], R94 ;  /* 0x0010005e46007988 */ /* 0x000fe20008000406 */
[----:B------:R-:W-:-:S03]  /*a2a0*/  ISETP.GE.AND P4, PT, R71, R22, PT ;  /* 0x000000164700720c */ /* 0x000fc60003f86270 */
[----:B------:R-:W-:Y:S01]  /*a2b0*/  STS.U16 [R70+UR6+0x1400], R90 ;  /* 0x0014005a46007988 */ /* 0x000fe20008000406 */
[----:B------:R-:W-:-:S03]  /*a2c0*/  IADD3 R22, PT, PT, R0, 0x33, RZ ;  /* 0x0000003300167810 */ /* 0x000fc60007ffe0ff */
[----:B------:R-:W-:Y:S01]  /*a2d0*/  STS.U16 [R70+UR6+0x1800], R86 ;  /* 0x0018005646007988 */ /* 0x000fe20008000406 */
[----:B------:R-:W-:-:S03]  /*a2e0*/  FMNMX3 R3, R3, R143, R33, !PT ;  /* 0x0000008f03037276 */ /* 0x000fc60007800021 */
[----:B------:R-:W-:Y:S01]  /*a2f0*/  STS.U16 [R70+UR6+0x1c00], R83 ;  /* 0x001c005346007988 */ /* 0x000fe20008000406 */
[----:B------:R-:W-:-:S03]  /*a300*/  FSEL R157, R51, -INF , P4 ;  /* 0xff800000339d7808 */ /* 0x000fc60002000000 */
[----:B------:R-:W-:Y:S01]  /*a310*/  STS.U16 [R70+UR6+0x2000], R80 ;  /* 0x0020005046007988 */ /* 0x000fe20008000406 */
[----:B------:R-:W-:Y:S01]  /*a320*/  ISETP.GE.AND P4, PT, R71, R22, PT ;  /* 0x000000164700720c */ /* 0x000fe20003f86270 */
[----:B------:R-:W-:Y:S01]  /*a330*/  VIADD R22, R0, 0x34 ;  /* 0x0000003400167836 */ /* 0x000fe20000000000 */
[----:B------:R-:W-:Y:S01]  /*a340*/  FMNMX3 R3, R3, R150, R151, !PT ;  /* 0x0000009603037276 */ /* 0x000fe20007800097 */
[----:B------:R-:W-:Y:S01]  /*a350*/  STS.U16 [R70+UR6+0x2400], R77 ;  /* 0x0024004d46007988 */ /* 0x000fe20008000406 */
        /* <DEDUP_REMOVED lines=10> */
[----:B------:R-:W-:Y:S01]  /*a400*/  ISETP.GE.AND P5, PT, R71, R22, PT ;  /* 0x000000164700720c */ /* 0x000fe20003fa6270 */
[----:B------:R-:W-:Y:S01]  /*a410*/  VIADD R22, R0, 0x36 ;  /* 0x0000003600167836 */ /* 0x000fe20000000000 */
[----:B------:R-:W-:Y:S01]  /*a420*/  FMNMX3 R3, R3, R28, R37, !PT ;  /* 0x0000001c03037276 */ /* 0x000fe20007800025 */
[----:B------:R-:W-:Y:S01]  /*a430*/  STS.U16 [R70+UR6+0x3800], R8 ;  /* 0x0038000846007988 */ /* 0x000fe20008000406 */
[----:B-1----:R-:W-:-:S03]  /*a440*/  FSEL R69, R54, -INF , P3 ;  /* 0xff80000036457808 */ /* 0x002fc60001800000 */
[----:B------:R-:W-:Y:S01]  /*a450*/  STS.U16 [R70+UR6+0x3c00], R5 ;  /* 0x003c000546007988 */ /* 0x000fe20008000406 */
[----:B------:R-:W-:Y:S01]  /*a460*/  FMNMX3 R3, R3, R26, R35, !PT ;  /* 0x0000001a03037276 */ /* 0x000fe20007800023 */
[----:B------:R-:W-:Y:S01]  /*a470*/  FMUL R65, R65, UR15 ;  /* 0x0000000f41417c20 */ /* 0x000fe20008400000 */
[----:B------:R-:W-:Y:S01]  /*a480*/  ISETP.GE.AND P3, PT, R71, R22, PT ;  /* 0x000000164700720c */ /* 0x000fe20003f66270 */
[----:B------:R1:W-:Y:S01]  /*a490*/  STL [R1+0x54], R28 ;  /* 0x0000541c01007387 */ /* 0x0003e20000100800 */
[C---:B------:R-:W-:Y:S01]  /*a4a0*/  IADD3 R22, PT, PT, R0.reuse, 0x37, RZ ;  /* 0x0000003700167810 */ /* 0x040fe20007ffe0ff */
[----:B0-----:R-:W0:Y:S01]  /*a4b0*/  LDC R122, c[0x0][0x3d8] ;  /* 0x0000f600ff7a7b82 */ /* 0x001e220000000800 */
[----:B------:R-:W-:Y:S01]  /*a4c0*/  FMNMX3 R3, R3, R164, R165, !PT ;  /* 0x000000a403037276 */ /* 0x000fe200078000a5 */
[----:B------:R1:W-:Y:S01]  /*a4d0*/  STL [R1+0x50], R37 ;  /* 0x0000502501007387 */ /* 0x0003e20000100800 */
[----:B------:R-:W-:Y:S02]  /*a4e0*/  FSEL R68, R55, -INF , P4 ;  /* 0xff80000037447808 */ /* 0x000fe40002000000 */
[----:B------:R-:W-:Y:S01]  /*a4f0*/  ISETP.GE.AND P4, PT, R71, R22, PT ;  /* 0x000000164700720c */ /* 0x000fe20003f86270 */
[----:B------:R-:W-:Y:S01]  /*a500*/  STL [R1+0x34], R26 ;  /* 0x0000341a01007387 */ /* 0x000fe20000100800 */
[----:B------:R-:W-:Y:S01]  /*a510*/  VIADD R22, R0, 0x38 ;  /* 0x0000003800167836 */ /* 0x000fe20000000000 */
[----:B------:R-:W-:Y:S01]  /*a520*/  FMNMX3 R3, R3, R162, R163, !PT ;  /* 0x000000a203037276 */ /* 0x000fe200078000a3 */
[----:B------:R-:W0:Y:S01]  /*a530*/  LDC R41, c[0x0][0x3d8] ;  /* 0x0000f600ff297b82 */ /* 0x000e220000000800 */
[----:B------:R1:W-:Y:S02]  /*a540*/  STL [R1+0x30], R35 ;  /* 0x0000302301007387 */ /* 0x0003e40000100800 */
[----:B-1----:R-:W-:-:S02]  /*a550*/  FSEL R28, R56, -INF , P6 ;  /* 0xff800000381c7808 */ /* 0x002fc40003000000 */
[----:B------:R-:W-:Y:S01]  /*a560*/  STL [R1+0x2c], R164 ;  /* 0x00002ca401007387 */ /* 0x000fe20000100800 */
[----:B------:R-:W-:Y:S02]  /*a570*/  FMNMX3 R3, R3, R142, R160, !PT ;  /* 0x0000008e03037276 */ /* 0x000fe400078000a0 */
[----:B------:R-:W-:Y:S01]  /*a580*/  ISETP.GE.AND P6, PT, R71, R22, PT ;  /* 0x000000164700720c */ /* 0x000fe20003fc6270 */
[----:B------:R-:W-:Y:S01]  /*a590*/  STL [R1+0x28], R165 ;  /* 0x000028a501007387 */ /* 0x000fe20000100800 */
[----:B------:R-:W-:Y:S01]  /*a5a0*/  VIADD R22, R0, 0x39 ;  /* 0x0000003900167836 */ /* 0x000fe20000000000 */
[----:B------:R-:W-:Y:S01]  /*a5b0*/  FSEL R37, R58, -INF , P3 ;  /* 0xff8000003a257808 */ /* 0x000fe20001800000 */
[----:B------:R-:W1:Y:S01]  /*a5c0*/  LDC R55, c[0x0][0x3d8] ;  /* 0x0000f600ff377b82 */ /* 0x000e620000000800 */
[----:B------:R-:W-:Y:S04]  /*a5d0*/  STL [R1+0xc], R162 ;  /* 0x00000ca201007387 */ /* 0x000fe80000100800 */
[----:B------:R-:W-:Y:S01]  /*a5e0*/  STL [R1+0x8], R163 ;  /* 0x000008a301007387 */ /* 0x000fe20000100800 */
[----:B------:R-:W-:-:S02]  /*a5f0*/  FMNMX3 R3, R3, R159, R158, !PT ;  /* 0x0000009f03037276 */ /* 0x000fc4000780009e */
[----:B------:R-:W-:Y:S01]  /*a600*/  FSEL R35, R60, -INF , P6 ;  /* 0xff8000003c237808 */ /* 0x000fe20003000000 */
[----:B------:R-:W-:Y:S01]  /*a610*/  STL [R1+0x4], R142 ;  /* 0x0000048e01007387 */ /* 0x000fe20000100800 */
[----:B------:R-:W-:Y:S01]  /*a620*/  FMNMX3 R3, R3, R157, R156, !PT ;  /* 0x0000009d03037276 */ /* 0x000fe2000780009c */
[----:B------:R-:W0:Y:S02]  /*a630*/  LDC R8, c[0x0][0x3d8] ;  /* 0x0000f600ff087b82 */ /* 0x000e240000000800 */
[----:B------:R4:W-:Y:S04]  /*a640*/  STL [R1], R160 ;  /* 0x000000a001007387 */ /* 0x0009e80000100800 */
[----:B------:R4:W-:Y:S02]  /*a650*/  STL.64 [R1+0x700], R20 ;  /* 0x0007001401007387 */ /* 0x0009e40000100a00 */
[----:B------:R-:W0:Y:S01]  /*a660*/  LDC R52, c[0x0][0x3d8] ;  /* 0x0000f600ff347b82 */ /* 0x000e220000000800 */
[----:B----4-:R-:W4:Y:S07]  /*a670*/  S2R R160, SR_TID.X ;  /* 0x0000000000a07919 */ /* 0x010f2e0000002100 */
[----:B------:R-:W0:Y:S01]  /*a680*/  LDC R11, c[0x0][0x3d8] ;  /* 0x0000f600ff0b7b82 */ /* 0x000e220000000800 */
[----:B------:R-:W-:-:S02]  /*a690*/  FSEL R20, R57, -INF , P5 ;  /* 0xff80000039147808 */ /* 0x000fc40002800000 */
[----:B------:R-:W-:Y:S01]  /*a6a0*/  ISETP.GE.AND P5, PT, R71, R22, PT ;  /* 0x000000164700720c */ /* 0x000fe20003fa6270 */
[C---:B------:R-:W-:Y:S01]  /*a6b0*/  VIADD R22, R0.reuse, 0x3a ;  /* 0x0000003a00167836 */ /* 0x040fe20000000000 */
[----:B------:R-:W-:Y:S01]  /*a6c0*/  FMNMX3 R3, R3, R155, R69, !PT ;  /* 0x0000009b03037276 */ /* 0x000fe20007800045 */
[----:B------:R-:W-:Y:S01]  /*a6d0*/  STL.64 [R1+0x6c8], R150 ;  /* 0x0006c89601007387 */ /* 0x000fe20000100a00 */
[----:B------:R-:W-:Y:S01]  /*a6e0*/  FSEL R21, R59, -INF , P4 ;  /* 0xff8000003b157808 */ /* 0x000fe20002000000 */
[----:B------:R-:W0:Y:S01]  /*a6f0*/  LDC R14, c[0x0][0x3d8] ;  /* 0x0000f600ff0e7b82 */ /* 0x000e220000000800 */
[----:B------:R-:W-:Y:S02]  /*a700*/  ISETP.GE.AND P3, PT, R71, R22, PT ;  /* 0x000000164700720c */ /* 0x000fe40003f66270 */
[C---:B------:R-:W-:Y:S02]  /*a710*/  IADD3 R22, PT, PT, R0.reuse, 0x3b, RZ ;  /* 0x0000003b00167810 */ /* 0x040fe40007ffe0ff */
[----:B------:R-:W-:Y:S01]  /*a720*/  FMNMX3 R3, R3, R68, R28, !PT ;  /* 0x0000004403037276 */ /* 0x000fe2000780001c */
[----:B------:R-:W-:Y:S01]  /*a730*/  STL.64 [R1+0x6d0], R152 ;  /* 0x0006d09801007387 */ /* 0x000fe20000100a00 */
[----:B------:R-:W-:Y:S01]  /*a740*/  ISETP.GE.AND P4, PT, R71, R22, PT ;  /* 0x000000164700720c */ /* 0x000fe20003f86270 */
[----:B------:R-:W-:Y:S01]  /*a750*/  VIADD R22, R0, 0x3c ;  /* 0x0000003c00167836 */ /* 0x000fe20000000000 */
[----:B------:R-:W-:Y:S01]  /*a760*/  FMNMX3 R3, R3, R20, R37, !PT ;  /* 0x0000001403037276 */ /* 0x000fe20007800025 */
[----:B------:R-:W-:Y:S01]  /*a770*/  STL [R1+0x5c], R69 ;  /* 0x00005c4501007387 */ /* 0x000fe20000100800 */
[----:B------:R-:W-:Y:S01]  /*a780*/  FSEL R26, R61, -INF , P5 ;  /* 0xff8000003d1a7808 */ /* 0x000fe20002800000 */
[----:B------:R-:W0:Y:S02]  /*a790*/  LDC R17, c[0x0][0x3d8] ;  /* 0x0000f600ff117b82 */ /* 0x000e240000000800 */
[----:B------:R-:W-:Y:S01]  /*a7a0*/  STL [R1+0x70], R68 ;  /* 0x0000704401007387 */ /* 0x000fe20000100800 */
[----:B------:R-:W-:-:S03]  /*a7b0*/  ISETP.GE.AND P6, PT, R71, R22, PT ;  /* 0x000000164700720c */ /* 0x000fc60003fc6270 */
[----:B------:R1:W-:Y:S01]  /*a7c0*/  STL [R1+0x74], R28 ;  /* 0x0000741c01007387 */ /* 0x0003e20000100800 */
[----:B------:R-:W-:Y:S01]  /*a7d0*/  FMNMX3 R3, R3, R21, R35, !PT ;  /* 0x0000001503037276 */ /* 0x000fe20007800023 */
[----:B--2---:R-:W-:Y:S01]  /*a7e0*/  FMUL R66, R66, UR15 ;  /* 0x0000000f42427c20 */ /* 0x004fe20008400000 */
[----:B------:R-:W-:Y:S01]  /*a7f0*/  FMUL R67, R67, UR15 ;  /* 0x0000000f43437c20 */ /* 0x000fe20008400000 */
[----:B------:R2:W-:Y:S01]  /*a800*/  STL [R1+0x78], R20 ;  /* 0x0000781401007387 */ /* 0x0005e20000100800 */
[----:B------:R-:W0:Y:S03]  /*a810*/  LDC R39, c[0x0][0x3d8] ;  /* 0x0000f600ff277b82 */ /* 0x000e260000000800 */
[----:B------:R-:W-:Y:S01]  /*a820*/  STL [R1+0x7c], R37 ;  /* 0x00007c2501007387 */ /* 0x000fe20000100800 */
[----:B-1----:R-:W-:-:S03]  /*a830*/  FSEL R28, R62, -INF , P3 ;  /* 0xff8000003e1c7808 */ /* 0x002fc60001800000 */
[----:B------:R1:W-:Y:S01]  /*a840*/  STL [R1+0x90], R21 ;  /* 0x0000901501007387 */ /* 0x0003e20000100800 */
[----:B------:R-:W-:Y:S01]  /*a850*/  VIADD R22, R0, 0x3d ;  /* 0x0000003d00167836 */ /* 0x000fe20000000000 */
[----:B--2---:R-:W-:Y:S01]  /*a860*/  FSEL R20, R63, -INF , P4 ;  /* 0xff8000003f147808 */ /* 0x004fe20002000000 */
[----:B------:R-:W2:Y:S01]  /*a870*/  LDC R62, c[0x0][0x3d8] ;  /* 0x0000f600ff3e7b82 */ /* 0x000ea20000000800 */
[----:B------:R-:W-:Y:S01]  /*a880*/  STL.64 [R1+0x6d8], R158 ;  /* 0x0006d89e01007387 */ /* 0x000fe20000100a00 */
[----:B------:R-:W-:-:S03]  /*a890*/  FMNMX3 R3, R3, R26, R28, !PT ;  /* 0x0000001a03037276 */ /* 0x000fc6000780001c */
[----:B------:R-:W-:Y:S01]  /*a8a0*/  STL.64 [R1+0x6e0], R156 ;  /* 0x0006e09c01007387 */ /* 0x000fe20000100a00 */
[----:B-1----:R-:W-:Y:S02]  /*a8b0*/  FSEL R21, R64, -INF , P6 ;  /* 0xff80000040157808 */ /* 0x002fe40003000000 */
[----:B------:R-:W1:Y:S01]  /*a8c0*/  LDC R46, c[0x0][0x3d8] ;  /* 0x0000f600ff2e7b82 */ /* 0x000e620000000800 */
[----:B------:R3:W-:Y:S04]  /*a8d0*/  STL [R1+0x94], R35 ;  /* 0x0000942301007387 */ /* 0x0007e80000100800 */
[----:B------:R-:W-:Y:S01]  /*a8e0*/  STL.64 [R1+0x6e8], R154 ;  /* 0x0006e89a01007387 */ /* 0x000fe20000100a00 */
[----:B------:R-:W-:Y:S02]  /*a8f0*/  FMNMX3 R3, R3, R20, R21, !PT ;  /* 0x0000001403037276 */ /* 0x000fe40007800015 */
[----:B------:R-:W-:Y:S01]  /*a900*/  ISETP.GE.AND P5, PT, R71, R22, PT ;  /* 0x000000164700720c */ /* 0x000fe20003fa6270 */
[----:B------:R-:W-:Y:S01]  /*a910*/  STL [R1+0x98], R26 ;  /* 0x0000981a01007387 */ /* 0x000fe20000100800 */
[----:B------:R-:W0:Y:S03]  /*a920*/  LDC R48, c[0x0][0x3d8] ;  /* 0x0000f600ff307b82 */ /* 0x000e260000000800 */
[----:B------:R4:W-:Y:S04]  /*a930*/  STL [R1+0x9c], R28 ;  /* 0x00009c1c01007387 */ /* 0x0009e80000100800 */
[----:B------:R-:W-:Y:S01]  /*a940*/  STL [R1+0x6c4], R71 ;  /* 0x0006c44701007387 */ /* 0x000fe20000100800 */
[----:B---3--:R-:W3:Y:S03]  /*a950*/  LDC R35, c[0x0][0x3d8] ;  /* 0x0000f600ff237b82 */ /* 0x008ee60000000800 */
[----:B------:R2:W-:Y:S01]  /*a960*/  STL [R1+0xb0], R20 ;  /* 0x0000b01401007387 */ /* 0x0005e20000100800 */
[----:B----4-:R-:W-:-:S02]  /*a970*/  LOP3.LUT R28, R160, 0x3f, RZ, 0xc0, !PT ;  /* 0x0000003fa01c7812 */ /* 0x010fc400078ec0ff */
[----:B------:R-:W-:Y:S02]  /*a980*/  LOP3.LUT R26, R160, 0x40, RZ, 0xc0, !PT ;  /* 0x00000040a01a7812 */ /* 0x000fe400078ec0ff */
[----:B------:R-:W4:Y:S01]  /*a990*/  LDC R58, c[0x0][0x3d8] ;  /* 0x0000f600ff3a7b82 */ /* 0x000f220000000800 */
[----:B--2---:R-:W-:Y:S01]  /*a9a0*/  LOP3.LUT R20, R70, 0x10, RZ, 0x3c, !PT ;  /* 0x0000001046147812 */ /* 0x004fe200078e3cff */
[----:B------:R-:W-:-:S06]  /*a9b0*/  IMAD.SHL.U32 R28, R28, 0x2, RZ ;  /* 0x000000021c1c7824 */ /* 0x000fcc00078e00ff */
[----:B------:R-:W2:Y:S01]  /*a9c0*/  LDC R47, c[0x0][0x3d8] ;  /* 0x0000f600ff2f7b82 */ /* 0x000ea20000000800 */
[----:B------:R-:W-:Y:S04]  /*a9d0*/  STS.U16 [R20+UR6+0x80], R109 ;  /* 0x0000806d14007988 */ /* 0x000fe80008000406 */
[----:B------:R-:W-:Y:S03]  /*a9e0*/  STS.U16 [R20+UR6+0x480], R105 ;  /* 0x0004806914007988 */ /* 0x000fe60008000406 */
[----:B------:R-:W0:Y:S01]  /*a9f0*/  LDC R74, c[0x0][0x3d8] ;  /* 0x0000f600ff4a7b82 */ /* 0x000e220000000800 */
[----:B------:R-:W-:Y:S01]  /*aa00*/  STS.U16 [R20+UR6+0x880], R101 ;  /* 0x0008806514007988 */ /* 0x000fe20008000406 */
[----:B------:R-:W-:-:S03]  /*aa10*/  IMAD R26, R26, 0x100, R28 ;  /* 0x000001001a1a7824 */ /* 0x000fc600078e021c */
[----:B------:R-:W-:Y:S01]  /*aa20*/  STS.U16 [R20+UR6+0xc80], R97 ;  /* 0x000c806114007988 */ /* 0x000fe20008000406 */
[----:B------:R-:W-:Y:S02]  /*aa30*/  VIADD R22, R0, 0x3e ;  /* 0x0000003e00167836 */ /* 0x000fe40000000000 */
[----:B------:R-:W0:Y:S01]  /*aa40*/  LDC R28, c[0x0][0x3d8] ;  /* 0x0000f600ff1c7b82 */ /* 0x000e220000000800 */
[----:B------:R-:W-:Y:S04]  /*aa50*/  STS.U16 [R20+UR6+0x1080], R93 ;  /* 0x0010805d14007988 */ /* 0x000fe80008000406 */
[----:B------:R-:W-:Y:S03]  /*aa60*/  STS.U16 [R20+UR6+0x1480], R89 ;  /* 0x0014805914007988 */ /* 0x000fe60008000406 */
[----:B------:R-:W0:Y:S01]  /*aa70*/  LDC R43, c[0x0][0x3d8] ;  /* 0x0000f600ff2b7b82 */ /* 0x000e220000000800 */
[----:B------:R-:W-:Y:S04]  /*aa80*/  STS.U16 [R20+UR6+0x1880], R85 ;  /* 0x0018805514007988 */ /* 0x000fe80008000406 */
[----:B------:R1:W-:Y:S01]  /*aa90*/  STS.U16 [R20+UR6+0x1c80], R82 ;  /* 0x001c805214007988 */ /* 0x0003e20008000406 */
[----:B------:R-:W-:-:S02]  /*aaa0*/  LOP3.LUT R26, R26, 0x20, RZ, 0x3c, !PT ;  /* 0x000000201a1a7812 */ /* 0x000fc400078e3cff */
[----:B------:R-:W0:Y:S01]  /*aab0*/  LDC R50, c[0x0][0x3d8] ;  /* 0x0000f600ff327b82 */ /* 0x000e220000000800 */
[----:B------:R2:W-:Y:S04]  /*aac0*/  STS.U16 [R20+UR6+0x2080], R79 ;  /* 0x0020804f14007988 */ /* 0x0005e80008000406 */
[----:B------:R-:W-:Y:S01]  /*aad0*/  STS.U16 [R20+UR6+0x2480], R76 ;  /* 0x0024804c14007988 */ /* 0x000fe20008000406 */
[----:B------:R-:W-:Y:S02]  /*aae0*/  IADD3 R0, PT, PT, R0, 0x3f, RZ ;  /* 0x0000003f00007810 */ /* 0x000fe40007ffe0ff */
[----:B-1----:R-:W1:Y:S01]  /*aaf0*/  LDC R82, c[0x0][0x3d8] ;  /* 0x0000f600ff527b82 */ /* 0x002e620000000800 */
[----:B------:R-:W-:Y:S04]  /*ab00*/  STS.U16 [R20+UR6+0x2880], R19 ;  /* 0x0028801314007988 */ /* 0x000fe80008000406 */
[----:B------:R-:W-:Y:S01]  /*ab10*/  STS.U16 [R20+UR6+0x2c80], R16 ;  /* 0x002c801014007988 */ /* 0x000fe20008000406 */
[----:B------:R-:W-:-:S02]  /*ab20*/  ISETP.GE.AND P3, PT, R71, R22, PT ;  /* 0x000000164700720c */ /* 0x000fc40003f66270 */
[----:B--2---:R-:W2:Y:S01]  /*ab30*/  LDC R79, c[0x0][0x3d8] ;  /* 0x0000f600ff4f7b82 */ /* 0x004ea20000000800 */
[----:B------:R-:W-:Y:S04]  /*ab40*/  STS.U16 [R20+UR6+0x3080], R13 ;  /* 0x0030800d14007988 */ /* 0x000fe80008000406 */
[----:B------:R-:W-:Y:S03]  /*ab50*/  STS.U16 [R20+UR6+0x3480], R10 ;  /* 0x0034800a14007988 */ /* 0x000fe60008000406 */
[----:B------:R-:W1:Y:S01]  /*ab60*/  LDC R80, c[0x0][0x3d8] ;  /* 0x0000f600ff507b82 */ /* 0x000e620000000800 */
        /* <DEDUP_REMOVED lines=8> */
[----:B------:R-:W-:-:S02]  /*abf0*/  ISETP.GE.AND P4, PT, R71, R0, PT ;  /* 0x000000004700720c */ /* 0x000fc40003f86270 */
[----:B------:R-:W1:Y:S01]  /*ac00*/  LDC R60, c[0x0][0x3d8] ;  /* 0x0000f600ff3c7b82 */ /* 0x000e620000000800 */
[----:B------:R-:W-:Y:S04]  /*ac10*/  STS.U16 [R26+UR6+0x1100], R92 ;  /* 0x0011005c1a007988 */ /* 0x000fe80008000406 */
[----:B------:R-:W-:Y:S01]  /*ac20*/  STS.U16 [R26+UR6+0x1500], R88 ;  /* 0x001500581a007988 */ /* 0x000fe20008000406 */
[----:B0-----:R-:W-:Y:S02]  /*ac30*/  IMAD R122, R122, 0xa, RZ ;  /* 0x0000000a7a7a7824 */ /* 0x001fe400078e02ff */
[----:B------:R-:W0:Y:S01]  /*ac40*/  LDC R56, c[0x0][0x3d8] ;  /* 0x0000f600ff387b82 */ /* 0x000e220000000800 */
[----:B------:R-:W-:Y:S04]  /*ac50*/  STS.U16 [R26+UR6+0x1900], R84 ;  /* 0x001900541a007988 */ /* 0x000fe80008000406 */
[----:B------:R-:W-:Y:S01]  /*ac60*/  STS.U16 [R26+UR6+0x1d00], R81 ;  /* 0x001d00511a007988 */ /* 0x000fe20008000406 */
[----:B------:R-:W-:-:S02]  /*ac70*/  FSEL R0, R65, -INF , P5 ;  /* 0xff80000041007808 */ /* 0x000fc40002800000 */
[----:B------:R-:W0:Y:S01]  /*ac80*/  LDC R57, c[0x0][0x3d8] ;  /* 0x0000f600ff397b82 */ /* 0x000e220000000800 */
[----:B------:R2:W-:Y:S04]  /*ac90*/  STS.U16 [R26+UR6+0x2100], R78 ;  /* 0x0021004e1a007988 */ /* 0x0005e80008000406 */
[----:B------:R-:W-:Y:S03]  /*aca0*/  STS.U16 [R26+UR6+0x2500], R75 ;  /* 0x0025004b1a007988 */ /* 0x000fe60008000406 */
[----:B------:R-:W0:Y:S01]  /*acb0*/  LDC R65, c[0x0][0x3d8] ;  /* 0x0000f600ff417b82 */ /* 0x000e220000000800 */
[----:B------:R-:W-:Y:S04]  /*acc0*/  STS.U16 [R26+UR6+0x2900], R18 ;  /* 0x002900121a007988 */ /* 0x000fe80008000406 */
[----:B------:R3:W-:Y:S03]  /*acd0*/  STS.U16 [R26+UR6+0x2d00], R15 ;  /* 0x002d000f1a007988 */ /* 0x0007e60008000406 */
[----:B--2---:R-:W2:Y:S01]  /*ace0*/  LDC R78, c[0x0][0x3d8] ;  /* 0x0000f600ff4e7b82 */ /* 0x004ea20000000800 */
[----:B------:R-:W-:Y:S04]  /*acf0*/  STS.U16 [R26+UR6+0x3100], R12 ;  /* 0x0031000c1a007988 */ /* 0x000fe80008000406 */
[----:B------:R1:W-:Y:S01]  /*ad00*/  STS.U16 [R26+UR6+0x3500], R9 ;  /* 0x003500091a007988 */ /* 0x0003e20008000406 */
[----:B------:R-:W-:-:S02]  /*ad10*/  FSEL R71, R66, -INF , P3 ;  /* 0xff80000042477808 */ /* 0x000fc40001800000 */
[----:B---3--:R-:W3:Y:S01]  /*ad20*/  LDC R15, c[0x0][0x3d8] ;  /* 0x0000f600ff0f7b82 */ /* 0x008ee20000000800 */
[----:B------:R4:W-:Y:S07]  /*ad30*/  STS.U16 [R26+UR6+0x3900], R6 ;  /* 0x003900061a007988 */ /* 0x0009ee0008000406 */
[----:B-1----:R-:W1:Y:S08]  /*ad40*/  LDC R9, c[0x0][0x3d8] ;  /* 0x0000f600ff097b82 */ /* 0x002e700000000800 */
[----:B----4-:R-:W4:Y:S01]  /*ad50*/  LDC R6, c[0x0][0x3d8] ;  /* 0x0000f600ff067b82 */ /* 0x010f220000000800 */
[----:B------:R-:W-:Y:S07]  /*ad60*/  STS.U16 [R26+UR6+0x3d00], R2 ;  /* 0x003d00021a007988 */ /* 0x000fee0008000406 */
[----:B------:R-:W1:Y:S01]  /*ad70*/  LDC R66, c[0x0][0x3d8] ;  /* 0x0000f600ff427b82 */ /* 0x000e620000000800 */
[----:B------:R0:W-:Y:S07]  /*ad80*/  STL [R1+0xb4], R21 ;  /* 0x0000b41501007387 */ /* 0x0001ee0000100800 */
[----:B------:R-:W1:Y:S01]  /*ad90*/  LDC R12, c[0x0][0x3d8] ;  /* 0x0000f600ff0c7b82 */ /* 0x000e620000000800 */
[----:B0-----:R-:W-:-:S07]  /*ada0*/  LOP3.LUT R21, R160, 0x3f, RZ, 0xc0, !PT ;  /* 0x0000003fa0157812 */ /* 0x001fce00078ec0ff */
[----:B------:R-:W0:Y:S01]  /*adb0*/  LDC R26, c[0x0][0x3d8] ;  /* 0x0000f600ff1a7b82 */ /* 0x000e220000000800 */
[----:B------:R-:W-:Y:S01]  /*adc0*/  FSEL R142, R67, -INF , P4 ;  /* 0xff800000438e7808 */ /* 0x000fe20002000000 */
[----:B------:R-:W-:Y:S01]  /*add0*/  IMAD.SHL.U32 R21, R21, 0x2, RZ ;  /* 0x0000000215157824 */ /* 0x000fe200078e00ff */
[----:B------:R-:W-:-:S05]  /*ade0*/  LOP3.LUT R20, R160, 0x40, RZ, 0xc0, !PT ;  /* 0x00000040a0147812 */ /* 0x000fca00078ec0ff */
[----:B------:R-:W0:Y:S01]  /*adf0*/  LDC R18, c[0x0][0x3d8] ;  /* 0x0000f600ff127b82 */ /* 0x000e220000000800 */
[----:B------:R-:W-:Y:S01]  /*ae00*/  STL [R1+0xb8], R0 ;  /* 0x0000b80001007387 */ /* 0x000fe20000100800 */
[----:B------:R-:W-:Y:S01]  /*ae10*/  IMAD R88, R41, 0x66, RZ ;  /* 0x0000006629587824 */ /* 0x000fe200078e02ff */
[----:B------:R-:W-:Y:S01]  /*ae20*/  FMNMX3 R3, R3, R0, R71, !PT ;  /* 0x0000000003037276 */ /* 0x000fe20007800047 */
[----:B------:R-:W-:Y:S01]  /*ae30*/  IMAD R41, R55, 0x9a, RZ ;  /* 0x0000009a37297824 */ /* 0x000fe200078e02ff */
[----:B------:R-:W-:Y:S03]  /*ae40*/  STL.64 [R1+0x6f0], R142 ;  /* 0x0006f08e01007387 */ /* 0x000fe60000100a00 */
[----:B------:R-:W0:Y:S01]  /*ae50*/  LDC R76, c[0x0][0x3d8] ;  /* 0x0000f600ff4c7b82 */ /* 0x000e220000000800 */
[----:B------:R2:W-:Y:S01]  /*ae60*/  STL.64 [R1+0x6f8], R70 ;  /* 0x0006f84601007387 */ /* 0x0005e20000100a00 */
[----:B------:R-:W-:Y:S01]  /*ae70*/  LEA R20, R20, R21, 0x8 ;  /* 0x0000001514147211 */ /* 0x000fe200078e40ff */
[----:B----4-:R-:W-:-:S02]  /*ae80*/  IMAD.SHL.U32 R6, R6, 0x4, RZ ;  /* 0x0000000406067824 */ /* 0x010fc400078e00ff */
[----:B------:R-:W-:-:S03]  /*ae90*/  IMAD R55, R65, 0xba, RZ ;  /* 0x000000ba41377824 */ /* 0x000fc600078e02ff */
[----:B------:R-:W4:Y:S01]  /*aea0*/  LDC R59, c[0x0][0x3d8] ;  /* 0x0000f600ff3b7b82 */ /* 0x000f220000000800 */
[----:B------:R-:W-:Y:S02]  /*aeb0*/  IMAD R8, R8, 0x5, RZ ;  /* 0x0000000508087824 */ /* 0x000fe400078e02ff */
[----:B------:R-:W-:-:S05]  /*aec0*/  IMAD R68, R28, 0x4c, RZ ;  /* 0x0000004c1c447824 */ /* 0x000fca00078e02ff */
[----:B------:R-:W0:Y:S01]  /*aed0*/  LDC R67, c[0x0][0x3d8] ;  /* 0x0000f600ff437b82 */ /* 0x000e220000000800 */
[----:B--2---:R-:W-:Y:S01]  /*aee0*/  IMAD R65, R78, 0x6d, RZ ;  /* 0x0000006d4e417824 */ /* 0x004fe200078e02ff */
[-C--:B------:R-:W-:Y:S01]  /*aef0*/  LEA R70, P4, R82, R72.reuse, 0x3 ;  /* 0x0000004852467211 */ /* 0x080fe200078818ff */
[----:B------:R-:W-:Y:S01]  /*af00*/  IMAD R28, R52, 0x96, RZ ;  /* 0x00000096341c7824 */ /* 0x000fe200078e02ff */
[----:B------:R-:W-:-:S04]  /*af10*/  IADD3 R78, P3, PT, R122, R72, RZ ;  /* 0x000000487a4e7210 */ /* 0x000fc80007f7e0ff */
[----:B------:R-:W2:Y:S01]  /*af20*/  LDC R61, c[0x0][0x3d8] ;  /* 0x0000f600ff3d7b82 */ /* 0x000ea20000000800 */
[----:B------:R-:W-:Y:S01]  /*af30*/  FMNMX R3, R142, R3, !PT ;  /* 0x000000038e037209 */ /* 0x000fe20007800000 */
[----:B-1----:R-:W-:-:S06]  /*af40*/  IMAD R89, R9, 0xc, RZ ;  /* 0x0000000c09597824 */ /* 0x002fcc00078e02ff */
[----:B------:R-:W1:Y:S01]  /*af50*/  LDC R81, c[0x0][0x3d8] ;  /* 0x0000f600ff517b82 */ /* 0x000e620000000800 */
[----:B------:R-:W-:Y:S01]  /*af60*/  IMAD R52, R62, 0xb6, RZ ;  /* 0x000000b63e347824 */ /* 0x000fe200078e02ff */
[----:B------:R-:W-:Y:S01]  /*af70*/  LOP3.LUT R20, R20, 0x30, RZ, 0x3c, !PT ;  /* 0x0000003014147812 */ /* 0x000fe200078e3cff */
[----:B------:R-:W-:-:S05]  /*af80*/  IMAD R9, R11, 0xd, RZ ;  /* 0x0000000d0b097824 */ /* 0x000fca00078e02ff */
[----:B------:R-:W1:Y:S01]  /*af90*/  LDC R64, c[0x0][0x3d8] ;  /* 0x0000f600ff407b82 */ /* 0x000e620000000800 */
[----:B------:R-:W-:Y:S01]  /*afa0*/  IMAD R62, R66, 0x63, RZ ;  /* 0x00000063423e7824 */ /* 0x000fe200078e02ff */
[----:B------:R-:W-:Y:S01]  /*afb0*/  IADD3 R142, P6, PT, R123, R72, RZ ;  /* 0x000000487b8e7210 */ /* 0x000fe20007fde0ff */
[----:B------:R-:W-:-:S05]  /*afc0*/  IMAD R66, R79, 0x73, RZ ;  /* 0x000000734f427824 */ /* 0x000fca00078e02ff */
[----:B------:R-:W1:Y:S01]  /*afd0*/  LDC R77, c[0x0][0x3d8] ;  /* 0x0000f600ff4d7b82 */ /* 0x000e620000000800 */
[-C--:B------:R-:W-:Y:S01]  /*afe0*/  IADD3 R108, P5, PT, R124, R72.reuse, RZ ;  /* 0x000000487c6c7210 */ /* 0x080fe20007fbe0ff */
[----:B------:R-:W-:Y:S01]  /*aff0*/  IMAD R11, R14, 0x15, RZ ;  /* 0x000000150e0b7824 */ /* 0x000fe200078e02ff */
[-C--:B------:R-:W-:Y:S02]  /*b000*/  LEA.HI.X.SX32 R71, R6, R73.reuse, 0x1, P4 ;  /* 0x0000004906477211 */ /* 0x080fe400020f0eff */
[-C--:B------:R-:W-:Y:S02]  /*b010*/  IADD3 R154, P4, PT, R125, R72.reuse, RZ ;  /* 0x000000487d9a7210 */ /* 0x080fe40007f9e0ff */
[-C--:B------:R-:W-:Y:S01]  /*b020*/  LEA.HI.X.SX32 R79, R8, R73.reuse, 0x1, P3 ;  /* 0x00000049084f7211 */ /* 0x080fe200018f0eff */
[----:B------:R-:W-:Y:S01]  /*b030*/  IMAD R83, R12, 0x1c, RZ ;  /* 0x0000001c0c537824 */ /* 0x000fe200078e02ff */
[-C--:B------:R-:W-:Y:S01]  /*b040*/  IADD3 R100, P3, PT, R126, R72.reuse, RZ ;  /* 0x000000487e647210 */ /* 0x080fe20007f7e0ff */
[----:B------:R-:W-:Y:S01]  /*b050*/  STS.U16 [R20+UR6+0x180], R107 ;  /* 0x0001806b14007988 */ /* 0x000fe20008000406 */
[----:B------:R-:W-:Y:S01]  /*b060*/  PRMT R32, RZ, 0x7610, R32 ;  /* 0x00007610ff207816 */ /* 0x000fe20000000020 */
[----:B------:R-:W-:Y:S01]  /*b070*/  IMAD R12, R17, 0x1d, RZ ;  /* 0x0000001d110c7824 */ /* 0x000fe200078e02ff */
[-C--:B------:R-:W-:Y:S01]  /*b080*/  LEA.HI.X.SX32 R143, R89, R73.reuse, 0x1, P6 ;  /* 0x00000049598f7211 */ /* 0x080fe200030f0eff */
[----:B------:R-:W-:Y:S01]  /*b090*/  STS.U16 [R20+UR6+0x580], R103 ;  /* 0x0005806714007988 */ /* 0x000fe20008000406 */
[-C--:B------:R-:W-:Y:S01]  /*b0a0*/  IADD3 R156, P6, PT, R127, R72.reuse, RZ ;  /* 0x000000487f9c7210 */ /* 0x080fe20007fde0ff */
[----:B------:R-:W-:Y:S01]  /*b0b0*/  IMAD R110, R48, 0x7c, RZ ;  /* 0x0000007c306e7824 */ /* 0x000fe200078e02ff */
[-C--:B------:R-:W-:Y:S01]  /*b0c0*/  LEA.HI.X.SX32 R109, R9, R73.reuse, 0x1, P5 ;  /* 0x00000049096d7211 */ /* 0x080fe200028f0eff */
[----:B------:R2:W-:Y:S01]  /*b0d0*/  STS.U16 [R20+UR6+0x980], R99 ;  /* 0x0009806314007988 */ /* 0x0005e20008000406 */
[-C--:B------:R-:W-:Y:S01]  /*b0e0*/  IADD3 R98, P5, PT, R132, R72.reuse, RZ ;  /* 0x0000004884627210 */ /* 0x080fe20007fbe0ff */
[----:B0-----:R-:W-:Y:S01]  /*b0f0*/  IMAD R14, R26, 0x25, RZ ;  /* 0x000000251a0e7824 */ /* 0x001fe200078e02ff */
[-C--:B------:R-:W-:Y:S01]  /*b100*/  LEA.HI.X.SX32 R155, R134, R73.reuse, 0x1, P4 ;  /* 0x00000049869b7211 */ /* 0x080fe200020f0eff */
[----:B------:R-:W-:Y:S01]  /*b110*/  STS.U16 [R20+UR6+0xd80], R95 ;  /* 0x000d805f14007988 */ /* 0x000fe20008000406 */
[-C--:B------:R-:W-:Y:S01]  /*b120*/  IADD3 R158, P4, PT, R133, R72.reuse, RZ ;  /* 0x00000048859e7210 */ /* 0x080fe20007f9e0ff */
[----:B------:R-:W0:Y:S01]  /*b130*/  LDC R37, c[0x0][0x3d8] ;  /* 0x0000f600ff257b82 */ /* 0x000e220000000800 */
[-C--:B------:R-:W-:Y:S01]  /*b140*/  LEA.HI.X.SX32 R101, R11, R73.reuse, 0x1, P3 ;  /* 0x000000490b657211 */ /* 0x080fe200018f0eff */
[----:B------:R4:W-:Y:S01]  /*b150*/  STS.U16 [R20+UR6+0x1180], R91 ;  /* 0x0011805b14007988 */ /* 0x0009e20008000406 */
[-C--:B------:R-:W-:Y:S01]  /*b160*/  IADD3 R90, P3, PT, R135, R72.reuse, RZ ;  /* 0x00000048875a7210 */ /* 0x080fe20007f7e0ff */
[----:B---3--:R-:W-:Y:S01]  /*b170*/  IMAD R21, R15, 0x2c, RZ ;  /* 0x0000002c0f157824 */ /* 0x008fe200078e02ff */
[-C--:B------:R-:W-:Y:S01]  /*b180*/  LEA.HI.X.SX32 R157, R83, R73.reuse, 0x1, P6 ;  /* 0x00000049539d7211 */ /* 0x080fe200030f0eff */
[----:B------:R3:W-:Y:S01]  /*b190*/  STL.64 [R1+0x708], R32 ;  /* 0x0007082001007387 */ /* 0x0007e20000100a00 */
[----:B------:R-:W-:Y:S01]  /*b1a0*/  IMAD R15, R35, 0x2d, RZ ;  /* 0x0000002d230f7824 */ /* 0x000fe200078e02ff */
[-C--:B------:R-:W-:Y:S01]  /*b1b0*/  IADD3 R152, P6, PT, R136, R72.reuse, RZ ;  /* 0x0000004888987210 */ /* 0x080fe20007fde0ff */
[----:B------:R-:W-:Y:S01]  /*b1c0*/  IMAD R17, R39, 0x33, RZ ;  /* 0x0000003327117824 */ /* 0x000fe200078e02ff */
[----:B------:R3:W-:Y:S01]  /*b1d0*/  STS.U16 [R20+UR6+0x1580], R87 ;  /* 0x0015805714007988 */ /* 0x0007e20008000406 */
[-C--:B--2---:R-:W-:Y:S01]  /*b1e0*/  LEA.HI.X.SX32 R99, R12, R73.reuse, 0x1, P5 ;  /* 0x000000490c637211 */ /* 0x084fe200028f0eff */
[----:B------:R-:W-:Y:S01]  /*b1f0*/  IMAD R48, R58, 0xa8, RZ ;  /* 0x000000a83a307824 */ /* 0x000fe200078e02ff */
[-C--:B------:R-:W-:Y:S01]  /*b200*/  IADD3 R82, P5, PT, R137, R72.reuse, RZ ;  /* 0x0000004889527210 */ /* 0x080fe20007fbe0ff */
[----:B------:R-:W-:Y:S01]  /*b210*/  STL.64 [R1+0x108], R70 ;  /* 0x0001084601007387 */ /* 0x000fe20000100a00 */
[-C--:B------:R-:W-:Y:S01]  /*b220*/  LEA.HI.X.SX32 R159, R144, R73.reuse, 0x1, P4 ;  /* 0x00000049909f7211 */ /* 0x080fe200020f0eff */
[----:B------:R-:W-:Y:S01]  /*b230*/  IMAD R69, R18, 0x3c, RZ ;  /* 0x0000003c12457824 */ /* 0x000fe200078e02ff */
[-C--:B----4-:R-:W-:Y:S01]  /*b240*/  LEA.HI.X.SX32 R91, R14, R73.reuse, 0x1, P3 ;  /* 0x000000490e5b7211 */ /* 0x090fe200018f0eff */
[----:B------:R-:W-:Y:S01]  /*b250*/  STL.64 [R1+0x100], R78 ;  /* 0x0001004e01007387 */ /* 0x000fe20000100a00 */
[-C--:B---3--:R-:W-:Y:S01]  /*b260*/  IADD3 R32, P4, PT, R88, R72.reuse, RZ ;  /* 0x0000004858207210 */ /* 0x088fe20007f9e0ff */
[----:B------:R-:W-:Y:S01]  /*b270*/  IMAD R20, R46, 0x76, RZ ;  /* 0x000000762e147824 */ /* 0x000fe200078e02ff */
[-C--:B------:R-:W-:Y:S01]  /*b280*/  IADD3 R150, P3, PT, R145, R72.reuse, RZ ;  /* 0x0000004891967210 */ /* 0x080fe20007f7e0ff */
[----:B------:R-:W-:Y:S01]  /*b290*/  STL.64 [R1+0xe8], R142 ;  /* 0x0000e88e01007387 */ /* 0x000fe20000100a00 */
[----:B------:R-:W-:Y:S01]  /*b2a0*/  IMAD R35, R47, 0x3d, RZ ;  /* 0x0000003d2f237824 */ /* 0x000fe200078e02ff */
[-C--:B------:R-:W-:Y:S01]  /*b2b0*/  LEA.HI.X.SX32 R153, R21, R73.reuse, 0x1, P6 ;  /* 0x0000004915997211 */ /* 0x080fe200030f0eff */
[----:B------:R-:W-:Y:S01]  /*b2c0*/  IMAD R58, R74, 0xc8, RZ ;  /* 0x000000c84a3a7824 */ /* 0x000fe200078e02ff */
[----:B------:R-:W-:Y:S01]  /*b2d0*/  STL.64 [R1+0xe0], R108 ;  /* 0x0000e06c01007387 */ /* 0x000fe20000100a00 */
[----:B------:R-:W-:Y:S01]  /*b2e0*/  IMAD R18, R43, 0x35, RZ ;  /* 0x000000352b127824 */ /* 0x000fe200078e02ff */
[-C--:B------:R-:W-:Y:S01]  /*b2f0*/  LEA.HI.X.SX32 R83, R15, R73.reuse, 0x1, P5 ;  /* 0x000000490f537211 */ /* 0x080fe200028f0eff */
[----:B------:R-:W-:Y:S01]  /*b300*/  IMAD R47, R50, 0x45, RZ ;  /* 0x00000045322f7824 */ /* 0x000fe200078e02ff */
[----:B------:R-:W-:Y:S01]  /*b310*/  STL.64 [R1+0xc8], R154 ;  /* 0x0000c89a01007387 */ /* 0x000fe20000100a00 */
[----:B------:R-:W-:Y:S01]  /*b320*/  IMAD R74, R80, 0x75, RZ ;  /* 0x00000075504a7824 */ /* 0x000fe200078e02ff */
[-C--:B------:R-:W-:Y:S01]  /*b330*/  IADD3 R80, P6, PT, R146, R72.reuse, RZ ;  /* 0x0000004892507210 */ /* 0x080fe20007fde0ff */
[----:B------:R-:W-:Y:S01]  /*b340*/  IMAD R26, R45, 0x3b, RZ ;  /* 0x0000003b2d1a7824 */ /* 0x000fe200078e02ff */
[----:B------:R-:W-:Y:S01]  /*b350*/  STL.64 [R1+0xc0], R100 ;  /* 0x0000c06401007387 */ /* 0x000fe20000100a00 */
[----:B------:R-:W-:Y:S01]  /*b360*/  IMAD R39, R53, 0x98, RZ ;  /* 0x0000009835277824 */ /* 0x000fe200078e02ff */
[-C--:B------:R-:W-:Y:S01]  /*b370*/  IADD3 R20, P5, PT, R20, R72.reuse, RZ ;  /* 0x0000004814147210 */ /* 0x080fe20007fbe0ff */
        /* <DEDUP_REMOVED lines=9> */
[-C--:B------:R-:W-:Y:S01]  /*b410*/  LEA.HI.X.SX32 R151, R148, R73.reuse, 0x1, P3 ;  /* 0x0000004994977211 */ /* 0x080fe200018f0eff */
[----:B------:R-:W-:Y:S01]  /*b420*/  IMAD R56, R67, 0xc6, RZ ;  /* 0x000000c643387824 */ /* 0x000fe200078e02ff */
[----:B------:R-:W-:Y:S01]  /*b430*/  STL.64 [R1+0x88], R158 ;  /* 0x0000889e01007387 */ /* 0x000fe20000100a00 */
[----:B------:R-:W-:Y:S01]  /*b440*/  IMAD R59, R61, 0x5b, RZ ;  /* 0x0000005b3d3b7824 */ /* 0x000fe200078e02ff */
[----:B------:R-:W-:Y:S01]  /*b450*/  IADD3 R88, P3, PT, R149, R72, RZ ;  /* 0x0000004895587210 */ /* 0x000fe20007f7e0ff */
[----:B-1----:R-:W-:Y:S01]  /*b460*/  IMAD R67, R81, 0x7b, RZ ;  /* 0x0000007b51437824 */ /* 0x002fe200078e02ff */
[----:B------:R-:W-:Y:S01]  /*b470*/  STL.64 [R1+0x80], R90 ;  /* 0x0000805a01007387 */ /* 0x000fe20000100a00 */
[----:B------:R-:W-:Y:S01]  /*b480*/  IMAD R61, R64, 0x5d, RZ ;  /* 0x0000005d403d7824 */ /* 0x000fe200078e02ff */
[-C--:B------:R-:W-:Y:S01]  /*b490*/  LEA.HI.X.SX32 R81, R18, R73.reuse, 0x1, P6 ;  /* 0x0000004912517211 */ /* 0x080fe200030f0eff */
[----:B------:R-:W-:Y:S01]  /*b4a0*/  IMAD R64, R77, 0x6b, RZ ;  /* 0x0000006b4d407824 */ /* 0x000fe200078e02ff */
[----:B------:R-:W-:Y:S01]  /*b4b0*/  STL.64 [R1+0x68], R152 ;  /* 0x0000689801007387 */ /* 0x000fe20000100a00 */
[-C--:B------:R-:W-:Y:S01]  /*b4c0*/  LEA.HI.X.SX32 R21, R26, R73.reuse, 0x1, P5 ;  /* 0x000000491a157211 */ /* 0x080fe200028f0eff */
[----:B------:R-:W1:Y:S01]  /*b4d0*/  LDC R49, c[0x0][0x3d8] ;  /* 0x0000f600ff317b82 */ /* 0x000e620000000800 */
[----:B------:R-:W-:Y:S01]  /*b4e0*/  PRMT R5, RZ, 0x7610, R5 ;  /* 0x00007610ff057816 */ /* 0x000fe20000000005 */
[----:B------:R-:W-:Y:S01]  /*b4f0*/  STL.64 [R1+0x60], R82 ;  /* 0x0000605201007387 */ /* 0x000fe20000100a00 */
[----:B------:R-:W-:-:S02]  /*b500*/  LEA.HI.X.SX32 R77, R69, R73, 0x1, P4 ;  /* 0x00000049454d7211 */ /* 0x000fc400020f0eff */
[----:B------:R-:W-:Y:S01]  /*b510*/  LEA.HI.X.SX32 R89, R35, R73, 0x1, P3 ;  /* 0x0000004923597211 */ /* 0x000fe200018f0eff */
[----:B------:R2:W-:Y:S02]  /*b520*/  STL.64 [R1+0x48], R32 ;  /* 0x0000482001007387 */ /* 0x0005e40000100a00 */
[----:B------:R-:W3:Y:S02]  /*b530*/  LDC R51, c[0x0][0x3d8] ;  /* 0x0000f600ff337b82 */ /* 0x000ee40000000800 */
[----:B------:R-:W-:Y:S04]  /*b540*/  STL.64 [R1+0x40], R150 ;  /* 0x0000409601007387 */ /* 0x000fe80000100a00 */
[----:B------:R-:W-:Y:S02]  /*b550*/  STL.64 [R1+0x38], R80 ;  /* 0x0000385001007387 */ /* 0x000fe40000100a00 */
[----:B------:R-:W4:Y:S02]  /*b560*/  LDC R54, c[0x0][0x3d8] ;  /* 0x0000f600ff367b82 */ /* 0x000f240000000800 */
[----:B------:R-:W-:Y:S04]  /*b570*/  STL.64 [R1+0x20], R20 ;  /* 0x0000201401007387 */ /* 0x000fe80000100a00 */
[----:B------:R-:W-:Y:S02]  /*b580*/  STL.64 [R1+0x18], R76 ;  /* 0x0000184c01007387 */ /* 0x000fe40000100a00 */
[----:B------:R-:W4:Y:S02]  /*b590*/  LDC R63, c[0x0][0x3d8] ;  /* 0x0000f600ff3f7b82 */ /* 0x000f240000000800 */
[----:B------:R-:W-:Y:S04]  /*b5a0*/  STL.64 [R1+0x10], R88 ;  /* 0x0000105801007387 */ /* 0x000fe80000100a00 */
[----:B------:R0:W4:Y:S02]  /*b5b0*/  @P1 LDG.E.U16 R5, desc[UR18][R32.64] ;  /* 0x0000001220051981 */ /* 0x000124000c1e1500 */
[----:B------:R-:W4:Y:S02]  /*b5c0*/  LDC R75, c[0x0][0x3d8] ;  /* 0x0000f600ff4b7b82 */ /* 0x000f240000000800 */
[----:B--2---:R-:W2:Y:S01]  /*b5d0*/  LDL.LU.64 R32, [R1+0x708] ;  /* 0x0007080001207983 */ /* 0x004ea20000300a00 */
[----:B0-----:R-:W-:-:S05]  /*b5e0*/  IMAD R93, R37, 0x5c, RZ ;  /* 0x0000005c255d7824 */ /* 0x001fca00078e02ff */
[----:B------:R-:W0:Y:S01]  /*b5f0*/  LDC R162, c[0x0][0x3d8] ;  /* 0x0000f600ffa27b82 */ /* 0x000e220000000800 */
[----:B-1----:R-:W-:Y:S02]  /*b600*/  IMAD R37, R49, 0x43, RZ ;  /* 0x0000004331257824 */ /* 0x002fe400078e02ff */
[----:B---3--:R-:W-:Y:S02]  /*b610*/  IMAD R49, R51, 0x4b, RZ ;  /* 0x0000004b33317824 */ /* 0x008fe400078e02ff */
[----:B----4-:R-:W-:Y:S02]  /*b620*/  IMAD R51, R54, 0x4d, RZ ;  /* 0x0000004d36337824 */ /* 0x010fe400078e02ff */
[----:B------:R-:W-:Y:S01]  /*b630*/  IMAD R54, R63, 0xb8, RZ ;  /* 0x000000b83f367824 */ /* 0x000fe200078e02ff */
[----:B------:R-:W1:Y:S01]  /*b640*/  LDC R160, c[0x0][0x3d8] ;  /* 0x0000f600ffa07b82 */ /* 0x000e620000000800 */
[----:B------:R-:W-:-:S07]  /*b650*/  IMAD R63, R75, 0x65, RZ ;  /* 0x000000654b3f7824 */ /* 0x000fce00078e02ff */
[----:B------:R-:W3:Y:S01]  /*b660*/  LDC R75, c[0x0][0x3d8] ;  /* 0x0000f600ff4b7b82 */ /* 0x000ee20000000800 */
[-C--:B------:R-:W-:Y:S01]  /*b670*/  IADD3 R148, P3, PT, R28, R72.reuse, RZ ;  /* 0x000000481c947210 */ /* 0x080fe20007f7e0ff */
[----:B------:R-:W4:Y:S06]  /*b680*/  SHFL.BFLY PT, R0, R3, 0x10, 0x1f ;  /* 0x0e001f0003007f89 */ /* 0x000f2c00000e0000 */
[----:B------:R-:W1:Y:S01]  /*b690*/  LDC R164, c[0x0][0x3d8] ;  /* 0x0000f600ffa47b82 */ /* 0x000e620000000800 */
[----:B------:R-:W-:Y:S02]  /*b6a0*/  LEA.HI.X.SX32 R149, R49, R73, 0x1, P3 ;  /* 0x0000004931957211 */ /* 0x000fe400018f0eff */
[----:B------:R-:W-:Y:S01]  /*b6b0*/  IADD3 R134, P3, PT, R48, R72, RZ ;  /* 0x0000004830867210 */ /* 0x000fe20007f7e0ff */
[----:B0-----:R-:W-:-:S04]  /*b6c0*/  IMAD R162, R162, 0x88, RZ ;  /* 0x00000088a2a27824 */ /* 0x001fc800078e02ff */
[----:B------:R-:W0:Y:S01]  /*b6d0*/  LDC R102, c[0x0][0x3d8] ;  /* 0x0000f600ff667b82 */ /* 0x000e220000000800 */
[----:B---3--:R-:W-:-:S07]  /*b6e0*/  IMAD R75, R75, 0x54, RZ ;  /* 0x000000544b4b7824 */ /* 0x008fce00078e02ff */
[----:B------:R-:W3:Y:S01]  /*b6f0*/  LDC R106, c[0x0][0x3d8] ;  /* 0x0000f600ff6a7b82 */ /* 0x000ee20000000800 */
[----:B------:R-:W-:-:S07]  /*b700*/  LEA.HI.X.SX32 R135, R75, R73, 0x1, P3 ;  /* 0x000000494b877211 */ /* 0x000fce00018f0eff */
[----:B------:R-:W0:Y:S01]  /*b710*/  LDC R75, c[0x0][0x3d8] ;  /* 0x0000f600ff4b7b82 */ /* 0x000e220000000800 */
[----:B-1----:R-:W-:Y:S01]  /*b720*/  IMAD R160, R160, 0x8a, RZ ;  /* 0x0000008aa0a07824 */ /* 0x002fe200078e02ff */
[----:B------:R-:W-:-:S06]  /*b730*/  IADD3 R162, P5, PT, R162, R72, RZ ;  /* 0x00000048a2a27210 */ /* 0x000fcc0007fbe0ff */
[----:B------:R-:W1:Y:S01]  /*b740*/  LDC R96, c[0x0][0x3d8] ;  /* 0x0000f600ff607b82 */ /* 0x000e620000000800 */
[----:B------:R-:W-:-:S07]  /*b750*/  IMAD R164, R164, 0x86, RZ ;  /* 0x00000086a4a47824 */ /* 0x000fce00078e02ff */
[----:B------:R-:W4:Y:S01]  /*b760*/  LDC R86, c[0x0][0x3d8] ;  /* 0x0000f600ff567b82 */ /* 0x000f220000000800 */
[-C--:B------:R-:W-:Y:S02]  /*b770*/  IADD3 R160, P4, PT, R160, R72.reuse, RZ ;  /* 0x00000048a0a07210 */ /* 0x080fe40007f9e0ff */
[-C--:B------:R-:W-:Y:S02]  /*b780*/  LEA.HI.X.SX32 R163, R161, R73.reuse, 0x1, P5 ;  /* 0x00000049a1a37211 */ /* 0x080fe400028f0eff */
[----:B----4-:R-:W-:Y:S02]  /*b790*/  FMNMX3 R3, R3, -INF , R0, !PT ;  /* 0xff80000003037876 */ /* 0x010fe40007800000 */
[-C--:B------:R-:W-:Y:S01]  /*b7a0*/  IADD3 R144, P5, PT, R41, R72.reuse, RZ ;  /* 0x0000004829907210 */ /* 0x080fe20007fbe0ff */
[----:B------:R-:W4:Y:S01]  /*b7b0*/  LDC R104, c[0x0][0x3d8] ;  /* 0x0000f600ff687b82 */ /* 0x000f220000000800 */
[-C--:B------:R-:W-:Y:S02]  /*b7c0*/  IADD3 R164, P6, PT, R164, R72.reuse, RZ ;  /* 0x00000048a4a47210 */ /* 0x080fe40007fde0ff */
[----:B------:R-:W-:Y:S01]  /*b7d0*/  LEA.HI.X.SX32 R161, R47, R73, 0x1, P4 ;  /* 0x000000492fa17211 */ /* 0x000fe200020f0eff */
[----:B------:R-:W-:Y:S01]  /*b7e0*/  FADD R114, R114, -R3 ;  /* 0x8000000372727221 */ /* 0x000fe20000000000 */
[----:B------:R-:W-:-:S02]  /*b7f0*/  IADD3 R136, P4, PT, R45, R72, RZ ;  /* 0x000000482d887210 */ /* 0x000fc40007f9e0ff */
[-C--:B------:R-:W-:Y:S01]  /*b800*/  LEA.HI.X.SX32 R145, R51, R73.reuse, 0x1, P5 ;  /* 0x0000004933917211 */ /* 0x080fe200028f0eff */
[----:B------:R-:W4:Y:S01]  /*b810*/  LDC R84, c[0x0][0x3d8] ;  /* 0x0000f600ff547b82 */ /* 0x000f220000000800 */
[-C--:B------:R-:W-:Y:S02]  /*b820*/  IADD3 R126, P5, PT, R52, R72.reuse, RZ ;  /* 0x00000048347e7210 */ /* 0x080fe40007fbe0ff */
[-C--:B------:R-:W-:Y:S02]  /*b830*/  LEA.HI.X.SX32 R165, R37, R73.reuse, 0x1, P6 ;  /* 0x0000004925a57211 */ /* 0x080fe400030f0eff */
[-C--:B------:R-:W-:Y:S01]  /*b840*/  IADD3 R146, P6, PT, R39, R72.reuse, RZ ;  /* 0x0000004827927210 */ /* 0x080fe20007fde0ff */
[--C-:B------:R-:W-:Y:S01]  /*b850*/  FADD R112, R112, -R3.reuse ;  /* 0x8000000370707221 */ /* 0x100fe20000000000 */
[-C--:B------:R-:W-:Y:S01]  /*b860*/  LEA.HI.X.SX32 R137, R53, R73.reuse, 0x1, P4 ;  /* 0x0000004935897211 */ /* 0x080fe200020f0eff */
[----:B------:R-:W-:Y:S01]  /*b870*/  FMUL R45, R114, 1.4426950216293334961 ;  /* 0x3fb8aa3b722d7820 */ /* 0x000fe20000400000 */
[--C-:B------:R-:W-:Y:S01]  /*b880*/  FADD R115, R115, -R3.reuse ;  /* 0x8000000373737221 */ /* 0x100fe20000000000 */
[-C--:B------:R-:W-:Y:S01]  /*b890*/  IADD3 R124, P4, PT, R54, R72.reuse, RZ ;  /* 0x00000048367c7210 */ /* 0x080fe20007f9e0ff */
[----:B0-----:R-:W-:Y:S01]  /*b8a0*/  IMAD R75, R75, 0x64, RZ ;  /* 0x000000644b4b7824 */ /* 0x001fe200078e02ff */
[-C--:B------:R-:W-:Y:S01]  /*b8b0*/  LEA.HI.X.SX32 R127, R59, R73.reuse, 0x1, P5 ;  /* 0x000000493b7f7211 */ /* 0x080fe200028f0eff */
[----:B------:R-:W-:Y:S01]  /*b8c0*/  IMAD R102, R102, 0xda, RZ ;  /* 0x000000da66667824 */ /* 0x000fe200078e02ff */
[-C--:B------:R-:W-:Y:S01]  /*b8d0*/  IADD3 R114, P5, PT, R58, R72.reuse, RZ ;  /* 0x000000483a727210 */ /* 0x080fe20007fbe0ff */
[----:B------:R-:W-:Y:S01]  /*b8e0*/  FADD R116, R116, -R3 ;  /* 0x8000000374747221 */ /* 0x000fe20000000000 */
[----:B------:R-:W-:Y:S01]  /*b8f0*/  LEA.HI.X.SX32 R147, R68, R73, 0x1, P6 ;  /* 0x0000004944937211 */ /* 0x000fe200030f0eff */
[----:B------:R-:W0:Y:S01]  /*b900*/  LDC R44, c[0x0][0x3d8] ;  /* 0x0000f600ff2c7b82 */ /* 0x000e220000000800 */
[----:B------:R-:W-:Y:S01]  /*b910*/  IADD3 R132, P6, PT, R50, R72, RZ ;  /* 0x0000004832847210 */ /* 0x000fe20007fde0ff */
[----:B---3--:R-:W-:-:S02]  /*b920*/  IMAD R106, R106, 0xd6, RZ ;  /* 0x000000d66a6a7824 */ /* 0x008fc400078e02ff */
[----:B------:R-:W-:Y:S01]  /*b930*/  FMUL R43, R112, 1.4426950216293334961 ;  /* 0x3fb8aa3b702b7820 */ /* 0x000fe20000400000 */
[--C-:B------:R-:W-:Y:S01]  /*b940*/  FADD R113, R113, -R3.reuse ;  /* 0x8000000371717221 */ /* 0x100fe20000000000 */
[----:B------:R-:W-:Y:S01]  /*b950*/  FMUL R48, R115, 1.4426950216293334961 ;  /* 0x3fb8aa3b73307820 */ /* 0x000fe20000400000 */
[-C--:B------:R-:W-:Y:S01]  /*b960*/  IADD3 R122, P3, PT, R55, R72.reuse, RZ ;  /* 0x00000048377a7210 */ /* 0x080fe20007f7e0ff */
[----:B-1----:R-:W-:Y:S01]  /*b970*/  IMAD R96, R96, 0xe6, RZ ;  /* 0x000000e660607824 */ /* 0x002fe200078e02ff */
[-C--:B------:R-:W-:Y:S01]  /*b980*/  LEA.HI.X.SX32 R125, R93, R73.reuse, 0x1, P4 ;  /* 0x000000495d7d7211 */ /* 0x080fe200020f0eff */
[----:B------:R-:W-:Y:S01]  /*b990*/  IMAD R86, R86, 0xf6, RZ ;  /* 0x000000f656567824 */ /* 0x000fe200078e02ff */
[----:B------:R-:W-:Y:S01]  /*b9a0*/  PRMT R4, RZ, 0x7610, R4 ;  /* 0x00007610ff047816 */ /* 0x000fe20000000004 */
[--C-:B------:R-:W-:Y:S01]  /*b9b0*/  FADD R117, R117, -R3.reuse ;  /* 0x8000000375757221 */ /* 0x100fe20000000000 */
[-C--:B------:R-:W-:Y:S02]  /*b9c0*/  IADD3 R112, P4, PT, R60, R72.reuse, RZ ;  /* 0x000000483c707210 */ /* 0x080fe40007f9e0ff */
[----:B------:R-:W-:Y:S01]  /*b9d0*/  PRMT R42, RZ, 0x7610, R42 ;  /* 0x00007610ff2a7816 */ /* 0x000fe2000000002a */
[----:B------:R-:W-:Y:S01]  /*b9e0*/  FADD R31, R31, -R3 ;  /* 0x800000031f1f7221 */ /* 0x000fe20000000000 */
[-C--:B------:R-:W-:Y:S01]  /*b9f0*/  LEA.HI.X.SX32 R115, R75, R73.reuse, 0x1, P5 ;  /* 0x000000494b737211 */ /* 0x080fe200028f0eff */
[----:B------:R-:W-:Y:S01]  /*ba00*/  FMUL R47, R116, 1.4426950216293334961 ;  /* 0x3fb8aa3b742f7820 */ /* 0x000fe20000400000 */
[-C--:B------:R-:W-:Y:S01]  /*ba10*/  IADD3 R102, P5, PT, R102, R72.reuse, RZ ;  /* 0x0000004866667210 */ /* 0x080fe20007fbe0ff */
[----:B------:R-:W-:Y:S01]  /*ba20*/  FMUL R46, R113, 1.4426950216293334961 ;  /* 0x3fb8aa3b712e7820 */ /* 0x000fe20000400000 */
[----:B------:R-:W-:Y:S01]  /*ba30*/  LEA.HI.X.SX32 R133, R57, R73, 0x1, P6 ;  /* 0x0000004939857211 */ /* 0x000fe200030f0eff */
[----:B------:R-:W1:Y:S01]  /*ba40*/  LDC R94, c[0x0][0x3d8] ;  /* 0x0000f600ff5e7b82 */ /* 0x000e620000000800 */
[----:B------:R-:W-:-:S02]  /*ba50*/  IADD3 R116, P6, PT, R56, R72, RZ ;  /* 0x0000004838747210 */ /* 0x000fc40007fde0ff */
[-C--:B------:R-:W-:Y:S01]  /*ba60*/  LEA.HI.X.SX32 R123, R61, R73.reuse, 0x1, P3 ;  /* 0x000000493d7b7211 */ /* 0x080fe200018f0eff */
[----:B------:R-:W-:Y:S01]  /*ba70*/  FMUL R50, R117, 1.4426950216293334961 ;  /* 0x3fb8aa3b75327820 */ /* 0x000fe20000400000 */
[-C--:B------:R-:W-:Y:S01]  /*ba80*/  IADD3 R106, P3, PT, R106, R72.reuse, RZ ;  /* 0x000000486a6a7210 */ /* 0x080fe20007f7e0ff */
[----:B------:R-:W3:Y:S01]  /*ba90*/  @P1 LDG.E.U16 R4, desc[UR18][R20.64] ;  /* 0x0000001214041981 */ /* 0x000ee2000c1e1500 */
[-C--:B------:R-:W-:Y:S01]  /*baa0*/  LEA.HI.X.SX32 R113, R63, R73.reuse, 0x1, P4 ;  /* 0x000000493f717211 */ /* 0x080fe200020f0eff */
[----:B------:R-:W0:Y:S01]  /*bab0*/  LDC R92, c[0x0][0x3d8] ;  /* 0x0000f600ff5c7b82 */ /* 0x000e220000000800 */
[-C--:B------:R-:W-:Y:S01]  /*bac0*/  IADD3 R96, P4, PT, R96, R72.reuse, RZ ;  /* 0x0000004860607210 */ /* 0x080fe20007f9e0ff */
[----:B------:R-:W3:Y:S01]  /*bad0*/  @P1 LDG.E.U16 R42, desc[UR18][R70.64] ;  /* 0x00000012462a1981 */ /* 0x000ee2000c1e1500 */
[----:B------:R-:W-:Y:S02]  /*bae0*/  LEA.HI.X.SX32 R103, R65, R73, 0x1, P5 ;  /* 0x0000004941677211 */ /* 0x000fe400028f0eff */
[----:B------:R-:W-:-:S02]  /*baf0*/  IADD3 R86, P5, PT, R86, R72, RZ ;  /* 0x0000004856567210 */ /* 0x000fc40007fbe0ff */
[-C--:B------:R-:W-:Y:S01]  /*bb00*/  LEA.HI.X.SX32 R117, R62, R73.reuse, 0x1, P6 ;  /* 0x000000493e757211 */ /* 0x080fe200030f0eff */
[----:B------:R-:W3:Y:S01]  /*bb10*/  LDL.LU.64 R20, [R1+0x700] ;  /* 0x0007000001147983 */ /* 0x000ee20000300a00 */
[-C--:B------:R-:W-:Y:S02]  /*bb20*/  LEA.HI.X.SX32 R107, R64, R73.reuse, 0x1, P3 ;  /* 0x00000049406b7211 */ /* 0x080fe400018f0eff */
[----:B------:R-:W-:Y:S01]  /*bb30*/  PRMT R40, RZ, 0x7610, R40 ;  /* 0x00007610ff287816 */ /* 0x000fe20000000028 */
[----:B------:R-:W-:Y:S01]  /*bb40*/  STL.64 [R1+0x660], R164 ;  /* 0x000660a401007387 */ /* 0x000fe20000100a00 */
[-C--:B------:R-:W-:Y:S02]  /*bb50*/  LEA.HI.X.SX32 R97, R66, R73.reuse, 0x1, P4 ;  /* 0x0000004942617211 */ /* 0x080fe400020f0eff */
[----:B------:R-:W-:Y:S01]  /*bb60*/  PRMT R38, RZ, 0x7610, R38 ;  /* 0x00007610ff267816 */ /* 0x000fe20000000026 */
[----:B------:R-:W-:Y:S01]  /*bb70*/  STL.64 [R1+0x668], R148 ;  /* 0x0006689401007387 */ /* 0x000fe20000100a00 */
[----:B------:R-:W-:-:S02]  /*bb80*/  LEA.HI.X.SX32 R87, R67, R73, 0x1, P5 ;  /* 0x0000004943577211 */ /* 0x000fc400028f0eff */
[----:B------:R-:W-:Y:S01]  /*bb90*/  PRMT R36, RZ, 0x7610, R36 ;  /* 0x00007610ff247816 */ /* 0x000fe20000000024 */
[----:B------:R0:W-:Y:S01]  /*bba0*/  STL.64 [R1+0x670], R136 ;  /* 0x0006708801007387 */ /* 0x0001e20000100a00 */
[----:B------:R-:W-:Y:S02]  /*bbb0*/  PRMT R28, RZ, 0x7610, R28 ;  /* 0x00007610ff1c7816 */ /* 0x000fe4000000001c */
[----:B------:R-:W-:Y:S01]  /*bbc0*/  PRMT R34, RZ, 0x7610, R34 ;  /* 0x00007610ff227816 */ /* 0x000fe20000000022 */
[----:B------:R-:W-:Y:S01]  /*bbd0*/  STL.64 [R1+0x678], R126 ;  /* 0x0006787e01007387 */ /* 0x000fe20000100a00 */
[----:B------:R-:W-:Y:S02]  /*bbe0*/  PRMT R41, RZ, 0x7610, R41 ;  /* 0x00007610ff297816 */ /* 0x000fe40000000029 */
[----:B------:R-:W-:Y:S01]  /*bbf0*/  PRMT R30, RZ, 0x7610, R30 ;  /* 0x00007610ff1e7816 */ /* 0x000fe2000000001e */
[----:B------:R0:W-:Y:S01]  /*bc00*/  STL.64 [R1+0x680], R116 ;  /* 0x0006807401007387 */ /* 0x0001e20000100a00 */
[----:B------:R-:W-:Y:S01]  /*bc10*/  FMUL R31, R31, 1.4426950216293334961 ;  /* 0x3fb8aa3b1f1f7820 */ /* 0x000fe20000400000 */
[----:B----4-:R-:W-:-:S02]  /*bc20*/  IMAD R104, R104, 0xd8, RZ ;  /* 0x000000d868687824 */ /* 0x010fc400078e02ff */
[----:B------:R-:W-:Y:S01]  /*bc30*/  IMAD R84, R84, 0xf8, RZ ;  /* 0x000000f854547824 */ /* 0x000fe200078e02ff */
[----:B------:R-:W-:Y:S01]  /*bc40*/  STL.64 [R1+0x688], R106 ;  /* 0x0006886a01007387 */ /* 0x000fe20000100a00 */
[----:B------:R-:W-:Y:S01]  /*bc50*/  PRMT R35, RZ, 0x7610, R35 ;  /* 0x00007610ff237816 */ /* 0x000fe20000000023 */
[----:B--2---:R-:W-:Y:S02]  /*bc60*/  FADD R33, R33, -R3 ;  /* 0x8000000321217221 */ /* 0x004fe40000000000 */
[----:B------:R-:W-:Y:S04]  /*bc70*/  STL.64 [R1+0x690], R96 ;  /* 0x0006906001007387 */ /* 0x000fe80000100a00 */
[----:B------:R-:W2:Y:S01]  /*bc80*/  @P1 LDG.E.U16 R32, desc[UR18][R152.64] ;  /* 0x0000001298201981 */ /* 0x000ea2000c1e1500 */
[----:B------:R-:W-:Y:S01]  /*bc90*/  PRMT R37, RZ, 0x7610, R37 ;  /* 0x00007610ff257816 */ /* 0x000fe20000000025 */
[----:B------:R-:W-:Y:S01]  /*bca0*/  FADD R111, R111, -R3 ;  /* 0x800000036f6f7221 */ /* 0x000fe20000000000 */
[----:B------:R-:W-:Y:S01]  /*bcb0*/  PRMT R39, RZ, 0x7610, R39 ;  /* 0x00007610ff277816 */ /* 0x000fe20000000027 */
[----:B------:R4:W-:Y:S01]  /*bcc0*/  STL.64 [R1+0x698], R86 ;  /* 0x0006985601007387 */ /* 0x0009e20000100a00 */
[----:B------:R-:W1:Y:S03]  /*bcd0*/  LDC R53, c[0x0][0x3d8] ;  /* 0x0000f600ff357b82 */ /* 0x000e660000000800 */
[----:B------:R-:W2:Y:S04]  /*bce0*/  LDL.LU.64 R70, [R1+0x6f8] ;  /* 0x0006f80001467983 */ /* 0x000ea80000300a00 */
[----:B------:R-:W2:Y:S04]  /*bcf0*/  @P1 LDG.E.U16 R40, desc[UR18][R142.64] ;  /* 0x000000128e281981 */ /* 0x000ea8000c1e1500 */
[----:B------:R-:W2:Y:S04]  /*bd00*/  @P1 LDG.E.U16 R38, desc[UR18][R154.64] ;  /* 0x000000129a261981 */ /* 0x000ea8000c1e1500 */
[----:B------:R-:W2:Y:S04]  /*bd10*/  @P1 LDG.E.U16 R36, desc[UR18][R156.64] ;  /* 0x000000129c241981 */ /* 0x000ea8000c1e1500 */
[----:B------:R-:W2:Y:S04]  /*bd20*/  LDL.LU.64 R142, [R1+0x6f0] ;  /* 0x0006f000018e7983 */ /* 0x000ea80000300a00 */
[----:B------:R-:W2:Y:S04]  /*bd30*/  LDL.LU.64 R154, [R1+0x6e8] ;  /* 0x0006e800019a7983 */ /* 0x000ea80000300a00 */
[----:B------:R0:W2:Y:S04]  /*bd40*/  @P1 LDG.E.U16 R28, desc[UR18][R76.64] ;  /* 0x000000124c1c1981 */ /* 0x0000a8000c1e1500 */
[----:B------:R-:W2:Y:S04]  /*bd50*/  LDL.LU.64 R156, [R1+0x6e0] ;  /* 0x0006e000019c7983 */ /* 0x000ea80000300a00 */
[----:B------:R-:W2:Y:S01]  /*bd60*/  @P1 LDG.E.U16 R34, desc[UR18][R158.64] ;  /* 0x000000129e221981 */ /* 0x000ea2000c1e1500 */
[----:B0-----:R0:W-:Y:S03]  /*bd70*/  MUFU.EX2 R76, R31 ;  /* 0x0000001f004c7308 */ /* 0x0011e60000000800 */
[----:B------:R1:W2:Y:S01]  /*bd80*/  @P1 LDG.E.U16 R41, desc[UR18][R78.64] ;  /* 0x000000124e291981 */ /* 0x0002a2000c1e1500 */
[----:B------:R-:W-:-:S03]  /*bd90*/  IMAD R85, R44, 0x6c, RZ ;  /* 0x0000006c2c557824 */ /* 0x000fc600078e02ff */
[----:B------:R-:W2:Y:S01]  /*bda0*/  @P1 LDG.E.U16 R30, desc[UR18][R150.64] ;  /* 0x00000012961e1981 */ /* 0x000ea2000c1e1500 */
[----:B0-----:R-:W-:-:S03]  /*bdb0*/  PRMT R31, RZ, 0x7610, R31 ;  /* 0x00007610ff1f7816 */ /* 0x001fc6000000001f */
[----:B------:R-:W2:Y:S01]  /*bdc0*/  LDL.LU.64 R158, [R1+0x6d8] ;  /* 0x0006d800019e7983 */ /* 0x000ea20000300a00 */
[----:B-1----:R-:W-:Y:S01]  /*bdd0*/  FMUL R78, R33, 1.4426950216293334961 ;  /* 0x3fb8aa3b214e7820 */ /* 0x002fe20000400000 */
[----:B------:R-:W-:Y:S02]  /*bde0*/  PRMT R33, RZ, 0x7610, R33 ;  /* 0x00007610ff217816 */ /* 0x000fe40000000021 */
[----:B------:R-:W2:Y:S01]  /*bdf0*/  LDL.LU.64 R152, [R1+0x6d0] ;  /* 0x0006d00001987983 */ /* 0x000ea20000300a00 */
[----:B------:R-:W-:-:S03]  /*be00*/  IADD3 R104, P6, PT, R104, R72, RZ ;  /* 0x0000004868687210 */ /* 0x000fc60007fde0ff */
[----:B------:R-:W2:Y:S01]  /*be10*/  LDL.LU.64 R150, [R1+0x6c8] ;  /* 0x0006c80001967983 */ /* 0x000ea20000300a00 */
[----:B------:R-:W-:-:S03]  /*be20*/  IADD3 R84, P4, PT, R84, R72, RZ ;  /* 0x0000004854547210 */ /* 0x000fc60007f9e0ff */
[----:B------:R-:W-:Y:S04]  /*be30*/  STL.64 [R1+0x6a0], R162 ;  /* 0x0006a0a201007387 */ /* 0x000fe80000100a00 */
[----:B------:R-:W-:Y:S01]  /*be40*/  STL.64 [R1+0x6a8], R146 ;  /* 0x0006a89201007387 */ /* 0x000fe20000100a00 */
[----:B------:R-:W-:-:S03]  /*be50*/  LEA.HI.X.SX32 R105, R85, R73, 0x1, P6 ;  /* 0x0000004955697211 */ /* 0x000fc600030f0eff */
[----:B------:R-:W-:Y:S01]  /*be60*/  STL.64 [R1+0x6b0], R134 ;  /* 0x0006b08601007387 */ /* 0x000fe20000100a00 */
[----:B------:R-:W-:-:S03]  /*be70*/  LEA.HI.X.SX32 R85, R110, R73, 0x1, P4 ;  /* 0x000000496e557211 */ /* 0x000fc600020f0eff */
[----:B------:R-:W-:Y:S04]  /*be80*/  STL.64 [R1+0x6b8], R124 ;  /* 0x0006b87c01007387 */ /* 0x000fe80000100a00 */
[----:B------:R-:W2:Y:S04]  /*be90*/  @P1 LDG.E.U16 R31, desc[UR18][R82.64] ;  /* 0x00000012521f1981 */ /* 0x000ea8000c1e1500 */
[----:B------:R0:W2:Y:S04]  /*bea0*/  @P1 LDG.E.U16 R33, desc[UR18][R90.64] ;  /* 0x000000125a211981 */ /* 0x0000a8000c1e1500 */
[----:B------:R1:W2:Y:S04]  /*beb0*/  @P1 LDG.E.U16 R35, desc[UR18][R98.64] ;  /* 0x0000001262231981 */ /* 0x0002a8000c1e1500 */
[----:B------:R-:W2:Y:S04]  /*bec0*/  LDL.LU R83, [R1+0x58] ;  /* 0x0000580001537983 */ /* 0x000ea80000300800 */
[----:B------:R-:W2:Y:S04]  /*bed0*/  LDL.LU R90, [R1+0x54] ;  /* 0x00005400015a7983 */ /* 0x000ea80000300800 */
[----:B------:R-:W0:Y:S04]  /*bee0*/  LDL.LU R98, [R1+0x50] ;  /* 0x0000500001627983 */ /* 0x000e280000300800 */
[----:B------:R-:W1:Y:S04]  /*bef0*/  LDL.LU R110, [R1+0x34] ;  /* 0x00003400016e7983 */ /* 0x000e680000300800 */
[----:B------:R0:W2:Y:S04]  /*bf00*/  @P1 LDG.E.U16 R37, desc[UR18][R100.64] ;  /* 0x0000001264251981 */ /* 0x0000a8000c1e1500 */
[----:B------:R-:W2:Y:S01]  /*bf10*/  LDL.LU R99, [R1+0x30] ;  /* 0x0000300001637983 */ /* 0x000ea20000300800 */
[----:B------:R-:W-:-:S03]  /*bf20*/  FMUL R44, R111, 1.4426950216293334961 ;  /* 0x3fb8aa3b6f2c7820 */ /* 0x000fc60000400000 */
[----:B------:R-:W2:Y:S04]  /*bf30*/  @P1 LDG.E.U16 R39, desc[UR18][R108.64] ;  /* 0x000000126c271981 */ /* 0x000ea8000c1e1500 */
[----:B------:R-:W2:Y:S04]  /*bf40*/  LDL.LU R100, [R1+0x2c] ;  /* 0x00002c0001647983 */ /* 0x000ea80000300800 */
[----:B------:R-:W2:Y:S01]  /*bf50*/  LDL.LU R101, [R1+0x28] ;  /* 0x0000280001657983 */ /* 0x000ea20000300800 */
[----:B------:R-:W-:-:S03]  /*bf60*/  FADD R54, R140, -R3 ;  /* 0x800000038c367221 */ /* 0x000fc60000000000 */
[----:B------:R-:W2:Y:S04]  /*bf70*/  LDL.LU R108, [R1+0xc] ;  /* 0x00000c00016c7983 */ /* 0x000ea80000300800 */
[----:B------:R-:W2:Y:S01]  /*bf80*/  LDL.LU R109, [R1+0x8] ;  /* 0x00000800016d7983 */ /* 0x000ea20000300800 */
[--C-:B0-----:R-:W-:Y:S01]  /*bf90*/  FADD R91, R98, -R3.reuse ;  /* 0x80000003625b7221 */ /* 0x101fe20000000000 */
[--C-:B-1----:R-:W-:Y:S02]  /*bfa0*/  FADD R98, R110, -R3.reuse ;  /* 0x800000036e627221 */ /* 0x102fe40000000000 */
[----:B------:R-:W4:Y:S04]  /*bfb0*/  LDL.LU R110, [R1+0x4] ;  /* 0x00000400016e7983 */ /* 0x000f280000300800 */
[----:B------:R-:W4:Y:S04]  /*bfc0*/  LDL.LU R111, [R1] ;  /* 0x00000000016f7983 */ /* 0x000f280000300800 */
[----:B------:R-:W4:Y:S01]  /*bfd0*/  LDL.LU R140, [R1+0x5c] ;  /* 0x00005c00018c7983 */ /* 0x000f220000300800 */
[----:B------:R-:W-:-:S03]  /*bfe0*/  FADD R58, R130, -R3 ;  /* 0x80000003823a7221 */ /* 0x000fc60000000000 */
[----:B------:R-:W4:Y:S01]  /*bff0*/  LDL.LU R130, [R1+0x70] ;  /* 0x0000700001827983 */ /* 0x000f220000300800 */
[----:B------:R-:W-:-:S03]  /*c000*/  FADD R55, R131, -R3 ;  /* 0x8000000383377221 */ /* 0x000fc60000000000 */
[----:B------:R-:W4:Y:S01]  /*c010*/  LDL.LU R131, [R1+0x74] ;  /* 0x0000740001837983 */ /* 0x000f220000300800 */
[----:B------:R-:W-:Y:S02]  /*c020*/  IMAD R94, R94, 0xe8, RZ ;  /* 0x000000e85e5e7824 */ /* 0x000fe400078e02ff */
[----:B------:R-:W-:Y:S01]  /*c030*/  FADD R56, R138, -R3 ;  /* 0x800000038a387221 */ /* 0x000fe20000000000 */
[----:B------:R-:W-:Y:S01]  /*c040*/  IMAD R53, R53, 0x74, RZ ;  /* 0x0000007435357824 */ /* 0x000fe200078e02ff */
[----:B------:R-:W4:Y:S01]  /*c050*/  LDL.LU R138, [R1+0x78] ;  /* 0x00007800018a7983 */ /* 0x000f220000300800 */
[----:B------:R-:W-:-:S04]  /*c060*/  IADD3 R94, P3, PT, R94, R72, RZ ;  /* 0x000000485e5e7210 */ /* 0x000fc80007f7e0ff */
[----:B------:R-:W-:Y:S01]  /*c070*/  LEA.HI.X.SX32 R95, R53, R73, 0x1, P3 ;  /* 0x00000049355f7211 */ /* 0x000fe200018f0eff */
[--C-:B------:R-:W-:Y:S02]  /*c080*/  FADD R53, R139, -R3.reuse ;  /* 0x800000038b357221 */ /* 0x100fe40000000000 */
[----:B------:R-:W4:Y:S01]  /*c090*/  LDL.LU R139, [R1+0x7c] ;  /* 0x00007c00018b7983 */ /* 0x000f220000300800 */
[--C-:B------:R-:W-:Y:S01]  /*c0a0*/  FADD R60, R129, -R3.reuse ;  /* 0x80000003813c7221 */ /* 0x100fe20000000000 */
[----:B------:R-:W-:Y:S01]  /*c0b0*/  FADD R57, R141, -R3 ;  /* 0x800000038d397221 */ /* 0x000fe20000000000 */
[----:B------:R-:W-:Y:S02]  /*c0c0*/  PRMT R22, RZ, 0x7610, R22 ;  /* 0x00007610ff167816 */ /* 0x000fe40000000016 */
[----:B------:R-:W-:-:S04]  /*c0d0*/  PRMT R0, RZ, 0x7610, R0 ;  /* 0x00007610ff007816 */ /* 0x000fc80000000000 */
[----:B------:R-:W4:Y:S04]  /*c0e0*/  @P1 LDG.E.U16 R22, desc[UR18][R136.64] ;  /* 0x0000001288161981 */ /* 0x000f28000c1e1500 */
[----:B------:R-:W4:Y:S01]  /*c0f0*/  @P1 LDG.E.U16 R0, desc[UR18][R148.64] ;  /* 0x0000001294001981 */ /* 0x000f22000c1e1500 */
[----:B------:R-:W-:-:S06]  /*c100*/  PRMT R2, RZ, 0x7610, R2 ;  /* 0x00007610ff027816 */ /* 0x000fcc0000000002 */
[----:B------:R-:W4:Y:S01]  /*c110*/  @P1 LDG.E.U16 R2, desc[UR18][R164.64] ;  /* 0x00000012a4021981 */ /* 0x000f22000c1e1500 */
[----:B------:R-:W-:Y:S02]  /*c120*/  PRMT R19, RZ, 0x7610, R19 ;  /* 0x00007610ff137816 */ /* 0x000fe40000000013 */
[----:B------:R-:W-:Y:S02]  /*c130*/  PRMT R16, RZ, 0x7610, R16 ;  /* 0x00007610ff107816 */ /* 0x000fe40000000010 */
[----:B------:R-:W-:Y:S02]  /*c140*/  PRMT R13, RZ, 0x7610, R13 ;  /* 0x00007610ff0d7816 */ /* 0x000fe4000000000d */
[----:B------:R-:W-:Y:S01]  /*c150*/  PRMT R10, RZ, 0x7610, R10 ;  /* 0x00007610ff0a7816 */ /* 0x000fe2000000000a */
[----:B------:R-:W4:Y:S01]  /*c160*/  @P1 LDG.E.U16 R19, desc[UR18][R126.64] ;  /* 0x000000127e131981 */ /* 0x000f22000c1e1500 */
[----:B------:R-:W-:-:S03]  /*c170*/  PRMT R7, RZ, 0x7610, R7 ;  /* 0x00007610ff077816 */ /* 0x000fc60000000007 */
[----:B------:R-:W4:Y:S01]  /*c180*/  @P1 LDG.E.U16 R16, desc[UR18][R116.64] ;  /* 0x0000001274101981 */ /* 0x000f22000c1e1500 */
[----:B------:R-:W-:-:S03]  /*c190*/  IMAD R92, R92, 0xea, RZ ;  /* 0x000000ea5c5c7824 */ /* 0x000fc600078e02ff */
[----:B------:R-:W4:Y:S01]  /*c1a0*/  @P1 LDG.E.U16 R13, desc[UR18][R106.64] ;  /* 0x000000126a0d1981 */ /* 0x000f22000c1e1500 */
[----:B------:R-:W-:Y:S03]  /*c1b0*/  MUFU.EX2 R44, R44 ;  /* 0x0000002c002c7308 */ /* 0x000fe60000000800 */
[----:B------:R-:W4:Y:S01]  /*c1c0*/  @P1 LDG.E.U16 R10, desc[UR18][R96.64] ;  /* 0x00000012600a1981 */ /* 0x000f22000c1e1500 */
[----:B------:R-:W-:-:S03]  /*c1d0*/  FADD R27, R27, -R3 ;  /* 0x800000031b1b7221 */ /* 0x000fc60000000000 */
[----:B------:R-:W4:Y:S01]  /*c1e0*/  @P1 LDG.E.U16 R7, desc[UR18][R86.64] ;  /* 0x0000001256071981 */ /* 0x000f22000c1e1500 */
[----:B------:R-:W0:Y:S01]  /*c1f0*/  MUFU.EX2 R43, R43 ;  /* 0x0000002b002b7308 */ /* 0x000e220000000800 */
[----:B------:R-:W-:Y:S01]  /*c200*/  IADD3 R92, P6, PT, R92, R72, RZ ;  /* 0x000000485c5c7210 */ /* 0x000fe20007fde0ff */
[----:B------:R-:W-:-:S06]  /*c210*/  FMUL R27, R27, 1.4426950216293334961 ;  /* 0x3fb8aa3b1b1b7820 */ /* 0x000fcc0000400000 */
[----:B------:R-:W1:Y:S01]  /*c220*/  MUFU.EX2 R46, R46 ;  /* 0x0000002e002e7308 */ /* 0x000e620000000800 */
[----:B------:R-:W-:Y:S01]  /*c230*/  LEA.HI.X.SX32 R93, R74, R73, 0x1, P6 ;  /* 0x000000494a5d7211 */ /* 0x000fe200030f0eff */
[----:B------:R-:W-:-:S06]  /*c240*/  FADD R118, R118, -R3 ;  /* 0x8000000376767221 */ /* 0x000fcc0000000000 */
[----:B------:R-:W0:Y:S01]  /*c250*/  MUFU.EX2 R45, R45 ;  /* 0x0000002d002d7308 */ /* 0x000e220000000800 */
[--C-:B------:R-:W-:Y:S01]  /*c260*/  FADD R61, R24, -R3.reuse ;  /* 0x80000003183d7221 */ /* 0x100fe20000000000 */
[----:B------:R-:W-:Y:S01]  /*c270*/  PRMT R26, RZ, 0x7610, R26 ;  /* 0x00007610ff1a7816 */ /* 0x000fe2000000001a */
[----:B---3--:R-:W-:-:S05]  /*c280*/  FADD R63, R21, -R3 ;  /* 0x80000003153f7221 */ /* 0x008fca0000000000 */
[----:B------:R-:W3:Y:S01]  /*c290*/  MUFU.EX2 R48, R48 ;  /* 0x0000003000307308 */ /* 0x000ee20000000800 */
[----:B------:R-:W-:Y:S01]  /*c2a0*/  PRMT R24, RZ, 0x7610, R24 ;  /* 0x00007610ff187816 */ /* 0x000fe20000000018 */
[----:B------:R-:W-:Y:S01]  /*c2b0*/  FADD R119, R119, -R3 ;  /* 0x8000000377777221 */ /* 0x000fe20000000000 */
[----:B------:R-:W-:Y:S02]  /*c2c0*/  PRMT R18, RZ, 0x7610, R18 ;  /* 0x00007610ff127816 */ /* 0x000fe40000000012 */
[----:B------:R-:W-:-:S03]  /*c2d0*/  PRMT R15, RZ, 0x7610, R15 ;  /* 0x00007610ff0f7816 */ /* 0x000fc6000000000f */
[----:B------:R-:W0:Y:S01]  /*c2e0*/  MUFU.EX2 R47, R47 ;  /* 0x0000002f002f7308 */ /* 0x000e220000000800 */
[----:B------:R-:W-:Y:S02]  /*c2f0*/  PRMT R12, RZ, 0x7610, R12 ;  /* 0x00007610ff0c7816 */ /* 0x000fe4000000000c */
[----:B------:R-:W-:Y:S01]  /*c300*/  PRMT R9, RZ, 0x7610, R9 ;  /* 0x00007610ff097816 */ /* 0x000fe20000000009 */
[----:B------:R-:W-:Y:S01]  /*c310*/  FADD R120, R120, -R3 ;  /* 0x8000000378787221 */ /* 0x000fe20000000000 */
[----:B------:R-:W-:-:S03]  /*c320*/  PRMT R6, RZ, 0x7610, R6 ;  /* 0x00007610ff067816 */ /* 0x000fc60000000006 */
[----:B------:R-:W0:Y:S01]  /*c330*/  MUFU.EX2 R50, R50 ;  /* 0x0000003200327308 */ /* 0x000e220000000800 */
[----:B--2---:R-:W-:Y:S01]  /*c340*/  FADD R90, R90, -R3 ;  /* 0x800000035a5a7221 */ /* 0x004fe20000000000 */
[----:B------:R-:W-:Y:S01]  /*c350*/  FMUL R54, R54, 1.4426950216293334961 ;  /* 0x3fb8aa3b36367820 */ /* 0x000fe20000400000 */
[----:B------:R-:W-:Y:S01]  /*c360*/  FMUL R53, R53, 1.4426950216293334961 ;  /* 0x3fb8aa3b35357820 */ /* 0x000fe20000400000 */
[----:B------:R-:W-:Y:S01]  /*c370*/  FMUL R56, R56, 1.4426950216293334961 ;  /* 0x3fb8aa3b38387820 */ /* 0x000fe20000400000 */
[----:B------:R-:W-:Y:S01]  /*c380*/  FMUL R55, R55, 1.4426950216293334961 ;  /* 0x3fb8aa3b37377820 */ /* 0x000fe20000400000 */
[----:B------:R-:W-:Y:S01]  /*c390*/  FMUL R58, R58, 1.4426950216293334961 ;  /* 0x3fb8aa3b3a3a7820 */ /* 0x000fe20000400000 */
[----:B------:R-:W-:Y:S01]  /*c3a0*/  FMUL R98, R98, 1.4426950216293334961 ;  /* 0x3fb8aa3b62627820 */ /* 0x000fe20000400000 */
[----:B------:R2:W-:Y:S01]  /*c3b0*/  MUFU.EX2 R74, R27 ;  /* 0x0000001b004a7308 */ /* 0x0005e20000000800 */
[----:B------:R-:W-:Y:S01]  /*c3c0*/  PRMT R21, RZ, 0x7610, R21 ;  /* 0x00007610ff157816 */ /* 0x000fe20000000015 */
[----:B------:R-:W-:Y:S01]  /*c3d0*/  FMUL R49, R118, 1.4426950216293334961 ;  /* 0x3fb8aa3b76317820 */ /* 0x000fe20000400000 */
[----:B------:R-:W4:Y:S01]  /*c3e0*/  @P1 LDG.E.U16 R26, desc[UR18][R162.64] ;  /* 0x00000012a21a1981 */ /* 0x000f22000c1e1500 */
[----:B------:R-:W-:Y:S01]  /*c3f0*/  FMUL R52, R119, 1.4426950216293334961 ;  /* 0x3fb8aa3b77347820 */ /* 0x000fe20000400000 */
[----:B------:R-:W-:Y:S01]  /*c400*/  FADD R99, R99, -R3 ;  /* 0x8000000363637221 */ /* 0x000fe20000000000 */
[----:B------:R-:W-:Y:S01]  /*c410*/  FMUL R57, R57, 1.4426950216293334961 ;  /* 0x3fb8aa3b39397820 */ /* 0x000fe20000400000 */
[----:B------:R-:W4:Y:S01]  /*c420*/  @P1 LDG.E.U16 R24, desc[UR18][R146.64] ;  /* 0x0000001292181981 */ /* 0x000f22000c1e1500 */
[----:B------:R-:W-:Y:S01]  /*c430*/  FMUL R60, R60, 1.4426950216293334961 ;  /* 0x3fb8aa3b3c3c7820 */ /* 0x000fe20000400000 */
[----:B--2---:R-:W-:Y:S01]  /*c440*/  PRMT R27, RZ, 0x7610, R27 ;  /* 0x00007610ff1b7816 */ /* 0x004fe2000000001b */
[--C-:B------:R-:W-:Y:S01]  /*c450*/  FADD R59, R128, -R3.reuse ;  /* 0x80000003803b7221 */ /* 0x100fe20000000000 */
[----:B------:R-:W2:Y:S01]  /*c460*/  @P1 LDG.E.U16 R21, desc[UR18][R134.64] ;  /* 0x0000001286151981 */ /* 0x000ea2000c1e1500 */
[--C-:B------:R-:W-:Y:S01]  /*c470*/  FADD R29, R29, -R3.reuse ;  /* 0x800000031d1d7221 */ /* 0x100fe20000000000 */
[--C-:B------:R-:W-:Y:S01]  /*c480*/  FADD R62, R121, -R3.reuse ;  /* 0x80000003793e7221 */ /* 0x100fe20000000000 */
[--C-:B------:R-:W-:Y:S01]  /*c490*/  FADD R25, R25, -R3.reuse ;  /* 0x8000000319197221 */ /* 0x100fe20000000000 */
[----:B------:R0:W2:Y:S01]  /*c4a0*/  @P1 LDG.E.U16 R27, desc[UR18][R88.64] ;  /* 0x00000012581b1981 */ /* 0x0000a2000c1e1500 */
[----:B------:R-:W3:Y:S01]  /*c4b0*/  MUFU.EX2 R49, R49 ;  /* 0x0000003100317308 */ /* 0x000ee20000000800 */
[--C-:B------:R-:W-:Y:S01]  /*c4c0*/  FADD R100, R100, -R3.reuse ;  /* 0x8000000364647221 */ /* 0x100fe20000000000 */
[--C-:B------:R-:W-:Y:S01]  /*c4d0*/  FADD R20, R20, -R3.reuse ;  /* 0x8000000314147221 */ /* 0x100fe20000000000 */
[----:B------:R-:W2:Y:S01]  /*c4e0*/  @P1 LDG.E.U16 R18, desc[UR18][R124.64] ;  /* 0x000000127c121981 */ /* 0x000ea2000c1e1500 */
[----:B------:R-:W-:Y:S01]  /*c4f0*/  FMUL R51, R120, 1.4426950216293334961 ;  /* 0x3fb8aa3b78337820 */ /* 0x000fe20000400000 */
[--C-:B------:R-:W-:Y:S01]  /*c500*/  FADD R101, R101, -R3.reuse ;  /* 0x8000000365657221 */ /* 0x100fe20000000000 */
[----:B------:R-:W-:Y:S01]  /*c510*/  FADD R64, R23, -R3 ;  /* 0x8000000317407221 */ /* 0x000fe20000000000 */
[----:B------:R-:W2:Y:S01]  /*c520*/  @P1 LDG.E.U16 R15, desc[UR18][R114.64] ;  /* 0x00000012720f1981 */ /* 0x000ea2000c1e1500 */
[----:B------:R-:W-:Y:S01]  /*c530*/  PRMT R17, RZ, 0x7610, R17 ;  /* 0x00007610ff117816 */ /* 0x000fe20000000011 */
[----:B0-----:R-:W-:Y:S01]  /*c540*/  FADD R88, R83, -R3 ;  /* 0x8000000353587221 */ /* 0x001fe20000000000 */
[----:B------:R-:W-:Y:S01]  /*c550*/  FADD R83, R44, R43 ;  /* 0x0000002b2c537221 */ /* 0x000fe20000000000 */
[----:B------:R-:W2:Y:S01]  /*c560*/  @P1 LDG.E.U16 R12, desc[UR18][R104.64] ;  /* 0x00000012680c1981 */ /* 0x000ea2000c1e1500 */
[----:B------:R-:W-:-:S02]  /*c570*/  PRMT R14, RZ, 0x7610, R14 ;  /* 0x00007610ff0e7816 */ /* 0x000fc4000000000e */
[----:B------:R-:W-:Y:S01]  /*c580*/  PRMT R11, RZ, 0x7610, R11 ;  /* 0x00007610ff0b7816 */ /* 0x000fe2000000000b */
[----:B-1----:R-:W-:Y:S01]  /*c590*/  FADD R89, R46, R83 ;  /* 0x000000532e597221 */ /* 0x002fe20000000000 */
[----:B------:R-:W2:Y:S01]  /*c5a0*/  @P1 LDG.E.U16 R9, desc[UR18][R94.64] ;  /* 0x000000125e091981 */ /* 0x000ea2000c1e1500 */
[----:B------:R-:W-:Y:S01]  /*c5b0*/  PRMT R8, RZ, 0x7610, R8 ;  /* 0x00007610ff087816 */ /* 0x000fe20000000008 */
[----:B------:R-:W-:Y:S01]  /*c5c0*/  FADD R108, R108, -R3 ;  /* 0x800000036c6c7221 */ /* 0x000fe20000000000 */
[----:B------:R-:W-:Y:S01]  /*c5d0*/  FADD R89, R45, R89 ;  /* 0x000000592d597221 */ /* 0x000fe20000000000 */
[----:B------:R-:W2:Y:S01]  /*c5e0*/  @P1 LDG.E.U16 R6, desc[UR18][R84.64] ;  /* 0x0000001254061981 */ /* 0x000ea2000c1e1500 */
[----:B------:R-:W0:Y:S01]  /*c5f0*/  MUFU.EX2 R52, R52 ;  /* 0x0000003400347308 */ /* 0x000e220000000800 */
[----:B------:R-:W-:Y:S01]  /*c600*/  FADD R109, R109, -R3 ;  /* 0x800000036d6d7221 */ /* 0x000fe20000000000 */
[----:B---3--:R-:W-:Y:S01]  /*c610*/  FADD R89, R48, R89 ;  /* 0x0000005930597221 */ /* 0x008fe20000000000 */
[----:B------:R-:W-:Y:S01]  /*c620*/  FMUL R90, R90, 1.4426950216293334961 ;  /* 0x3fb8aa3b5a5a7820 */ /* 0x000fe20000400000 */
[--C-:B------:R-:W-:Y:S01]  /*c630*/  FADD R143, R143, -R3.reuse ;  /* 0x800000038f8f7221 */ /* 0x100fe20000000000 */
[--C-:B------:R-:W-:Y:S01]  /*c640*/  FADD R150, R150, -R3.reuse ;  /* 0x8000000396967221 */ /* 0x100fe20000000000 */
[----:B----4-:R-:W-:-:S02]  /*c650*/  FADD R129, R140, -R3 ;  /* 0x800000038c817221 */ /* 0x010fc40000000000 */
[----:B------:R-:W1:Y:S01]  /*c660*/  MUFU.EX2 R51, R51 ;  /* 0x0000003300337308 */ /* 0x000e620000000800 */
[----:B------:R-:W3:Y:S01]  /*c670*/  LDL.LU R140, [R1+0x90] ;  /* 0x00009000018c7983 */ /* 0x000ee20000300800 */
[--C-:B------:R-:W-:Y:S01]  /*c680*/  FADD R110, R110, -R3.reuse ;  /* 0x800000036e6e7221 */ /* 0x100fe20000000000 */
[--C-:B------:R-:W-:Y:S01]  /*c690*/  FADD R111, R111, -R3.reuse ;  /* 0x800000036f6f7221 */ /* 0x100fe20000000000 */
[--C-:B------:R-:W-:Y:S01]  /*c6a0*/  FADD R151, R151, -R3.reuse ;  /* 0x8000000397977221 */ /* 0x100fe20000000000 */
[----:B------:R-:W4:Y:S01]  /*c6b0*/  LDL.LU R141, [R1+0x94] ;  /* 0x00009400018d7983 */ /* 0x000f220000300800 */
[--C-:B------:R-:W-:Y:S02]  /*c6c0*/  FADD R152, R152, -R3.reuse ;  /* 0x8000000398987221 */ /* 0x100fe40000000000 */
[----:B------:R-:W-:Y:S01]  /*c6d0*/  MUFU.EX2 R78, R78 ;  /* 0x0000004e004e7308 */ /* 0x000fe20000000800 */
[----:B------:R-:W2:Y:S01]  /*c6e0*/  LDL.LU R137, [R1+0x98] ;  /* 0x0000980001897983 */ /* 0x000ea20000300800 */
[--C-:B------:R-:W-:Y:S01]  /*c6f0*/  FADD R153, R153, -R3.reuse ;  /* 0x8000000399997221 */ /* 0x100fe20000000000 */
[--C-:B------:R-:W-:Y:S01]  /*c700*/  FADD R154, R154, -R3.reuse ;  /* 0x800000039a9a7221 */ /* 0x100fe20000000000 */
[--C-:B------:R-:W-:Y:S01]  /*c710*/  FADD R130, R130, -R3.reuse ;  /* 0x8000000382827221 */ /* 0x100fe20000000000 */
[----:B------:R-:W2:Y:S01]  /*c720*/  LDL.LU R148, [R1+0x9c] ;  /* 0x00009c0001947983 */ /* 0x000ea20000300800 */
[--C-:B------:R-:W-:Y:S01]  /*c730*/  FADD R131, R131, -R3.reuse ;  /* 0x8000000383837221 */ /* 0x100fe20000000000 */
[--C-:B------:R-:W-:Y:S01]  /*c740*/  FADD R158, R158, -R3.reuse ;  /* 0x800000039e9e7221 */ /* 0x100fe20000000000 */
[--C-:B------:R-:W-:Y:S01]  /*c750*/  FADD R138, R138, -R3.reuse ;  /* 0x800000038a8a7221 */ /* 0x100fe20000000000 */
[----:B------:R-:W2:Y:S01]  /*c760*/  LDL.LU R149, [R1+0xb0] ;  /* 0x0000b00001957983 */ /* 0x000ea20000300800 */
[----:B------:R-:W-:Y:S01]  /*c770*/  FADD R156, R156, -R3 ;  /* 0x800000039c9c7221 */ /* 0x000fe20000000000 */
[----:B------:R-:W2:Y:S02]  /*c780*/  LDC R117, c[0x0][0x3d8] ;  /* 0x0000f600ff757b82 */ /* 0x000ea40000000800 */
[----:B------:R-:W2:Y:S04]  /*c790*/  LDL.LU R164, [R1+0xb4] ;  /* 0x0000b40001a47983 */ /* 0x000ea80000300800 */
[----:B------:R-:W2:Y:S01]  /*c7a0*/  LDL.LU R165, [R1+0xb8] ;  /* 0x0000b80001a57983 */ /* 0x000ea20000300800 */
[----:B------:R-:W-:Y:S01]  /*c7b0*/  FADD R89, R47, R89 ;  /* 0x000000592f597221 */ /* 0x000fe20000000000 */
[----:B------:R0:W-:Y:S01]  /*c7c0*/  MUFU.EX2 R83, R90 ;  /* 0x0000005a00537308 */ /* 0x0001e20000000800 */
[----:B------:R-:W-:Y:S01]  /*c7d0*/  FADD R139, R139, -R3 ;  /* 0x800000038b8b7221 */ /* 0x000fe20000000000 */
[----:B------:R-:W2:Y:S06]  /*c7e0*/  LDC R116, c[0x0][0x3d8] ;  /* 0x0000f600ff747b82 */ /* 0x000eac0000000800 */
[----:B------:R-:W1:Y:S01]  /*c7f0*/  MUFU.EX2 R54, R54 ;  /* 0x0000003600367308 */ /* 0x000e620000000800 */
[----:B0-----:R-:W-:Y:S01]  /*c800*/  FMUL R90, R91, 1.4426950216293334961 ;  /* 0x3fb8aa3b5b5a7820 */ /* 0x001fe20000400000 */
[----:B------:R-:W-:-:S06]  /*c810*/  FADD R91, R50, R89 ;  /* 0x00000059325b7221 */ /* 0x000fcc0000000000 */
[----:B------:R-:W0:Y:S01]  /*c820*/  MUFU.EX2 R53, R53 ;  /* 0x0000003500357308 */ /* 0x000e220000000800 */
[----:B------:R-:W-:-:S07]  /*c830*/  FADD R91, R49, R91 ;  /* 0x0000005b315b7221 */ /* 0x000fce0000000000 */
[----:B------:R-:W0:Y:S01]  /*c840*/  MUFU.EX2 R56, R56 ;  /* 0x0000003800387308 */ /* 0x000e220000000800 */
[----:B------:R-:W-:-:S07]  /*c850*/  FADD R91, R52, R91 ;  /* 0x0000005b345b7221 */ /* 0x000fce0000000000 */
[----:B------:R-:W0:Y:S01]  /*c860*/  MUFU.EX2 R55, R55 ;  /* 0x0000003700377308 */ /* 0x000e220000000800 */
[----:B-1----:R-:W-:Y:S01]  /*c870*/  FADD R91, R51, R91 ;  /* 0x0000005b335b7221 */ /* 0x002fe20000000000 */
[----:B------:R-:W-:-:S06]  /*c880*/  FMUL R59, R59, 1.4426950216293334961 ;  /* 0x3fb8aa3b3b3b7820 */ /* 0x000fcc0000400000 */
[----:B------:R-:W1:Y:S01]  /*c890*/  MUFU.EX2 R58, R58 ;  /* 0x0000003a003a7308 */ /* 0x000e620000000800 */
[----:B------:R-:W-:Y:S01]  /*c8a0*/  FMUL R29, R29, 1.4426950216293334961 ;  /* 0x3fb8aa3b1d1d7820 */ /* 0x000fe20000400000 */
[----:B------:R-:W-:-:S06]  /*c8b0*/  FMUL R62, R62, 1.4426950216293334961 ;  /* 0x3fb8aa3b3e3e7820 */ /* 0x000fcc0000400000 */
[----:B------:R-:W0:Y:S01]  /*c8c0*/  MUFU.EX2 R57, R57 ;  /* 0x0000003900397308 */ /* 0x000e220000000800 */
[----:B------:R-:W-:Y:S01]  /*c8d0*/  FMUL R25, R25, 1.4426950216293334961 ;  /* 0x3fb8aa3b19197820 */ /* 0x000fe20000400000 */
[----:B------:R-:W-:Y:S01]  /*c8e0*/  FMUL R100, R100, 1.4426950216293334961 ;  /* 0x3fb8aa3b64647820 */ /* 0x000fe20000400000 */
[----:B------:R-:W-:-:S05]  /*c8f0*/  FMUL R20, R20, 1.4426950216293334961 ;  /* 0x3fb8aa3b14147820 */ /* 0x000fca0000400000 */
[----:B------:R-:W0:Y:S01]  /*c900*/  MUFU.EX2 R60, R60 ;  /* 0x0000003c003c7308 */ /* 0x000e220000000800 */
[----:B------:R-:W-:Y:S01]  /*c910*/  FMUL R61, R61, 1.4426950216293334961 ;  /* 0x3fb8aa3b3d3d7820 */ /* 0x000fe20000400000 */
[----:B------:R-:W-:Y:S01]  /*c920*/  PRMT R23, RZ, 0x7610, R23 ;  /* 0x00007610ff177816 */ /* 0x000fe20000000017 */
[----:B------:R-:W-:Y:S01]  /*c930*/  FMUL R64, R64, 1.4426950216293334961 ;  /* 0x3fb8aa3b40407820 */ /* 0x000fe20000400000 */
[----:B------:R-:W-:Y:S01]  /*c940*/  FMUL R63, R63, 1.4426950216293334961 ;  /* 0x3fb8aa3b3f3f7820 */ /* 0x000fe20000400000 */
[----:B------:R-:W2:Y:S03]  /*c950*/  @P1 LDG.E.U16 R17, desc[UR18][R122.64] ;  /* 0x000000127a111981 */ /* 0x000ea6000c1e1500 */
[----:B------:R0:W-:Y:S01]  /*c960*/  MUFU.EX2 R89, R98 ;  /* 0x0000006200597308 */ /* 0x0001e20000000800 */
[----:B------:R-:W2:Y:S04]  /*c970*/  @P1 LDG.E.U16 R23, desc[UR18][R144.64] ;  /* 0x0000001290171981 */ /* 0x000ea8000c1e1500 */
[----:B------:R-:W2:Y:S01]  /*c980*/  @P1 LDG.E.U16 R14, desc[UR18][R112.64] ;  /* 0x00000012700e1981 */ /* 0x000ea2000c1e1500 */
[----:B0-----:R-:W-:Y:S01]  /*c990*/  FMUL R98, R99, 1.4426950216293334961 ;  /* 0x3fb8aa3b63627820 */ /* 0x001fe20000400000 */
[----:B------:R-:W-:-:S02]  /*c9a0*/  FADD R99, R54, R91 ;  /* 0x0000005b36637221 */ /* 0x000fc40000000000 */
[----:B------:R-:W2:Y:S02]  /*c9b0*/  @P1 LDG.E.U16 R11, desc[UR18][R102.64] ;  /* 0x00000012660b1981 */ /* 0x000ea4000c1e1500 */
[----:B------:R-:W-:Y:S01]  /*c9c0*/  FADD R99, R53, R99 ;  /* 0x0000006335637221 */ /* 0x000fe20000000000 */
[----:B------:R-:W0:Y:S01]  /*c9d0*/  MUFU.EX2 R59, R59 ;  /* 0x0000003b003b7308 */ /* 0x000e220000000800 */
[----:B------:R-:W2:Y:S02]  /*c9e0*/  @P1 LDG.E.U16 R8, desc[UR18][R92.64] ;  /* 0x000000125c081981 */ /* 0x000ea4000c1e1500 */
[----:B------:R-:W-:-:S04]  /*c9f0*/  FADD R99, R56, R99 ;  /* 0x0000006338637221 */ /* 0x000fc80000000000 */
[----:B------:R-:W-:Y:S01]  /*ca00*/  FADD R99, R55, R99 ;  /* 0x0000006337637221 */ /* 0x000fe20000000000 */
[----:B------:R0:W-:Y:S08]  /*ca10*/  MUFU.EX2 R67, R29 ;  /* 0x0000001d00437308 */ /* 0x0001f00000000800 */
[----:B------:R1:W-:Y:S01]  /*ca20*/  MUFU.EX2 R65, R25 ;  /* 0x0000001900417308 */ /* 0x0003e20000000800 */
[----:B0-----:R-:W-:-:S06]  /*ca30*/  PRMT R29, RZ, 0x7610, R29 ;  /* 0x00007610ff1d7816 */ /* 0x001fcc000000001d */
[----:B------:R0:W2:Y:S01]  /*ca40*/  @P1 LDG.E.U16 R29, desc[UR18][R80.64] ;  /* 0x00000012501d1981 */ /* 0x0000a2000c1e1500 */
[----:B------:R0:W-:Y:S01]  /*ca50*/  MUFU.EX2 R91, R100 ;  /* 0x00000064005b7308 */ /* 0x0001e20000000800 */
[----:B-1----:R-:W-:-:S06]  /*ca60*/  PRMT R25, RZ, 0x7610, R25 ;  /* 0x00007610ff197816 */ /* 0x002fcc0000000019 */
[----:B------:R-:W2:Y:S01]  /*ca70*/  @P1 LDG.E.U16 R25, desc[UR18][R160.64] ;  /* 0x00000012a0191981 */ /* 0x000ea2000c1e1500 */
[----:B------:R-:W1:Y:S01]  /*ca80*/  MUFU.EX2 R62, R62 ;  /* 0x0000003e003e7308 */ /* 0x000e620000000800 */
[----:B0-----:R-:W-:Y:S01]  /*ca90*/  FMUL R100, R101, 1.4426950216293334961 ;  /* 0x3fb8aa3b65647820 */ /* 0x001fe20000400000 */
[----:B------:R-:W-:-:S06]  /*caa0*/  FADD R101, R58, R99 ;  /* 0x000000633a657221 */ /* 0x000fcc0000000000 */
[----:B------:R0:W-:Y:S01]  /*cab0*/  MUFU.EX2 R66, R20 ;  /* 0x0000001400427308 */ /* 0x0001e20000000800 */
[----:B------:R-:W-:Y:S01]  /*cac0*/  FADD R101, R57, R101 ;  /* 0x0000006539657221 */ /* 0x000fe20000000000 */
[----:B0-----:R-:W-:-:S06]  /*cad0*/  PRMT R20, RZ, 0x7610, R20 ;  /* 0x00007610ff147816 */ /* 0x001fcc0000000014 */
[----:B------:R-:W0:Y:S01]  /*cae0*/  MUFU.EX2 R61, R61 ;  /* 0x0000003d003d7308 */ /* 0x000e220000000800 */
[----:B------:R-:W-:Y:S01]  /*caf0*/  FADD R101, R60, R101 ;  /* 0x000000653c657221 */ /* 0x000fe20000000000 */
[----:B------:R-:W2:Y:S06]  /*cb00*/  @P1 LDG.E.U16 R20, desc[UR18][R132.64] ;  /* 0x0000001284141981 */ /* 0x000eac000c1e1500 */
[----:B------:R-:W0:Y:S01]  /*cb10*/  MUFU.EX2 R64, R64 ;  /* 0x0000004000407308 */ /* 0x000e220000000800 */
[----:B------:R-:W-:Y:S01]  /*cb20*/  FMUL R108, R108, 1.4426950216293334961 ;  /* 0x3fb8aa3b6c6c7820 */ /* 0x000fe20000400000 */
[----:B------:R-:W-:-:S06]  /*cb30*/  FADD R101, R59, R101 ;  /* 0x000000653b657221 */ /* 0x000fcc0000000000 */
[----:B------:R-:W0:Y:S08]  /*cb40*/  MUFU.EX2 R63, R63 ;  /* 0x0000003f003f7308 */ /* 0x000e300000000800 */
[----:B------:R0:W-:Y:S02]  /*cb50*/  MUFU.EX2 R99, R108 ;  /* 0x0000006c00637308 */ /* 0x0001e40000000800 */
[----:B0-----:R-:W-:Y:S01]  /*cb60*/  FMUL R108, R109, 1.4426950216293334961 ;  /* 0x3fb8aa3b6d6c7820 */ /* 0x001fe20000400000 */
[----:B-1----:R-:W-:-:S04]  /*cb70*/  FADD R109, R62, R101 ;  /* 0x000000653e6d7221 */ /* 0x002fc80000000000 */
[----:B------:R-:W-:Y:S01]  /*cb80*/  FADD R109, R61, R109 ;  /* 0x0000006d3d6d7221 */ /* 0x000fe20000000000 */
[----:B------:R-:W-:-:S03]  /*cb90*/  FMUL R110, R110, 1.4426950216293334961 ;  /* 0x3fb8aa3b6e6e7820 */ /* 0x000fc60000400000 */
[----:B------:R-:W-:Y:S01]  /*cba0*/  FADD R109, R64, R109 ;  /* 0x0000006d406d7221 */ /* 0x000fe20000000000 */
[----:B------:R-:W-:Y:S01]  /*cbb0*/  FMUL R75, R143, 1.4426950216293334961 ;  /* 0x3fb8aa3b8f4b7820 */ /* 0x000fe20000400000 */
[----:B------:R0:W-:Y:S02]  /*cbc0*/  MUFU.EX2 R101, R110 ;  /* 0x0000006e00657308 */ /* 0x0001e40000000800 */
[----:B------:R-:W-:Y:S01]  /*cbd0*/  FADD R109, R63, R109 ;  /* 0x0000006d3f6d7221 */ /* 0x000fe20000000000 */
[----:B------:R-:W-:Y:S01]  /*cbe0*/  FMUL R77, R150, 1.4426950216293334961 ;  /* 0x3fb8aa3b964d7820 */ /* 0x000fe20000400000 */
[----:B0-----:R-:W-:Y:S02]  /*cbf0*/  FMUL R110, R111, 1.4426950216293334961 ;  /* 0x3fb8aa3b6f6e7820 */ /* 0x001fe40000400000 */
[----:B------:R-:W-:Y:S02]  /*cc00*/  FADD R111, R66, R109 ;  /* 0x0000006d426f7221 */ /* 0x000fe40000000000 */
[----:B------:R-:W0:Y:S02]  /*cc10*/  MUFU.EX2 R75, R75 ;  /* 0x0000004b004b7308 */ /* 0x000e240000000800 */
[----:B------:R-:W-:Y:S01]  /*cc20*/  FADD R111, R65, R111 ;  /* 0x0000006f416f7221 */ /* 0x000fe20000000000 */
[----:B------:R-:W-:-:S03]  /*cc30*/  FMUL R80, R151, 1.4426950216293334961 ;  /* 0x3fb8aa3b97507820 */ /* 0x000fc60000400000 */
[----:B------:R-:W-:Y:S02]  /*cc40*/  FADD R111, R74, R111 ;  /* 0x0000006f4a6f7221 */ /* 0x000fe40000000000 */
[----:B------:R-:W1:Y:S01]  /*cc50*/  MUFU.EX2 R77, R77 ;  /* 0x0000004d004d7308 */ /* 0x000e620000000800 */
[----:B------:R-:W-:Y:S01]  /*cc60*/  FMUL R79, R152, 1.4426950216293334961 ;  /* 0x3fb8aa3b984f7820 */ /* 0x000fe20000400000 */
[----:B------:R-:W-:Y:S01]  /*cc70*/  FADD R111, R67, R111 ;  /* 0x0000006f436f7221 */ /* 0x000fe20000000000 */
[----:B------:R-:W-:-:S03]  /*cc80*/  FMUL R82, R153, 1.4426950216293334961 ;  /* 0x3fb8aa3b99527820 */ /* 0x000fc60000400000 */
[----:B------:R-:W-:Y:S02]  /*cc90*/  FADD R119, R76, R111 ;  /* 0x0000006f4c777221 */ /* 0x000fe40000000000 */
[----:B------:R-:W1:Y:S01]  /*cca0*/  MUFU.EX2 R80, R80 ;  /* 0x0000005000507308 */ /* 0x000e620000000800 */
[----:B------:R-:W-:Y:S01]  /*ccb0*/  FMUL R81, R154, 1.4426950216293334961 ;  /* 0x3fb8aa3b9a517820 */ /* 0x000fe20000400000 */
[----:B0-----:R-:W-:-:S06]  /*ccc0*/  FADD R119, R75, R119 ;  /* 0x000000774b777221 */ /* 0x001fcc0000000000 */
[----:B------:R-:W0:Y:S01]  /*ccd0*/  MUFU.EX2 R79, R79 ;  /* 0x0000004f004f7308 */ /* 0x000e220000000800 */
[----:B------:R-:W-:Y:S01]  /*cce0*/  FADD R119, R78, R119 ;  /* 0x000000774e777221 */ /* 0x000fe20000000000 */
[----:B------:R-:W-:-:S06]  /*ccf0*/  FMUL R88, R88, 1.4426950216293334961 ;  /* 0x3fb8aa3b58587820 */ /* 0x000fcc0000400000 */
[----:B------:R-:W0:Y:S01]  /*cd00*/  MUFU.EX2 R82, R82 ;  /* 0x0000005200527308 */ /* 0x000e220000000800 */
[----:B-1----:R-:W-:-:S07]  /*cd10*/  FADD R119, R77, R119 ;  /* 0x000000774d777221 */ /* 0x002fce0000000000 */
[----:B------:R-:W1:Y:S01]  /*cd20*/  MUFU.EX2 R81, R81 ;  /* 0x0000005100517308 */ /* 0x000e620000000800 */
[----:B------:R-:W-:-:S07]  /*cd30*/  FADD R121, R80, R119 ;  /* 0x0000007750797221 */ /* 0x000fce0000000000 */
[----:B------:R-:W1:Y:S01]  /*cd40*/  MUFU.EX2 R88, R88 ;  /* 0x0000005800587308 */ /* 0x000e620000000800 */
[----:B0-----:R-:W-:Y:S01]  /*cd50*/  FADD R121, R79, R121 ;  /* 0x000000794f797221 */ /* 0x001fe20000000000 */
[----:B------:R-:W-:-:S03]  /*cd60*/  FADD R128, R155, -R3 ;  /* 0x800000039b807221 */ /* 0x000fc60000000000 */
[----:B------:R-:W-:-:S03]  /*cd70*/  FADD R121, R82, R121 ;  /* 0x0000007952797221 */ /* 0x000fc60000000000 */
[----:B------:R-:W0:Y:S01]  /*cd80*/  MUFU.EX2 R90, R90 ;  /* 0x0000005a005a7308 */ /* 0x000e220000000800 */
[----:B------:R-:W-:Y:S01]  /*cd90*/  FMUL R128, R128, 1.4426950216293334961 ;  /* 0x3fb8aa3b80807820 */ /* 0x000fe20000400000 */
[----:B-1----:R-:W-:-:S06]  /*cda0*/  FADD R121, R81, R121 ;  /* 0x0000007951797221 */ /* 0x002fcc0000000000 */
[----:B------:R1:W-:Y:S08]  /*cdb0*/  MUFU.EX2 R119, R128 ;  /* 0x0000008000777308 */ /* 0x0003f00000000800 */
[----:B------:R-:W3:Y:S01]  /*cdc0*/  MUFU.EX2 R98, R98 ;  /* 0x0000006200627308 */ /* 0x000ee20000000800 */
[----:B-1----:R-:W-:Y:S01]  /*cdd0*/  FMUL R128, R129, 1.4426950216293334961 ;  /* 0x3fb8aa3b81807820 */ /* 0x002fe20000400000 */
[----:B------:R-:W-:-:S04]  /*cde0*/  FADD R129, R88, R121 ;  /* 0x0000007958817221 */ /* 0x000fc80000000000 */
[----:B------:R-:W-:Y:S02]  /*cdf0*/  FADD R129, R83, R129 ;  /* 0x0000008153817221 */ /* 0x000fe40000000000 */
[----:B------:R-:W1:Y:S02]  /*ce00*/  MUFU.EX2 R100, R100 ;  /* 0x0000006400647308 */ /* 0x000e640000000800 */
[----:B0-----:R-:W-:Y:S01]  /*ce10*/  FADD R129, R90, R129 ;  /* 0x000000815a817221 */ /* 0x001fe20000000000 */
[----:B------:R-:W-:-:S03]  /*ce20*/  FMUL R130, R130, 1.4426950216293334961 ;  /* 0x3fb8aa3b82827820 */ /* 0x000fc60000400000 */
[----:B------:R-:W-:Y:S02]  /*ce30*/  FADD R129, R89, R129 ;  /* 0x0000008159817221 */ /* 0x000fe40000000000 */
[----:B------:R0:W-:Y:S01]  /*ce40*/  MUFU.EX2 R121, R130 ;  /* 0x0000008200797308 */ /* 0x0001e20000000800 */
[----:B------:R-:W-:-:S07]  /*ce50*/  FADD R118, R159, -R3 ;  /* 0x800000039f767221 */ /* 0x000fce0000000000 */
[----:B------:R-:W2:Y:S01]  /*ce60*/  MUFU.EX2 R108, R108 ;  /* 0x0000006c006c7308 */ /* 0x000ea20000000800 */
[----:B0-----:R-:W-:Y:S01]  /*ce70*/  FMUL R130, R131, 1.4426950216293334961 ;  /* 0x3fb8aa3b83827820 */ /* 0x001fe20000400000 */
[----:B---3--:R-:W-:Y:S01]  /*ce80*/  FADD R131, R98, R129 ;  /* 0x0000008162837221 */ /* 0x008fe20000000000 */
[----:B------:R-:W-:-:S03]  /*ce90*/  FMUL R118, R118, 1.4426950216293334961 ;  /* 0x3fb8aa3b76767820 */ /* 0x000fc60000400000 */
[----:B------:R-:W-:Y:S01]  /*cea0*/  FADD R131, R91, R131 ;  /* 0x000000835b837221 */ /* 0x000fe20000000000 */
[----:B------:R-:W-:Y:S01]  /*ceb0*/  FADD R120, R157, -R3 ;  /* 0x800000039d787221 */ /* 0x000fe20000000000 */
[----:B------:R-:W0:Y:S02]  /*cec0*/  MUFU.EX2 R110, R110 ;  /* 0x0000006e006e7308 */ /* 0x000e240000000800 */
[----:B-1----:R-:W-:Y:S01]  /*ced0*/  FADD R131, R100, R131 ;  /* 0x0000008364837221 */ /* 0x002fe20000000000 */
[----:B------:R-:W-:Y:S01]  /*cee0*/  FMUL R138, R138, 1.4426950216293334961 ;  /* 0x3fb8aa3b8a8a7820 */ /* 0x000fe20000400000 */
[----:B------:R-:W-:-:S04]  /*cef0*/  FMUL R120, R120, 1.4426950216293334961 ;  /* 0x3fb8aa3b78787820 */ /* 0x000fc80000400000 */
[----:B------:R1:W3:Y:S01]  /*cf00*/  MUFU.EX2 R109, R118 ;  /* 0x00000076006d7308 */ /* 0x0002e20000000800 */
[----:B------:R-:W-:Y:S01]  /*cf10*/  FADD R131, R99, R131 ;  /* 0x0000008363837221 */ /* 0x000fe20000000000 */
[----:B-1----:R-:W-:-:S06]  /*cf20*/  FMUL R118, R158, 1.4426950216293334961 ;  /* 0x3fb8aa3b9e767820 */ /* 0x002fcc0000400000 */
[----:B------:R1:W-:Y:S01]  /*cf30*/  MUFU.EX2 R129, R138 ;  /* 0x0000008a00817308 */ /* 0x0003e20000000800 */
[--C-:B------:R-:W-:Y:S01]  /*cf40*/  FADD R140, R140, -R3.reuse ;  /* 0x800000038c8c7221 */ /* 0x100fe20000000000 */
[--C-:B----4-:R-:W-:Y:S01]  /*cf50*/  FADD R141, R141, -R3.reuse ;  /* 0x800000038d8d7221 */ /* 0x110fe20000000000 */
[--C-:B--2---:R-:W-:Y:S01]  /*cf60*/  FADD R143, R137, -R3.reuse ;  /* 0x80000003898f7221 */ /* 0x104fe20000000000 */
[--C-:B------:R-:W-:Y:S01]  /*cf70*/  FADD R150, R148, -R3.reuse ;  /* 0x8000000394967221 */ /* 0x100fe20000000000 */
[--C-:B------:R-:W-:Y:S01]  /*cf80*/  FADD R151, R149, -R3.reuse ;  /* 0x8000000395977221 */ /* 0x100fe20000000000 */
[--C-:B------:R-:W-:Y:S01]  /*cf90*/  FADD R152, R164, -R3.reuse ;  /* 0x80000003a4987221 */ /* 0x100fe20000000000 */
[----:B------:R-:W-:Y:S01]  /*cfa0*/  FADD R153, R165, -R3 ;  /* 0x80000003a5997221 */ /* 0x000fe20000000000 */
[----:B------:R-:W2:Y:S01]  /*cfb0*/  MUFU.EX2 R118, R118 ;  /* 0x0000007600767308 */ /* 0x000ea20000000800 */
[----:B-1----:R-:W-:Y:S01]  /*cfc0*/  FMUL R138, R139, 1.4426950216293334961 ;  /* 0x3fb8aa3b8b8a7820 */ /* 0x002fe20000400000 */
[----:B------:R-:W-:-:S06]  /*cfd0*/  FADD R139, R108, R131 ;  /* 0x000000836c8b7221 */ /* 0x000fcc0000000000 */
[----:B------:R1:W4:Y:S01]  /*cfe0*/  MUFU.EX2 R111, R120 ;  /* 0x00000078006f7308 */ /* 0x0003220000000800 */
[----:B------:R-:W-:Y:S01]  /*cff0*/  FADD R139, R101, R139 ;  /* 0x0000008b658b7221 */ /* 0x000fe20000000000 */
[----:B------:R-:W-:-:S06]  /*d000*/  FMUL R140, R140, 1.4426950216293334961 ;  /* 0x3fb8aa3b8c8c7820 */ /* 0x000fcc0000400000 */
[----:B------:R-:W-:Y:S01]  /*d010*/  MUFU.EX2 R128, R128 ;  /* 0x0000008000807308 */ /* 0x000fe20000000800 */
[----:B-1----:R-:W-:Y:S01]  /*d020*/  FMUL R120, R156, 1.4426950216293334961 ;  /* 0x3fb8aa3b9c787820 */ /* 0x002fe20000400000 */
[----:B0-----:R-:W-:Y:S01]  /*d030*/  FADD R139, R110, R139 ;  /* 0x0000008b6e8b7221 */ /* 0x001fe20000000000 */
[----:B------:R-:W-:-:S05]  /*d040*/  FMUL R143, R143, 1.4426950216293334961 ;  /* 0x3fb8aa3b8f8f7820 */ /* 0x000fca0000400000 */
[----:B------:R-:W-:Y:S01]  /*d050*/  MUFU.EX2 R130, R130 ;  /* 0x0000008200827308 */ /* 0x000fe20000000800 */
[----:B---3--:R-:W-:Y:S01]  /*d060*/  FADD R139, R109, R139 ;  /* 0x0000008b6d8b7221 */ /* 0x008fe20000000000 */
[----:B------:R-:W-:Y:S01]  /*d070*/  FMUL R151, R151, 1.4426950216293334961 ;  /* 0x3fb8aa3b97977820 */ /* 0x000fe20000400000 */
[----:B------:R-:W-:Y:S01]  /*d080*/  FMUL R153, R153, 1.4426950216293334961 ;  /* 0x3fb8aa3b99997820 */ /* 0x000fe20000400000 */
[--C-:B------:R-:W-:Y:S01]  /*d090*/  FADD R154, R71, -R3.reuse ;  /* 0x80000003479a7221 */ /* 0x100fe20000000000 */
[----:B------:R-:W-:Y:S01]  /*d0a0*/  FADD R155, R142, -R3 ;  /* 0x800000038e9b7221 */ /* 0x000fe20000000000 */
[C---:B------:R-:W-:Y:S01]  /*d0b0*/  LOP3.LUT R165, R70.reuse, 0x30, RZ, 0x3c, !PT ;  /* 0x0000003046a57812 */ /* 0x040fe200078e3cff */
[----:B------:R-:W0:Y:S01]  /*d0c0*/  LDC R164, c[0x0][0x3d8] ;  /* 0x0000f600ffa47b82 */ /* 0x000e220000000800 */
[----:B------:R-:W1:Y:S01]  /*d0d0*/  MUFU.EX2 R120, R120 ;  /* 0x0000007800787308 */ /* 0x000e620000000800 */
[----:B------:R-:W-:Y:S01]  /*d0e0*/  LOP3.LUT R86, R70, 0x40, RZ, 0x3c, !PT ;  /* 0x0000004046567812 */ /* 0x000fe200078e3cff */
[----:B------:R-:W-:-:S02]  /*d0f0*/  IMAD R117, R117, 0x5c, RZ ;  /* 0x0000005c75757824 */ /* 0x000fc400078e02ff */
[----:B------:R-:W-:-:S03]  /*d100*/  IMAD R116, R116, 0x26, RZ ;  /* 0x0000002674747824 */ /* 0x000fc600078e02ff */
[----:B------:R-:W3:Y:S01]  /*d110*/  LDC R158, c[0x0][0x3d8] ;  /* 0x0000f600ff9e7b82 */ /* 0x000ee20000000800 */
[----:B------:R1:W-:Y:S01]  /*d120*/  MUFU.EX2 R131, R140 ;  /* 0x0000008c00837308 */ /* 0x0003e20000000800 */
[----:B------:R0:W5:Y:S07]  /*d130*/  LDL.LU R71, [R1+0x6c4] ;  /* 0x0006c40001477983 */ /* 0x00016e0000300800 */
[----:B------:R-:W0:Y:S01]  /*d140*/  MUFU.EX2 R138, R138 ;  /* 0x0000008a008a7308 */ /* 0x000e220000000800 */
[----:B-1----:R-:W-:Y:S01]  /*d150*/  FMUL R140, R141, 1.4426950216293334961 ;  /* 0x3fb8aa3b8d8c7820 */ /* 0x002fe20000400000 */
[----:B--2---:R-:W-:Y:S01]  /*d160*/  FADD R141, R118, R139 ;  /* 0x0000008b768d7221 */ /* 0x004fe20000000000 */
[----:B------:R-:W-:Y:S01]  /*d170*/  FMUL R155, R155, 1.4426950216293334961 ;  /* 0x3fb8aa3b9b9b7820 */ /* 0x000fe20000400000 */
[----:B------:R1:W-:Y:S01]  /*d180*/  STS.U16 [R165+UR6+0x1980], R5 ;  /* 0x00198005a5007988 */ /* 0x0003e20008000406 */
[----:B------:R-:W2:Y:S01]  /*d190*/  LDC R156, c[0x0][0x3d8] ;  /* 0x0000f600ff9c7b82 */ /* 0x000ea20000000800 */
[----:B----4-:R-:W-:Y:S01]  /*d1a0*/  FADD R141, R111, R141 ;  /* 0x0000008d6f8d7221 */ /* 0x010fe20000000000 */
[----:B0-----:R-:W-:Y:S01]  /*d1b0*/  IMAD R164, R164, 0x1c, RZ ;  /* 0x0000001ca4a47824 */ /* 0x001fe200078e02ff */
[----:B------:R0:W5:Y:S02]  /*d1c0*/  LDL.LU R142, [R1+0x6c0] ;  /* 0x0006c000018e7983 */ /* 0x0001640000300800 */
[----:B------:R-:W-:Y:S01]  /*d1d0*/  FADD R141, R120, R141 ;  /* 0x0000008d788d7221 */ /* 0x000fe20000000000 */
[----:B------:R4:W-:Y:S03]  /*d1e0*/  MUFU.EX2 R139, R143 ;  /* 0x0000008f008b7308 */ /* 0x0009e60000000800 */
[----:B------:R-:W-:Y:S01]  /*d1f0*/  FADD R141, R119, R141 ;  /* 0x0000008d778d7221 */ /* 0x000fe20000000000 */
[----:B----4-:R-:W-:-:S03]  /*d200*/  FMUL R143, R150, 1.4426950216293334961 ;  /* 0x3fb8aa3b968f7820 */ /* 0x010fc60000400000 */
[----:B------:R-:W-:Y:S01]  /*d210*/  FADD R150, R128, R141 ;  /* 0x0000008d80967221 */ /* 0x000fe20000000000 */
[----:B------:R-:W4:Y:S03]  /*d220*/  MUFU.EX2 R140, R140 ;  /* 0x0000008c008c7308 */ /* 0x000f260000000800 */
[----:B------:R-:W-:-:S04]  /*d230*/  FADD R150, R121, R150 ;  /* 0x0000009679967221 */ /* 0x000fc80000000000 */
[----:B------:R-:W-:Y:S01]  /*d240*/  FADD R150, R130, R150 ;  /* 0x0000009682967221 */ /* 0x000fe20000000000 */
[----:B------:R0:W-:Y:S03]  /*d250*/  MUFU.EX2 R141, R151 ;  /* 0x00000097008d7308 */ /* 0x0001e60000000800 */
[----:B------:R-:W-:-:S05]  /*d260*/  FADD R150, R129, R150 ;  /* 0x0000009681967221 */ /* 0x000fca0000000000 */
[----:B------:R-:W1:Y:S01]  /*d270*/  MUFU.EX2 R143, R143 ;  /* 0x0000008f008f7308 */ /* 0x000e620000000800 */
[----:B0-----:R-:W-:Y:S01]  /*d280*/  FMUL R151, R152, 1.4426950216293334961 ;  /* 0x3fb8aa3b98977820 */ /* 0x001fe20000400000 */
[----:B------:R-:W-:-:S04]  /*d290*/  FADD R152, R138, R150 ;  /* 0x000000968a987221 */ /* 0x000fc80000000000 */
[----:B------:R-:W-:Y:S02]  /*d2a0*/  FADD R152, R131, R152 ;  /* 0x0000009883987221 */ /* 0x000fe40000000000 */
[----:B------:R-:W0:Y:S02]  /*d2b0*/  MUFU.EX2 R151, R151 ;  /* 0x0000009700977308 */ /* 0x000e240000000800 */
[----:B----4-:R-:W-:-:S06]  /*d2c0*/  FADD R152, R140, R152 ;  /* 0x000000988c987221 */ /* 0x010fcc0000000000 */
[----:B------:R4:W0:Y:S01]  /*d2d0*/  MUFU.EX2 R150, R153 ;  /* 0x0000009900967308 */ /* 0x0008220000000800 */
[----:B------:R-:W-:Y:S01]  /*d2e0*/  FADD R152, R139, R152 ;  /* 0x000000988b987221 */ /* 0x000fe20000000000 */
[----:B----4-:R-:W-:-:S03]  /*d2f0*/  FMUL R153, R154, 1.4426950216293334961 ;  /* 0x3fb8aa3b9a997820 */ /* 0x010fc60000400000 */
[----:B-1----:R-:W-:-:S03]  /*d300*/  FADD R154, R143, R152 ;  /* 0x000000988f9a7221 */ /* 0x002fc60000000000 */
[----:B------:R-:W1:Y:S01]  /*d310*/  MUFU.EX2 R153, R153 ;  /* 0x0000009900997308 */ /* 0x000e620000000800 */
[----:B------:R-:W-:-:S07]  /*d320*/  FADD R154, R141, R154 ;  /* 0x0000009a8d9a7221 */ /* 0x000fce0000000000 */
[----:B------:R-:W4:Y:S01]  /*d330*/  MUFU.EX2 R152, R155 ;  /* 0x0000009b00987308 */ /* 0x000f220000000800 */
[----:B0-----:R-:W-:Y:S01]  /*d340*/  FADD R5, R151, R154 ;  /* 0x0000009a97057221 */ /* 0x001fe20000000000 */
[----:B------:R0:W-:Y:S04]  /*d350*/  STS.U16 [R165+UR6+0x1d80], R4 ;  /* 0x001d8004a5007988 */ /* 0x0001e80008000406 */
[----:B------:R1:W-:Y:S01]  /*d360*/  STS.U16 [R165+UR6+0x2180], R2 ;  /* 0x00218002a5007988 */ /* 0x0003e20008000406 */
[----:B0-----:R-:W-:-:S03]  /*d370*/  FADD R4, R150, R5 ;  /* 0x0000000596047221 */ /* 0x001fc60000000000 */
[----:B------:R4:W-:Y:S01]  /*d380*/  STS.U16 [R165+UR6+0x2580], R0 ;  /* 0x00258000a5007988 */ /* 0x0009e20008000406 */
[----:B-1----:R-:W-:-:S04]  /*d390*/  FADD R2, R153, R4 ;  /* 0x0000000499027221 */ /* 0x002fc80000000000 */
[----:B----4-:R-:W-:-:S05]  /*d3a0*/  FADD R0, R152, R2 ;  /* 0x0000000298007221 */ /* 0x010fca0000000000 */
[----:B------:R-:W0:Y:S04]  /*d3b0*/  SHFL.BFLY PT, R2, R0, 0x10, 0x1f ;  /* 0x0e001f0000027f89 */ /* 0x000e2800000e0000 */
[----:B------:R-:W-:Y:S04]  /*d3c0*/  STS.U16 [R165+UR6+0x2980], R22 ;  /* 0x00298016a5007988 */ /* 0x000fe80008000406 */
[----:B------:R-:W-:Y:S04]  /*d3d0*/  STS.U16 [R165+UR6+0x2d80], R19 ;  /* 0x002d8013a5007988 */ /* 0x000fe80008000406 */
[----:B------:R-:W-:Y:S04]  /*d3e0*/  STS.U16 [R165+UR6+0x3180], R16 ;  /* 0x00318010a5007988 */ /* 0x000fe80008000406 */
[----:B------:R-:W-:Y:S04]  /*d3f0*/  STS.U16 [R165+UR6+0x3580], R13 ;  /* 0x0035800da5007988 */ /* 0x000fe80008000406 */
[----:B------:R-:W-:Y:S01]  /*d400*/  STS.U16 [R165+UR6+0x3980], R10 ;  /* 0x0039800aa5007988 */ /* 0x000fe20008000406 */
[----:B0-----:R-:W-:-:S02]  /*d410*/  FADD R154, R0, R2 ;  /* 0x00000002009a7221 */ /* 0x001fc40000000000 */
[----:B------:R-:W0:Y:S01]  /*d420*/  LDC R0, c[0x0][0x3d8] ;  /* 0x0000f600ff007b82 */ /* 0x000e220000000800 */
[----:B------:R1:W-:Y:S07]  /*d430*/  STS.U16 [R165+UR6+0x3d80], R7 ;  /* 0x003d8007a5007988 */ /* 0x0003ee0008000406 */
[----:B------:R-:W4:Y:S08]  /*d440*/  LDC R2, c[0x0][0x3d8] ;  /* 0x0000f600ff027b82 */ /* 0x000f300000000800 */
[----:B-1----:R-:W1:Y:S01]  /*d450*/  LDC R165, c[0x0][0x3d8] ;  /* 0x0000f600ffa57b82 */ /* 0x002e620000000800 */
[----:B------:R0:W-:Y:S04]  /*d460*/  STS.U16 [R86+UR6+0x200], R42 ;  /* 0x0002002a56007988 */ /* 0x0001e80008000406 */
[----:B------:R-:W-:Y:S04]  /*d470*/  STS.U16 [R86+UR6+0x600], R40 ;  /* 0x0006002856007988 */ /* 0x000fe80008000406 */
[----:B------:R0:W-:Y:S02]  /*d480*/  STS.U16 [R86+UR6+0xa00], R38 ;  /* 0x000a002656007988 */ /* 0x0001e40008000406 */
[----:B0-----:R-:W-:Y:S01]  /*d490*/  IMAD R0, R0, 0xe, RZ ;  /* 0x0000000e00007824 */ /* 0x001fe200078e02ff */
[----:B------:R-:W-:Y:S01]  /*d4a0*/  IADD3 R134, P3, PT, R164, R72, RZ ;  /* 0x00000048a4867210 */ /* 0x000fe20007f7e0ff */
[----:B------:R-:W0:Y:S01]  /*d4b0*/  LDC R42, c[0x0][0x3d8] ;  /* 0x0000f600ff2a7b82 */ /* 0x000e220000000800 */
[----:B------:R1:W-:Y:S04]  /*d4c0*/  STS.U16 [R86+UR6+0xe00], R36 ;  /* 0x000e002456007988 */ /* 0x0003e80008000406 */
[----:B------:R-:W-:Y:S01]  /*d4d0*/  STS.U16 [R86+UR6+0x1200], R34 ;  /* 0x0012002256007988 */ /* 0x000fe20008000406 */
[----:B----4-:R-:W-:Y:S01]  /*d4e0*/  IMAD R2, R2, 0x1e, RZ ;  /* 0x0000001e02027824 */ /* 0x010fe200078e02ff */
[----:B------:R-:W-:Y:S01]  /*d4f0*/  F2FP.F16.F32.PACK_AB R4, R43, R44 ;  /* 0x0000002c2b04723e */ /* 0x000fe200000000ff */
[----:B------:R-:W4:Y:S01]  /*d500*/  LDC R38, c[0x0][0x3d8] ;  /* 0x0000f600ff267b82 */ /* 0x000f220000000800 */
[----:B------:R-:W-:Y:S04]  /*d510*/  STS.U16 [R86+UR6+0x1600], R32 ;  /* 0x0016002056007988 */ /* 0x000fe80008000406 */
[----:B------:R-:W-:Y:S01]  /*d520*/  STS.U16 [R86+UR6+0x1a00], R30 ;  /* 0x001a001e56007988 */ /* 0x000fe20008000406 */
[----:B-1----:R-:W-:Y:S01]  /*d530*/  IMAD R165, R165, 0xc, RZ ;  /* 0x0000000ca5a57824 */ /* 0x002fe200078e02ff */
[----:B------:R-:W-:Y:S01]  /*d540*/  LEA.HI.X.SX32 R135, R0, R73, 0x1, P3 ;  /* 0x0000004900877211 */ /* 0x000fe200018f0eff */
[----:B------:R-:W1:Y:S01]  /*d550*/  LDC R36, c[0x0][0x3d8] ;  /* 0x0000f600ff247b82 */ /* 0x000e620000000800 */
[----:B------:R-:W-:Y:S04]  /*d560*/  STS.U16 [R86+UR6+0x1e00], R28 ;  /* 0x001e001c56007988 */ /* 0x000fe80008000406 */
[----:B------:R-:W-:Y:S03]  /*d570*/  STS.U16 [R86+UR6+0x2200], R26 ;  /* 0x0022001a56007988 */ /* 0x000fe60008000406 */
[----:B------:R-:W2:Y:S01]  /*d580*/  LDC R44, c[0x0][0x3d8] ;  /* 0x0000f600ff2c7b82 */ /* 0x000ea20000000800 */
[----:B------:R-:W-:Y:S01]  /*d590*/  STS.U16 [R86+UR6+0x2600], R24 ;  /* 0x0026001856007988 */ /* 0x000fe20008000406 */
[----:B------:R-:W-:-:S03]  /*d5a0*/  IADD3 R162, P3, PT, R69, R72, RZ ;  /* 0x0000004845a27210 */ /* 0x000fc60007f7e0ff */
[----:B------:R-:W-:Y:S01]  /*d5b0*/  STS.U16 [R86+UR6+0x2a00], R21 ;  /* 0x002a001556007988 */ /* 0x000fe20008000406 */
[-C--:B------:R-:W-:Y:S02]  /*d5c0*/  IADD3 R124, P5, PT, R165, R72.reuse, RZ ;  /* 0x00000048a57c7210 */ /* 0x080fe40007fbe0ff */
[----:B------:R-:W2:Y:S01]  /*d5d0*/  LDC R165, c[0x0][0x3d8] ;  /* 0x0000f600ffa57b82 */ /* 0x000ea20000000800 */
[----:B------:R-:W-:Y:S04]  /*d5e0*/  STS.U16 [R86+UR6+0x2e00], R18 ;  /* 0x002e001256007988 */ /* 0x000fe80008000406 */
[----:B------:R-:W-:Y:S01]  /*d5f0*/  STS.U16 [R86+UR6+0x3200], R15 ;  /* 0x0032000f56007988 */ /* 0x000fe20008000406 */
[----:B------:R-:W-:Y:S01]  /*d600*/  LOP3.LUT R155, R70, 0x50, RZ, 0x3c, !PT ;  /* 0x00000050469b7812 */ /* 0x000fe200078e3cff */
[----:B0-----:R-:W-:Y:S01]  /*d610*/  IMAD R42, R42, 0xf, RZ ;  /* 0x0000000f2a2a7824 */ /* 0x001fe200078e02ff */
[CC--:B------:R-:W-:Y:S01]  /*d620*/  IADD3 R136, P4, PT, R2.reuse, R72.reuse, RZ ;  /* 0x0000004802887210 */ /* 0x0c0fe20007f9e0ff */
[----:B------:R-:W-:Y:S01]  /*d630*/  STS.U16 [R86+UR6+0x3600], R12 ;  /* 0x0036000c56007988 */ /* 0x000fe20008000406 */
[----:B------:R-:W-:Y:S01]  /*d640*/  LEA.HI.X.SX32 R163, R2, R73, 0x1, P3 ;  /* 0x0000004902a37211 */ /* 0x000fe200018f0eff */
[----:B-1----:R-:W-:Y:S01]  /*d650*/  IMAD R36, R36, 0x3e, RZ ;  /* 0x0000003e24247824 */ /* 0x002fe200078e02ff */
[----:B------:R-:W0:Y:S01]  /*d660*/  LDC R69, c[0x0][0x3d8] ;  /* 0x0000f600ff457b82 */ /* 0x000e220000000800 */
[----:B------:R-:W-:Y:S01]  /*d670*/  STS.U16 [R86+UR6+0x3a00], R9 ;  /* 0x003a000956007988 */ /* 0x000fe20008000406 */
[----:B------:R-:W-:-:S03]  /*d680*/  IADD3 R96, P3, PT, R117, R72, RZ ;  /* 0x0000004875607210 */ /* 0x000fc60007f7e0ff */
[----:B------:R1:W-:Y:S03]  /*d690*/  STS.U16 [R86+UR6+0x3e00], R6 ;  /* 0x003e000656007988 */ /* 0x0003e60008000406 */
[----:B------:R-:W0:Y:S08]  /*d6a0*/  LDC R117, c[0x0][0x3d8] ;  /* 0x0000f600ff757b82 */ /* 0x000e300000000800 */
[----:B-1----:R-:W1:Y:S01]  /*d6b0*/  LDC R86, c[0x0][0x3d8] ;  /* 0x0000f600ff567b82 */ /* 0x002e620000000800 */
[----:B------:R3:W-:Y:S04]  /*d6c0*/  STS.U16 [R155+UR6+0x280], R41 ;  /* 0x000280299b007988 */ /* 0x0007e80008000406 */
[----:B------:R-:W-:Y:S03]  /*d6d0*/  STS.U16 [R155+UR6+0x680], R39 ;  /* 0x000680279b007988 */ /* 0x000fe60008000406 */
[----:B------:R-:W4:Y:S01]  /*d6e0*/  LDC R43, c[0x0][0x3d8] ;  /* 0x0000f600ff2b7b82 */ /* 0x000f220000000800 */
[----:B------:R-:W-:Y:S01]  /*d6f0*/  STS.U16 [R155+UR6+0xa80], R37 ;  /* 0x000a80259b007988 */ /* 0x000fe20008000406 */
[----:B--2---:R-:W-:-:S03]  /*d700*/  IMAD R165, R165, 0x2c, RZ ;  /* 0x0000002ca5a57824 */ /* 0x004fc600078e02ff */
[----:B------:R2:W-:Y:S03]  /*d710*/  STS.U16 [R155+UR6+0xe80], R35 ;  /* 0x000e80239b007988 */ /* 0x0005e60008000406 */
[----:B---3--:R-:W3:Y:S01]  /*d720*/  LDC R41, c[0x0][0x3d8] ;  /* 0x0000f600ff297b82 */ /* 0x008ee20000000800 */
[----:B------:R-:W-:Y:S01]  /*d730*/  IMAD R44, R44, 0x1f, RZ ;  /* 0x0000001f2c2c7824 */ /* 0x000fe200078e02ff */
[----:B------:R-:W-:Y:S01]  /*d740*/  LEA.HI.X.SX32 R137, R42, R73, 0x1, P4 ;  /* 0x000000492a897211 */ /* 0x000fe200020f0eff */
[----:B0-----:R-:W-:Y:S01]  /*d750*/  IMAD R117, R117, 0x6c, RZ ;  /* 0x0000006c75757824 */ /* 0x001fe200078e02ff */
[----:B------:R-:W-:-:S04]  /*d760*/  IADD3 R164, P4, PT, R36, R72, RZ ;  /* 0x0000004824a47210 */ /* 0x000fc80007f9e0ff */
[----:B--2---:R-:W0:Y:S01]  /*d770*/  LDC R35, c[0x0][0x3d8] ;  /* 0x0000f600ff237b82 */ /* 0x004e220000000800 */
[----:B-1----:R-:W-:Y:S01]  /*d780*/  IMAD R86, R86, 0x6, RZ ;  /* 0x0000000656567824 */ /* 0x002fe200078e02ff */
[----:B------:R-:W-:-:S04]  /*d790*/  F2FP.F16.F32.PACK_AB R5, R45, R46 ;  /* 0x0000002e2d05723e */ /* 0x000fc800000000ff */
[-C--:B------:R-:W-:Y:S02]  /*d7a0*/  LEA.HI.X.SX32 R125, R86, R73.reuse, 0x1, P5 ;  /* 0x00000049567d7211 */ /* 0x080fe400028f0eff */
[----:B------:R-:W1:Y:S01]  /*d7b0*/  LDC R37, c[0x0][0x3d8] ;  /* 0x0000f600ff257b82 */ /* 0x000e620000000800 */
[-C--:B------:R-:W-:Y:S02]  /*d7c0*/  IADD3 R146, P5, PT, R165, R72.reuse, RZ ;  /* 0x00000048a5927210 */ /* 0x080fe40007fbe0ff */
[----:B------:R-:W-:Y:S02]  /*d7d0*/  LEA.HI.X.SX32 R165, R44, R73, 0x1, P4 ;  /* 0x000000492ca57211 */ /* 0x000fe400020f0eff */
[----:B------:R-:W-:-:S03]  /*d7e0*/  IADD3 R106, P4, PT, R117, R72, RZ ;  /* 0x00000048756a7210 */ /* 0x000fc60007f9e0ff */
[----:B------:R-:W2:Y:S01]  /*d7f0*/  LDC R45, c[0x0][0x3d8] ;  /* 0x0000f600ff2d7b82 */ /* 0x000ea20000000800 */
[----:B------:R-:W-:Y:S02]  /*d800*/  F2FP.F16.F32.PACK_AB R6, R47, R48 ;  /* 0x000000302f06723e */ /* 0x000fe400000000ff */
[----:B------:R-:W-:-:S05]  /*d810*/  F2FP.F16.F32.PACK_AB R32, R139, R140 ;  /* 0x0000008c8b20723e */ /* 0x000fca00000000ff */
[----:B------:R-:W1:Y:S08]  /*d820*/  LDC R46, c[0x0][0x3d8] ;  /* 0x0000f600ff2e7b82 */ /* 0x000e700000000800 */
[----:B------:R-:W1:Y:S01]  /*d830*/  LDC R117, c[0x0][0x3d8] ;  /* 0x0000f600ff757b82 */ /* 0x000e620000000800 */
[----:B------:R-:W-:Y:S07]  /*d840*/  STS.U16 [R155+UR6+0x1280], R33 ;  /* 0x001280219b007988 */ /* 0x000fee0008000406 */
[----:B------:R-:W1:Y:S01]  /*d850*/  LDC R39, c[0x0][0x3d8] ;  /* 0x0000f600ff277b82 */ /* 0x000e620000000800 */
[----:B------:R0:W-:Y:S01]  /*d860*/  STS.U16 [R155+UR6+0x1680], R31 ;  /* 0x0016801f9b007988 */ /* 0x0001e20008000406 */
[----:B------:R-:W-:-:S06]  /*d870*/  F2FP.F16.F32.PACK_AB R28, R119, R120 ;  /* 0x00000078771c723e */ /* 0x000fcc00000000ff */
[----:B------:R-:W1:Y:S01]  /*d880*/  LDC R47, c[0x0][0x3d8] ;  /* 0x0000f600ff2f7b82 */ /* 0x000e620000000800 */
[----:B------:R-:W-:Y:S01]  /*d890*/  STS.U16 [R155+UR6+0x1a80], R29 ;  /* 0x001a801d9b007988 */ /* 0x000fe20008000406 */
[----:B------:R-:W-:-:S06]  /*d8a0*/  F2FP.F16.F32.PACK_AB R16, R67, R74 ;  /* 0x0000004a4310723e */ /* 0x000fcc00000000ff */
[----:B------:R-:W2:Y:S01]  /*d8b0*/  LDC R140, c[0x0][0x3d8] ;  /* 0x0000f600ff8c7b82 */ /* 0x000ea20000000800 */
[----:B0-----:R-:W-:Y:S01]  /*d8c0*/  F2FP.F16.F32.PACK_AB R31, R131, R138 ;  /* 0x0000008a831f723e */ /* 0x001fe200000000ff */
[----:B------:R0:W-:Y:S06]  /*d8d0*/  STS.U16 [R155+UR6+0x1e80], R27 ;  /* 0x001e801b9b007988 */ /* 0x0001ec0008000406 */
[----:B------:R-:W2:Y:S01]  /*d8e0*/  LDC R40, c[0x0][0x3d8] ;  /* 0x0000f600ff287b82 */ /* 0x000ea20000000800 */
[----:B------:R-:W-:Y:S01]  /*d8f0*/  STS.U16 [R155+UR6+0x2280], R25 ;  /* 0x002280199b007988 */ /* 0x000fe20008000406 */
[----:B---3--:R-:W-:Y:S01]  /*d900*/  IMAD R41, R41, 0x7, RZ ;  /* 0x0000000729297824 */ /* 0x008fe200078e02ff */
[----:B------:R-:W-:Y:S01]  /*d910*/  F2FP.F16.F32.PACK_AB R7, R49, R50 ;  /* 0x000000323107723e */ /* 0x000fe200000000ff */
[----:B------:R-:W-:Y:S01]  /*d920*/  IMAD R35, R35, 0x2e, RZ ;  /* 0x0000002e23237824 */ /* 0x000fe200078e02ff */
[----:B------:R-:W-:Y:S03]  /*d930*/  STS.U16 [R155+UR6+0x2680], R23 ;  /* 0x002680179b007988 */ /* 0x000fe60008000406 */
[----:B------:R-:W3:Y:S01]  /*d940*/  LDC R48, c[0x0][0x3d8] ;  /* 0x0000f600ff307b82 */ /* 0x000ee20000000800 */
[----:B------:R1:W-:Y:S01]  /*d950*/  STS.U16 [R155+UR6+0x2a80], R20 ;  /* 0x002a80149b007988 */ /* 0x0003e20008000406 */
[----:B------:R-:W-:Y:S01]  /*d960*/  F2FP.F16.F32.PACK_AB R24, R99, R100 ;  /* 0x000000646318723e */ /* 0x000fe200000000ff */
[----:B------:R-:W-:Y:S01]  /*d970*/  IMAD R69, R69, 0x16, RZ ;  /* 0x0000001645457824 */ /* 0x000fe200078e02ff */
[----:B------:R-:W-:-:S04]  /*d980*/  IADD3 R126, P6, PT, R0, R72, RZ ;  /* 0x00000048007e7210 */ /* 0x000fc80007fde0ff */
[----:B------:R-:W2:Y:S01]  /*d990*/  LDC R120, c[0x0][0x3d8] ;  /* 0x0000f600ff787b82 */ /* 0x000ea20000000800 */
[----:B------:R-:W-:Y:S01]  /*d9a0*/  STS.U16 [R155+UR6+0x2e80], R17 ;  /* 0x002e80119b007988 */ /* 0x000fe20008000406 */
[----:B0-----:R-:W-:-:S06]  /*d9b0*/  F2FP.F16.F32.PACK_AB R27, R111, R118 ;  /* 0x000000766f1b723e */ /* 0x001fcc00000000ff */
[----:B------:R-:W0:Y:S01]  /*d9c0*/  LDC R138, c[0x0][0x3d8] ;  /* 0x0000f600ff8a7b82 */ /* 0x000e220000000800 */
[----:B------:R-:W-:Y:S01]  /*d9d0*/  STS.U16 [R155+UR6+0x3280], R14 ;  /* 0x0032800e9b007988 */ /* 0x000fe20008000406 */
[----:B------:R-:W-:-:S06]  /*d9e0*/  F2FP.F16.F32.PACK_AB R29, R121, R128 ;  /* 0x00000080791d723e */ /* 0x000fcc00000000ff */
[----:B------:R-:W0:Y:S01]  /*d9f0*/  LDC R67, c[0x0][0x3d8] ;  /* 0x0000f600ff437b82 */ /* 0x000e220000000800 */
[----:B------:R-:W-:Y:S01]  /*da00*/  STS.U16 [R155+UR6+0x3680], R11 ;  /* 0x0036800b9b007988 */ /* 0x000fe20008000406 */
[----:B----4-:R-:W-:Y:S01]  /*da10*/  IMAD R43, R43, 0x17, RZ ;  /* 0x000000172b2b7824 */ /* 0x010fe200078e02ff */
[----:B------:R-:W-:Y:S01]  /*da20*/  LEA.HI.X.SX32 R127, R41, R73, 0x1, P6 ;  /* 0x00000049297f7211 */ /* 0x000fe200030f0eff */
[----:B-1----:R-:W-:Y:S01]  /*da30*/  IMAD R37, R37, 0x4e, RZ ;  /* 0x0000004e25257824 */ /* 0x002fe200078e02ff */
[----:B------:R1:W-:Y:S03]  /*da40*/  STS.U16 [R155+UR6+0x3a80], R8 ;  /* 0x003a80089b007988 */ /* 0x0003e60008000406 */
[----:B------:R-:W4:Y:S01]  /*da50*/  LDC R50, c[0x0][0x3d8] ;  /* 0x0000f600ff327b82 */ /* 0x000f220000000800 */
[----:B------:R-:W-:Y:S01]  /*da60*/  F2FP.F16.F32.PACK_AB R20, R81, R82 ;  /* 0x000000525114723e */ /* 0x000fe200000000ff */
[----:B------:R-:W-:Y:S01]  /*da70*/  IMAD R38, R38, 0x5e, RZ ;  /* 0x0000005e26267824 */ /* 0x000fe200078e02ff */
[----:B------:R-:W-:-:S05]  /*da80*/  IADD3 R148, P6, PT, R35, R72, RZ ;  /* 0x0000004823947210 */ /* 0x000fca0007fde0ff */
[----:B------:R-:W0:Y:S01]  /*da90*/  LDC R100, c[0x0][0x3d8] ;  /* 0x0000f600ff647b82 */ /* 0x000e220000000800 */
[----:B-1----:R-:W-:Y:S02]  /*daa0*/  F2FP.F16.F32.PACK_AB R8, R51, R52 ;  /* 0x000000343308723e */ /* 0x002fe400000000ff */
[----:B------:R-:W-:-:S05]  /*dab0*/  LEA.HI.X.SX32 R147, R69, R73, 0x1, P5 ;  /* 0x0000004945937211 */ /* 0x000fca00028f0eff */
[----:B------:R-:W1:Y:S01]  /*dac0*/  LDC R49, c[0x0][0x3d8] ;  /* 0x0000f600ff317b82 */ /* 0x000e620000000800 */
[----:B------:R-:W-:Y:S02]  /*dad0*/  F2FP.F16.F32.PACK_AB R23, R91, R98 ;  /* 0x000000625b17723e */ /* 0x000fe400000000ff */
[----:B------:R-:W-:-:S05]  /*dae0*/  IADD3 R86, P5, PT, R68, R72, RZ ;  /* 0x0000004844567210 */ /* 0x000fca0007fbe0ff */
[----:B------:R-:W0:Y:S01]  /*daf0*/  LDC R118, c[0x0][0x3d8] ;  /* 0x0000f600ff767b82 */ /* 0x000e220000000800 */
[----:B------:R-:W-:Y:S01]  /*db00*/  F2FP.F16.F32.PACK_AB R25, R101, R108 ;  /* 0x0000006c6519723e */ /* 0x000fe200000000ff */
[----:B--2---:R-:W-:-:S06]  /*db10*/  IMAD R45, R45, 0x27, RZ ;  /* 0x000000272d2d7824 */ /* 0x004fcc00078e02ff */
[----:B------:R-:W2:Y:S01]  /*db20*/  LDC R128, c[0x0][0x3d8] ;  /* 0x0000f600ff807b82 */ /* 0x000ea20000000800 */
[----:B------:R-:W-:Y:S01]  /*db30*/  F2FP.F16.F32.PACK_AB R10, R55, R56 ;  /* 0x00000038370a723e */ /* 0x000fe200000000ff */
[----:B------:R-:W-:Y:S01]  /*db40*/  IMAD R46, R46, 0x2f, RZ ;  /* 0x0000002f2e2e7824 */ /* 0x000fe200078e02ff */
[----:B------:R-:W-:Y:S01]  /*db50*/  LEA.HI.X.SX32 R149, R43, R73, 0x1, P6 ;  /* 0x000000492b957211 */ /* 0x000fe200030f0eff */
[----:B------:R-:W-:-:S04]  /*db60*/  IMAD R117, R117, 0x7c, RZ ;  /* 0x0000007c75757824 */ /* 0x000fc800078e02ff */
[----:B------:R-:W0:Y:S01]  /*db70*/  LDC R52, c[0x0][0x3d8] ;  /* 0x0000f600ff347b82 */ /* 0x000e220000000800 */
[----:B------:R-:W-:Y:S01]  /*db80*/  F2FP.F16.F32.PACK_AB R9, R53, R54 ;  /* 0x000000363509723e */ /* 0x000fe200000000ff */
[----:B------:R-:W-:Y:S01]  /*db90*/  IMAD R39, R39, 0x6e, RZ ;  /* 0x0000006e27277824 */ /* 0x000fe200078e02ff */
[----:B------:R-:W-:-:S05]  /*dba0*/  F2FP.F16.F32.PACK_AB R34, R150, R151 ;  /* 0x000000979622723e */ /* 0x000fca00000000ff */
[----:B------:R-:W0:Y:S01]  /*dbb0*/  LDC R82, c[0x0][0x3d8] ;  /* 0x0000f600ff527b82 */ /* 0x000e220000000800 */
[----:B------:R-:W-:Y:S02]  /*dbc0*/  IADD3 R68, P6, PT, R37, R72, RZ ;  /* 0x0000004825447210 */ /* 0x000fe40007fde0ff */
[----:B------:R-:W-:-:S05]  /*dbd0*/  LEA.HI.X.SX32 R87, R116, R73, 0x1, P5 ;  /* 0x0000004974577211 */ /* 0x000fca00028f0eff */
[----:B------:R-:W0:Y:S01]  /*dbe0*/  LDC R51, c[0x0][0x3d8] ;  /* 0x0000f600ff337b82 */ /* 0x000e220000000800 */
[----:B------:R-:W-:Y:S02]  /*dbf0*/  IADD3 R150, P5, PT, R38, R72, RZ ;  /* 0x0000004826967210 */ /* 0x000fe40007fbe0ff */
[----:B------:R-:W-:-:S05]  /*dc00*/  F2FP.F16.F32.PACK_AB R21, R83, R88 ;  /* 0x000000585315723e */ /* 0x000fca00000000ff */
[----:B------:R-:W0:Y:S01]  /*dc10*/  LDC R98, c[0x0][0x3d8] ;  /* 0x0000f600ff627b82 */ /* 0x000e220000000800 */
[----:B------:R-:W-:-:S07]  /*dc20*/  LEA.HI.X.SX32 R69, R45, R73, 0x1, P6 ;  /* 0x000000492d457211 */ /* 0x000fce00030f0eff */
[----:B------:R-:W1:Y:S01]  /*dc30*/  LDC R108, c[0x0][0x3d8] ;  /* 0x0000f600ff6c7b82 */ /* 0x000e620000000800 */
[----:B------:R-:W-:Y:S01]  /*dc40*/  F2FP.F16.F32.PACK_AB R17, R75, R76 ;  /* 0x0000004c4b11723e */ /* 0x000fe200000000ff */
[----:B------:R-:W-:Y:S01]  /*dc50*/  IMAD R47, R47, 0x37, RZ ;  /* 0x000000372f2f7824 */ /* 0x000fe200078e02ff */
[----:B------:R-:W-:-:S05]  /*dc60*/  IADD3 R116, P6, PT, R117, R72, RZ ;  /* 0x0000004875747210 */ /* 0x000fca0007fde0ff */
[----:B------:R-:W2:Y:S01]  /*dc70*/  LDC R56, c[0x0][0x3d8] ;  /* 0x0000f600ff387b82 */ /* 0x000ea20000000800 */
[----:B------:R-:W-:Y:S01]  /*dc80*/  IMAD R140, R140, 0x9c, RZ ;  /* 0x0000009c8c8c7824 */ /* 0x000fe200078e02ff */
[----:B------:R-:W-:Y:S01]  /*dc90*/  LEA.HI.X.SX32 R151, R46, R73, 0x1, P5 ;  /* 0x000000492e977211 */ /* 0x000fe200028f0eff */
[----:B------:R-:W-:-:S05]  /*dca0*/  IMAD R40, R40, 0x7e, RZ ;  /* 0x0000007e28287824 */ /* 0x000fca00078e02ff */
[----:B------:R-:W2:Y:S01]  /*dcb0*/  LDC R54, c[0x0][0x3d8] ;  /* 0x0000f600ff367b82 */ /* 0x000ea20000000800 */
[----:B------:R-:W-:Y:S02]  /*dcc0*/  F2FP.F16.F32.PACK_AB R11, R57, R58 ;  /* 0x0000003a390b723e */ /* 0x000fe400000000ff */
[----:B------:R-:W-:-:S05]  /*dcd0*/  IADD3 R76, P5, PT, R39, R72, RZ ;  /* 0x00000048274c7210 */ /* 0x000fca0007fbe0ff */
[----:B------:R-:W2:Y:S01]  /*dce0*/  LDC R53, c[0x0][0x3d8] ;  /* 0x0000f600ff357b82 */ /* 0x000ea20000000800 */
[----:B------:R-:W-:-:S07]  /*dcf0*/  F2FP.F16.F32.PACK_AB R18, R77, R78 ;  /* 0x0000004e4d12723e */ /* 0x000fce00000000ff */
[----:B------:R-:W2:Y:S01]  /*dd00*/  LDC R88, c[0x0][0x3d8] ;  /* 0x0000f600ff587b82 */ /* 0x000ea20000000800 */
[-C--:B------:R-:W-:Y:S01]  /*dd10*/  LEA.HI.X.SX32 R117, R36, R73.reuse, 0x1, P6 ;  /* 0x0000004924757211 */ /* 0x080fe200030f0eff */
[----:B---3--:R-:W-:Y:S01]  /*dd20*/  IMAD R48, R48, 0x3f, RZ ;  /* 0x0000003f30307824 */ /* 0x008fe200078e02ff */
[----:B------:R-:W-:Y:S01]  /*dd30*/  LEA.HI.X.SX32 R77, R47, R73, 0x1, P5 ;  /* 0x000000492f4d7211 */ /* 0x000fe200028f0eff */
[----:B------:R-:W-:Y:S01]  /*dd40*/  IMAD R120, R120, 0xbc, RZ ;  /* 0x000000bc78787824 */ /* 0x000fe200078e02ff */
[----:B------:R-:W-:-:S03]  /*dd50*/  IADD3 R140, P6, PT, R140, R72, RZ ;  /* 0x000000488c8c7210 */ /* 0x000fc60007fde0ff */
[----:B------:R-:W3:Y:S01]  /*dd60*/  LDC R57, c[0x0][0x3d8] ;  /* 0x0000f600ff397b82 */ /* 0x000ee20000000800 */
[----:B0-----:R-:W-:Y:S01]  /*dd70*/  IMAD R138, R138, 0x9e, RZ ;  /* 0x0000009e8a8a7824 */ /* 0x001fe200078e02ff */
[-C--:B------:R-:W-:Y:S01]  /*dd80*/  IADD3 R74, P5, PT, R40, R72.reuse, RZ ;  /* 0x00000048284a7210 */ /* 0x080fe20007fbe0ff */
[----:B------:R-:W-:Y:S01]  /*dd90*/  IMAD R67, R67, 0x36, RZ ;  /* 0x0000003643437824 */ /* 0x000fe200078e02ff */
[----:B------:R-:W-:Y:S01]  /*dda0*/  F2FP.F16.F32.PACK_AB R33, R141, R143 ;  /* 0x0000008f8d21723e */ /* 0x000fe200000000ff */
[----:B------:R-:W-:Y:S01]  /*ddb0*/  IMAD R156, R156, 0x8e, RZ ;  /* 0x0000008e9c9c7824 */ /* 0x000fe200078e02ff */
[-C--:B------:R-:W-:Y:S01]  /*ddc0*/  LEA.HI.X.SX32 R141, R37, R73.reuse, 0x1, P6 ;  /* 0x00000049258d7211 */ /* 0x080fe200030f0eff */
[----:B----4-:R-:W-:Y:S01]  /*ddd0*/  IMAD R50, R50, 0x4f, RZ ;  /* 0x0000004f32327824 */ /* 0x010fe200078e02ff */
[-C--:B------:R-:W-:Y:S01]  /*dde0*/  LEA.HI.X.SX32 R75, R48, R73.reuse, 0x1, P5 ;  /* 0x00000049304b7211 */ /* 0x080fe200028f0eff */
[----:B------:R-:W-:Y:S01]  /*ddf0*/  IMAD R100, R100, 0xdc, RZ ;  /* 0x000000dc64647824 */ /* 0x000fe200078e02ff */
[-C--:B------:R-:W-:Y:S01]  /*de00*/  IADD3 R120, P6, PT, R120, R72.reuse, RZ ;  /* 0x0000004878787210 */ /* 0x080fe20007fde0ff */
[----:B-1----:R-:W-:Y:S01]  /*de10*/  IMAD R49, R49, 0x47, RZ ;  /* 0x0000004731317824 */ /* 0x002fe200078e02ff */
[----:B------:R0:W-:Y:S01]  /*de20*/  STL.64 [R1+0xf8], R124 ;  /* 0x0000f87c01007387 */ /* 0x0001e20000100a00 */
[----:B------:R-:W-:Y:S01]  /*de30*/  IMAD R118, R118, 0xbe, RZ ;  /* 0x000000be76767824 */ /* 0x000fe200078e02ff */
[-C--:B------:R-:W-:Y:S01]  /*de40*/  LEA.HI.X.SX32 R107, R67, R73.reuse, 0x1, P4 ;  /* 0x00000049436b7211 */ /* 0x080fe200020f0eff */
[----:B--2---:R-:W-:Y:S01]  /*de50*/  IMAD R128, R128, 0xae, RZ ;  /* 0x000000ae80807824 */ /* 0x004fe200078e02ff */
[-C--:B------:R-:W-:Y:S01]  /*de60*/  IADD3 R138, P5, PT, R138, R72.reuse, RZ ;  /* 0x000000488a8a7210 */ /* 0x080fe20007fbe0ff */
[----:B------:R-:W-:Y:S01]  /*de70*/  STL.64 [R1+0xf0], R126 ;  /* 0x0000f07e01007387 */ /* 0x000fe20000100a00 */
[-C--:B------:R-:W-:Y:S01]  /*de80*/  IADD3 R156, P4, PT, R156, R72.reuse, RZ ;  /* 0x000000489c9c7210 */ /* 0x080fe20007f9e0ff */
[----:B------:R-:W-:Y:S01]  /*de90*/  IMAD R52, R52, 0x5f, RZ ;  /* 0x0000005f34347824 */ /* 0x000fe200078e02ff */
[-C--:B------:R-:W-:Y:S01]  /*dea0*/  LEA.HI.X.SX32 R121, R38, R73.reuse, 0x1, P6 ;  /* 0x0000004926797211 */ /* 0x080fe200030f0eff */
[----:B------:R1:W-:Y:S01]  /*deb0*/  STL.64 [R1+0xd8], R134 ;  /* 0x0000d88601007387 */ /* 0x0003e20000100a00 */
[----:B------:R-:W-:Y:S01]  /*dec0*/  IMAD R82, R82, 0xfa, RZ ;  /* 0x000000fa52527824 */ /* 0x000fe200078e02ff */
[-C--:B------:R-:W-:Y:S01]  /*ded0*/  LEA.HI.X.SX32 R139, R50, R73.reuse, 0x1, P5 ;  /* 0x00000049328b7211 */ /* 0x080fe200028f0eff */
[----:B------:R-:W-:Y:S01]  /*dee0*/  IMAD R51, R51, 0x57, RZ ;  /* 0x0000005733337824 */ /* 0x000fe200078e02ff */
[----:B------:R-:W-:Y:S01]  /*def0*/  STL.64 [R1+0xd0], R136 ;  /* 0x0000d08801007387 */ /* 0x000fe20000100a00 */
[-C--:B------:R-:W-:Y:S01]  /*df00*/  IADD3 R100, P6, PT, R100, R72.reuse, RZ ;  /* 0x0000004864647210 */ /* 0x080fe20007fde0ff */
[----:B------:R-:W-:Y:S01]  /*df10*/  IMAD R98, R98, 0xde, RZ ;  /* 0x000000de62627824 */ /* 0x000fe200078e02ff */
[-C--:B------:R-:W-:Y:S01]  /*df20*/  LEA.HI.X.SX32 R97, R35, R73.reuse, 0x1, P3 ;  /* 0x0000004923617211 */ /* 0x080fe200018f0eff */
[----:B------:R2:W-:Y:S01]  /*df30*/  STL.64 [R1+0xb8], R146 ;  /* 0x0000b89201007387 */ /* 0x0005e20000100a00 */
[-C--:B------:R-:W-:Y:S01]  /*df40*/  LEA.HI.X.SX32 R157, R49, R73.reuse, 0x1, P4 ;  /* 0x00000049319d7211 */ /* 0x080fe200020f0eff */
[----:B------:R-:W-:Y:S01]  /*df50*/  IMAD R108, R108, 0xce, RZ ;  /* 0x000000ce6c6c7824 */ /* 0x000fe200078e02ff */
[-C--:B------:R-:W-:Y:S01]  /*df60*/  IADD3 R118, P5, PT, R118, R72.reuse, RZ ;  /* 0x0000004876767210 */ /* 0x080fe20007fbe0ff */
[----:B------:R-:W-:Y:S01]  /*df70*/  STL.64 [R1+0xb0], R148 ;  /* 0x0000b09401007387 */ /* 0x000fe20000100a00 */
[----:B------:R-:W-:Y:S01]  /*df80*/  IADD3 R128, P4, PT, R128, R72, RZ ;  /* 0x0000004880807210 */ /* 0x000fe20007f9e0ff */
[----:B------:R-:W-:Y:S01]  /*df90*/  IMAD R56, R56, 0x7d, RZ ;  /* 0x0000007d38387824 */ /* 0x000fe200078e02ff */
[----:B------:R-:W-:Y:S01]  /*dfa0*/  F2FP.F16.F32.PACK_AB R15, R65, R66 ;  /* 0x00000042410f723e */ /* 0x000fe200000000ff */
[----:B------:R4:W-:Y:S01]  /*dfb0*/  STL.64 [R1+0x98], R162 ;  /* 0x000098a201007387 */ /* 0x0009e20000100a00 */
[-C--:B------:R-:W-:Y:S01]  /*dfc0*/  LEA.HI.X.SX32 R101, R39, R73.reuse, 0x1, P6 ;  /* 0x0000004927657211 */ /* 0x080fe200030f0eff */
[----:B------:R-:W-:Y:S01]  /*dfd0*/  IMAD R54, R54, 0x6f, RZ ;  /* 0x0000006f36367824 */ /* 0x000fe200078e02ff */
[----:B------:R-:W-:Y:S01]  /*dfe0*/  F2FP.F16.F32.PACK_AB R14, R63, R64 ;  /* 0x000000403f0e723e */ /* 0x000fe200000000ff */
[----:B------:R-:W-:Y:S01]  /*dff0*/  STL.64 [R1+0x90], R164 ;  /* 0x000090a401007387 */ /* 0x000fe20000100a00 */
[----:B------:R-:W-:Y:S01]  /*e000*/  F2FP.F16.F32.PACK_AB R30, R129, R130 ;  /* 0x00000082811e723e */ /* 0x000fe200000000ff */
[----:B------:R-:W-:Y:S01]  /*e010*/  IMAD R53, R53, 0x67, RZ ;  /* 0x0000006735357824 */ /* 0x000fe200078e02ff */
[-C--:B------:R-:W-:Y:S01]  /*e020*/  LEA.HI.X.SX32 R119, R52, R73.reuse, 0x1, P5 ;  /* 0x0000004934777211 */ /* 0x080fe200028f0eff */
[----:B------:R0:W-:Y:S01]  /*e030*/  STL.64 [R1+0x78], R86 ;  /* 0x0000785601007387 */ /* 0x0001e20000100a00 */
[----:B------:R-:W-:Y:S01]  /*e040*/  IADD3 R82, P6, PT, R82, R72, RZ ;  /* 0x0000004852527210 */ /* 0x000fe20007fde0ff */
[----:B------:R-:W-:Y:S01]  /*e050*/  IMAD R88, R88, 0xee, RZ ;  /* 0x000000ee58587824 */ /* 0x000fe200078e02ff */
[----:B------:R-:W-:Y:S01]  /*e060*/  PRMT R66, RZ, 0x7610, R66 ;  /* 0x00007610ff427816 */ /* 0x000fe20000000042 */
[----:B------:R-:W-:Y:S01]  /*e070*/  STL.64 [R1+0x70], R68 ;  /* 0x0000704401007387 */ /* 0x000fe20000100a00 */
[----:B------:R-:W-:Y:S01]  /*e080*/  F2FP.F16.F32.PACK_AB R13, R61, R62 ;  /* 0x0000003e3d0d723e */ /* 0x000fe200000000ff */
[----:B------:R-:W-:Y:S01]  /*e090*/  IMAD R158, R158, 0x8c, RZ ;  /* 0x0000008c9e9e7824 */ /* 0x000fe200078e02ff */
[----:B------:R-:W-:Y:S01]  /*e0a0*/  LEA.HI.X.SX32 R129, R51, R73, 0x1, P4 ;  /* 0x0000004933817211 */ /* 0x000fe200020f0eff */
[----:B------:R0:W-:Y:S01]  /*e0b0*/  STL.64 [R1+0x58], R96 ;  /* 0x0000586001007387 */ /* 0x0001e20000100a00 */
[----:B------:R-:W-:Y:S01]  /*e0c0*/  IADD3 R98, P5, PT, R98, R72, RZ ;  /* 0x0000004862627210 */ /* 0x000fe20007fbe0ff */
[----:B------:R-:W4:Y:S01]  /*e0d0*/  LDC R55, c[0x0][0x3d8] ;  /* 0x0000f600ff377b82 */ /* 0x000f220000000800 */
[----:B------:R-:W-:Y:S01]  /*e0e0*/  PRMT R64, RZ, 0x7610, R64 ;  /* 0x00007610ff407816 */ /* 0x000fe20000000040 */
[----:B------:R-:W-:Y:S01]  /*e0f0*/  STL.64 [R1+0x50], R150 ;  /* 0x0000509601007387 */ /* 0x000fe20000100a00 */
[----:B------:R-:W-:-:S02]  /*e100*/  F2FP.F16.F32.PACK_AB R12, R59, R60 ;  /* 0x0000003c3b0c723e */ /* 0x000fc400000000ff */
[----:B------:R-:W-:Y:S01]  /*e110*/  IADD3 R108, P4, PT, R108, R72, RZ ;  /* 0x000000486c6c7210 */ /* 0x000fe20007f9e0ff */
[----:B------:R0:W-:Y:S01]  /*e120*/  STL.64 [R1+0x30], R106 ;  /* 0x0000306a01007387 */ /* 0x0001e20000100a00 */
[----:B------:R-:W-:Y:S02]  /*e130*/  PRMT R62, RZ, 0x7610, R62 ;  /* 0x00007610ff3e7816 */ /* 0x000fe4000000003e */
[----:B------:R-:W-:Y:S01]  /*e140*/  PRMT R58, RZ, 0x7610, R58 ;  /* 0x00007610ff3a7816 */ /* 0x000fe2000000003a */
[----:B------:R-:W-:Y:S01]  /*e150*/  STL.64 [R1+0x28], R76 ;  /* 0x0000284c01007387 */ /* 0x000fe20000100a00 */
[----:B------:R-:W-:Y:S01]  /*e160*/  PRMT R60, RZ, 0x7610, R60 ;  /* 0x00007610ff3c7816 */ /* 0x000fe2000000003c */
[----:B---3--:R-:W-:Y:S01]  /*e170*/  IMAD R57, R57, 0x77, RZ ;  /* 0x0000007739397824 */ /* 0x008fe200078e02ff */
[-C--:B------:R-:W-:Y:S01]  /*e180*/  LEA.HI.X.SX32 R83, R56, R73.reuse, 0x1, P6 ;  /* 0x0000004938537211 */ /* 0x080fe200030f0eff */
[----:B------:R3:W-:Y:S01]  /*e190*/  STL.64 [R1+0x8], R116 ;  /* 0x0000087401007387 */ /* 0x0007e20000100a00 */
[----:B------:R-:W-:Y:S01]  /*e1a0*/  F2FP.F16.F32.PACK_AB R26, R109, R110 ;  /* 0x0000006e6d1a723e */ /* 0x000fe200000000ff */
[----:B------:R-:W3:Y:S01]  /*e1b0*/  LDC R67, c[0x0][0x3d8] ;  /* 0x0000f600ff437b82 */ /* 0x000ee20000000800 */
[----:B------:R-:W-:Y:S01]  /*e1c0*/  LEA.HI.X.SX32 R99, R54, R73, 0x1, P5 ;  /* 0x0000004936637211 */ /* 0x000fe200028f0eff */
[----:B------:R0:W-:Y:S01]  /*e1d0*/  STL.64 [R1], R74 ;  /* 0x0000004a01007387 */ /* 0x0001e20000100a00 */
[----:B------:R-:W-:-:S02]  /*e1e0*/  PRMT R56, RZ, 0x7610, R56 ;  /* 0x00007610ff387816 */ /* 0x000fc40000000038 */
[----:B------:R-:W-:Y:S01]  /*e1f0*/  LEA.HI.X.SX32 R109, R53, R73, 0x1, P4 ;  /* 0x00000049356d7211 */ /* 0x000fe200020f0eff */
[----:B------:R0:W5:Y:S01]  /*e200*/  @P1 LDG.E.U16 R66, desc[UR18][R124.64] ;  /* 0x000000127c421981 */ /* 0x000162000c1e1500 */
[----:B------:R-:W-:Y:S01]  /*e210*/  PRMT R54, RZ, 0x7610, R54 ;  /* 0x00007610ff367816 */ /* 0x000fe20000000036 */
[----:B------:R-:W4:Y:S01]  /*e220*/  LDC R130, c[0x0][0x3d8] ;  /* 0x0000f600ff827b82 */ /* 0x000f220000000800 */
[----:B------:R-:W-:Y:S01]  /*e230*/  IADD3 R88, P4, PT, R88, R72, RZ ;  /* 0x0000004858587210 */ /* 0x000fe20007f9e0ff */
[----:B------:R1:W5:Y:S01]  /*e240*/  @P1 LDG.E.U16 R64, desc[UR18][R134.64] ;  /* 0x0000001286401981 */ /* 0x000362000c1e1500 */
[----:B------:R-:W-:Y:S02]  /*e250*/  PRMT R52, RZ, 0x7610, R52 ;  /* 0x00007610ff347816 */ /* 0x000fe40000000034 */
[----:B------:R-:W-:Y:S01]  /*e260*/  PRMT R65, RZ, 0x7610, R65 ;  /* 0x00007610ff417816 */ /* 0x000fe20000000041 */
[----:B------:R2:W5:Y:S01]  /*e270*/  @P1 LDG.E.U16 R62, desc[UR18][R146.64] ;  /* 0x00000012923e1981 */ /* 0x000562000c1e1500 */
[----:B------:R-:W-:Y:S01]  /*e280*/  PRMT R63, RZ, 0x7610, R63 ;  /* 0x00007610ff3f7816 */ /* 0x000fe2000000003f */
[----:B------:R-:W4:Y:S02]  /*e290*/  LDC R110, c[0x0][0x3d8] ;  /* 0x0000f600ff6e7b82 */ /* 0x000f240000000800 */
[----:B0-----:R0:W5:Y:S01]  /*e2a0*/  LDL.LU.64 R124, [R1+0x6b8] ;  /* 0x0006b800017c7983 */ /* 0x0011620000300a00 */
[----:B------:R-:W-:-:S03]  /*e2b0*/  F2FP.F16.F32.PACK_AB R22, R89, R90 ;  /* 0x0000005a5916723e */ /* 0x000fc600000000ff */
[----:B-1----:R0:W5:Y:S01]  /*e2c0*/  LDL.LU.64 R134, [R1+0x6b0] ;  /* 0x0006b00001867983 */ /* 0x0021620000300a00 */
[----:B------:R-:W-:Y:S01]  /*e2d0*/  PRMT R61, RZ, 0x7610, R61 ;  /* 0x00007610ff3d7816 */ /* 0x000fe2000000003d */
[----:B------:R-:W1:Y:S02]  /*e2e0*/  LDC R78, c[0x0][0x3d8] ;  /* 0x0000f600ff4e7b82 */ /* 0x000e640000000800 */
[----:B--2---:R0:W5:Y:S01]  /*e2f0*/  LDL.LU.64 R146, [R1+0x6a8] ;  /* 0x0006a80001927983 */ /* 0x0041620000300a00 */
[----:B------:R-:W-:-:S03]  /*e300*/  LEA.HI.X.SX32 R89, R57, R73, 0x1, P4 ;  /* 0x0000004939597211 */ /* 0x000fc600020f0eff */
[----:B------:R0:W5:Y:S01]  /*e310*/  @P1 LDG.E.U16 R60, desc[UR18][R162.64] ;  /* 0x00000012a23c1981 */ /* 0x000162000c1e1500 */
[----:B------:R-:W-:-:S03]  /*e320*/  PRMT R59, RZ, 0x7610, R59 ;  /* 0x00007610ff3b7816 */ /* 0x000fc6000000003b */
[----:B------:R0:W5:Y:S01]  /*e330*/  @P1 LDG.E.U16 R58, desc[UR18][R86.64] ;  /* 0x00000012563a1981 */ /* 0x000162000c1e1500 */
[----:B------:R-:W-:-:S03]  /*e340*/  PRMT R57, RZ, 0x7610, R57 ;  /* 0x00007610ff397816 */ /* 0x000fc60000000039 */
[----:B------:R0:W5:Y:S04]  /*e350*/  @P1 LDG.E.U16 R56, desc[UR18][R96.64] ;  /* 0x0000001260381981 */ /* 0x000168000c1e1500 */
[----:B------:R0:W5:Y:S04]  /*e360*/  @P1 LDG.E.U16 R54, desc[UR18][R106.64] ;  /* 0x000000126a361981 */ /* 0x000168000c1e1500 */
[----:B------:R0:W5:Y:S04]  /*e370*/  @P1 LDG.E.U16 R52, desc[UR18][R116.64] ;  /* 0x0000001274341981 */ /* 0x000168000c1e1500 */
[----:B------:R0:W5:Y:S04]  /*e380*/  @P1 LDG.E.U16 R65, desc[UR18][R126.64] ;  /* 0x000000127e411981 */ /* 0x000168000c1e1500 */
[----:B------:R0:W5:Y:S01]  /*e390*/  @P1 LDG.E.U16 R63, desc[UR18][R136.64] ;  /* 0x00000012883f1981 */ /* 0x000162000c1e1500 */
[----:B---3--:R-:W-:Y:S01]  /*e3a0*/  IMAD R67, R67, 0x46, RZ ;  /* 0x0000004643437824 */ /* 0x008fe200078e02ff */
[----:B------:R-:W-:Y:S01]  /*e3b0*/  IADD3 R158, P3, PT, R158, R72, RZ ;  /* 0x000000489e9e7210 */ /* 0x000fe20007f7e0ff */
[----:B----4-:R-:W-:Y:S01]  /*e3c0*/  IMAD R130, R130, 0xac, RZ ;  /* 0x000000ac82827824 */ /* 0x010fe200078e02ff */
[----:B------:R0:W5:Y:S01]  /*e3d0*/  LDL.LU.64 R162, [R1+0x6a0] ;  /* 0x0006a00001a27983 */ /* 0x0001620000300a00 */
[----:B------:R-:W-:Y:S01]  /*e3e0*/  IMAD R110, R110, 0xcc, RZ ;  /* 0x000000cc6e6e7824 */ /* 0x000fe200078e02ff */
[----:B------:R-:W2:Y:S02]  /*e3f0*/  LDC R90, c[0x0][0x3d8] ;  /* 0x0000f600ff5a7b82 */ /* 0x000ea40000000800 */
[----:B------:R0:W5:Y:S04]  /*e400*/  LDL.LU.64 R86, [R1+0x698] ;  /* 0x0006980001567983 */ /* 0x0001680000300a00 */
[----:B------:R0:W5:Y:S04]  /*e410*/  LDL.LU.64 R96, [R1+0x690] ;  /* 0x0006900001607983 */ /* 0x0001680000300a00 */
[----:B------:R0:W5:Y:S04]  /*e420*/  LDL.LU.64 R106, [R1+0x688] ;  /* 0x00068800016a7983 */ /* 0x0001680000300a00 */
[----:B------:R0:W5:Y:S04]  /*e430*/  LDL.LU.64 R116, [R1+0x680] ;  /* 0x0006800001747983 */ /* 0x0001680000300a00 */
[----:B------:R0:W5:Y:S04]  /*e440*/  LDL.LU.64 R126, [R1+0x678] ;  /* 0x00067800017e7983 */ /* 0x0001680000300a00 */
[----:B------:R0:W5:Y:S04]  /*e450*/  LDL.LU.64 R136, [R1+0x670] ;  /* 0x0006700001887983 */ /* 0x0001680000300a00 */
[----:B------:R0:W5:Y:S04]  /*e460*/  @P1 LDG.E.U16 R61, desc[UR18][R148.64] ;  /* 0x00000012943d1981 */ /* 0x000168000c1e1500 */
[----:B------:R0:W5:Y:S04]  /*e470*/  @P1 LDG.E.U16 R59, desc[UR18][R164.64] ;  /* 0x00000012a43b1981 */ /* 0x000168000c1e1500 */
[----:B------:R0:W5:Y:S04]  /*e480*/  @P1 LDG.E.U16 R57, desc[UR18][R68.64] ;  /* 0x0000001244391981 */ /* 0x000168000c1e1500 */
[----:B------:R0:W5:Y:S04]  /*e490*/  LDL.LU.64 R148, [R1+0x668] ;  /* 0x0006680001947983 */ /* 0x0001680000300a00 */
[----:B------:R0:W5:Y:S04]  /*e4a0*/  LDL.LU.64 R164, [R1+0x660] ;  /* 0x0006600001a47983 */ /* 0x0001680000300a00 */
[----:B------:R0:W5:Y:S01]  /*e4b0*/  LDL.LU.64 R68, [R1+0x658] ;  /* 0x0006580001447983 */ /* 0x0001620000300a00 */
[----:B------:R-:W-:-:S02]  /*e4c0*/  LEA.HI.X.SX32 R159, R67, R73, 0x1, P3 ;  /* 0x00000049439f7211 */ /* 0x000fc400018f0eff */
[----:B------:R-:W3:Y:S01]  /*e4d0*/  LDC R67, c[0x0][0x3d8] ;  /* 0x0000f600ff437b82 */ /* 0x000ee20000000800 */
[----:B------:R-:W-:Y:S01]  /*e4e0*/  IADD3 R130, P3, PT, R130, R72, RZ ;  /* 0x0000004882827210 */ /* 0x000fe20007f7e0ff */
[----:B---3--:R-:W-:-:S05]  /*e4f0*/  IMAD R67, R67, 0x56, RZ ;  /* 0x0000005643437824 */ /* 0x008fca00078e02ff */
[----:B------:R-:W-:Y:S02]  /*e500*/  LEA.HI.X.SX32 R131, R67, R73, 0x1, P3 ;  /* 0x0000004943837211 */ /* 0x000fe400018f0eff */
[----:B------:R-:W3:Y:S01]  /*e510*/  LDC R67, c[0x0][0x3d8] ;  /* 0x0000f600ff437b82 */ /* 0x000ee20000000800 */
[----:B------:R-:W-:Y:S02]  /*e520*/  IADD3 R110, P3, PT, R110, R72, RZ ;  /* 0x000000486e6e7210 */ /* 0x000fe40007f7e0ff */
[----:B------:R-:W-:-:S05]  /*e530*/  F2FP.F16.F32.PACK_AB R19, R79, R80 ;  /* 0x000000504f13723e */ /* 0x000fca00000000ff */
[----:B------:R-:W4:Y:S01]  /*e540*/  LDC R80, c[0x0][0x3d8] ;  /* 0x0000f600ff507b82 */ /* 0x000f220000000800 */
[----:B---3--:R-:W-:-:S05]  /*e550*/  IMAD R67, R67, 0x66, RZ ;  /* 0x0000006643437824 */ /* 0x008fca00078e02ff */
[----:B------:R-:W-:Y:S02]  /*e560*/  LEA.HI.X.SX32 R111, R67, R73, 0x1, P3 ;  /* 0x00000049436f7211 */ /* 0x000fe400018f0eff */
[----:B------:R-:W3:Y:S01]  /*e570*/  LDC R67, c[0x0][0x3d8] ;  /* 0x0000f600ff437b82 */ /* 0x000ee20000000800 */
[----:B--2---:R-:W-:Y:S02]  /*e580*/  IMAD R90, R90, 0xec, RZ ;  /* 0x000000ec5a5a7824 */ /* 0x004fe400078e02ff */
[----:B----4-:R-:W-:Y:S02]  /*e590*/  IMAD R80, R80, 0xfc, RZ ;  /* 0x000000fc50507824 */ /* 0x010fe400078e02ff */
[----:B-1----:R-:W-:Y:S01]  /*e5a0*/  IMAD R78, R78, 0xfe, RZ ;  /* 0x000000fe4e4e7824 */ /* 0x002fe200078e02ff */
[-C--:B------:R-:W-:Y:S01]  /*e5b0*/  IADD3 R90, P3, PT, R90, R72.reuse, RZ ;  /* 0x000000485a5a7210 */ /* 0x080fe20007f7e0ff */
[----:B------:R-:W-:Y:S01]  /*e5c0*/  IMAD R55, R55, 0x7f, RZ ;  /* 0x0000007f37377824 */ /* 0x000fe200078e02ff */
[----:B------:R-:W-:-:S02]  /*e5d0*/  IADD3 R80, P5, PT, R80, R72, RZ ;  /* 0x0000004850507210 */ /* 0x000fc40007fbe0ff */
[----:B------:R-:W-:Y:S02]  /*e5e0*/  PRMT R36, RZ, 0x7610, R36 ;  /* 0x00007610ff247816 */ /* 0x000fe40000000024 */
[-C--:B------:R-:W-:Y:S01]  /*e5f0*/  LEA.HI.X.SX32 R81, R40, R73.reuse, 0x1, P5 ;  /* 0x0000004928517211 */ /* 0x080fe200028f0eff */
[----:B---3--:R-:W-:Y:S01]  /*e600*/  IMAD R67, R67, 0x76, RZ ;  /* 0x0000007643437824 */ /* 0x008fe200078e02ff */
[----:B------:R-:W-:Y:S02]  /*e610*/  PRMT R50, RZ, 0x7610, R50 ;  /* 0x00007610ff327816 */ /* 0x000fe40000000032 */
[----:B------:R0:W5:Y:S02]  /*e620*/  @P1 LDG.E.U16 R36, desc[UR18][R82.64] ;  /* 0x0000001252241981 */ /* 0x000164000c1e1500 */
[----:B------:R-:W-:Y:S02]  /*e630*/  LEA.HI.X.SX32 R91, R67, R73, 0x1, P3 ;  /* 0x00000049435b7211 */ /* 0x000fe400018f0eff */
[----:B------:R-:W-:Y:S01]  /*e640*/  IADD3 R78, P3, PT, R78, R72, RZ ;  /* 0x000000484e4e7210 */ /* 0x000fe20007f7e0ff */
[----:B------:R0:W5:Y:S01]  /*e650*/  @P1 LDG.E.U16 R50, desc[UR18][R158.64] ;  /* 0x000000129e321981 */ /* 0x000162000c1e1500 */
[----:B------:R-:W-:-:S02]  /*e660*/  PRMT R48, RZ, 0x7610, R48 ;  /* 0x00007610ff307816 */ /* 0x000fc40000000030 */
[----:B------:R-:W-:Y:S02]  /*e670*/  LEA.HI.X.SX32 R79, R55, R73, 0x1, P3 ;  /* 0x00000049374f7211 */ /* 0x000fe400018f0eff */
[----:B------:R-:W-:Y:S02]  /*e680*/  PRMT R46, RZ, 0x7610, R46 ;  /* 0x00007610ff2e7816 */ /* 0x000fe4000000002e */
[----:B------:R-:W-:Y:S01]  /*e690*/  PRMT R44, RZ, 0x7610, R44 ;  /* 0x00007610ff2c7816 */ /* 0x000fe2000000002c */
[----:B------:R0:W5:Y:S01]  /*e6a0*/  @P1 LDG.E.U16 R48, desc[UR18][R140.64] ;  /* 0x000000128c301981 */ /* 0x000162000c1e1500 */
[----:B------:R-:W-:Y:S02]  /*e6b0*/  PRMT R42, RZ, 0x7610, R42 ;  /* 0x00007610ff2a7816 */ /* 0x000fe4000000002a */
[----:B------:R-:W-:Y:S01]  /*e6c0*/  PRMT R40, RZ, 0x7610, R40 ;  /* 0x00007610ff287816 */ /* 0x000fe20000000028 */
[----:B------:R0:W5:Y:S01]  /*e6d0*/  @P1 LDG.E.U16 R46, desc[UR18][R130.64] ;  /* 0x00000012822e1981 */ /* 0x000162000c1e1500 */
[----:B------:R-:W-:-:S02]  /*e6e0*/  PRMT R38, RZ, 0x7610, R38 ;  /* 0x00007610ff267816 */ /* 0x000fc40000000026 */
[----:B------:R-:W-:Y:S01]  /*e6f0*/  PRMT R2, RZ, 0x7610, R2 ;  /* 0x00007610ff027816 */ /* 0x000fe20000000002 */
[----:B------:R0:W5:Y:S01]  /*e700*/  @P1 LDG.E.U16 R44, desc[UR18][R120.64] ;  /* 0x00000012782c1981 */ /* 0x000162000c1e1500 */
        /* <DEDUP_REMOVED lines=15> */
[----:B------:R-:W-:-:S03]  /*e800*/  PRMT R0, RZ, 0x7610, R0 ;  /* 0x00007610ff007816 */ /* 0x000fc60000000000 */
[----:B------:R0:W5:Y:S01]  /*e810*/  @P1 LDG.E.U16 R53, desc[UR18][R76.64] ;  /* 0x000000124c351981 */ /* 0x000162000c1e1500 */
[----:B------:R-:W-:-:S03]  /*e820*/  F2FP.F16.F32.PACK_AB R35, R152, R153 ;  /* 0x000000999823723e */ /* 0x000fc600000000ff */
[----:B------:R0:W5:Y:S04]  /*e830*/  @P1 LDG.E.U16 R51, desc[UR18][R74.64] ;  /* 0x000000124a331981 */ /* 0x000168000c1e1500 */
[----:B------:R0:W5:Y:S04]  /*e840*/  @P1 LDG.E.U16 R49, desc[UR18][R156.64] ;  /* 0x000000129c311981 */ /* 0x000168000c1e1500 */
[----:B------:R0:W5:Y:S04]  /*e850*/  @P1 LDG.E.U16 R47, desc[UR18][R138.64] ;  /* 0x000000128a2f1981 */ /* 0x000168000c1e1500 */
[----:B------:R0:W5:Y:S04]  /*e860*/  @P1 LDG.E.U16 R45, desc[UR18][R128.64] ;  /* 0x00000012802d1981 */ /* 0x000168000c1e1500 */
[----:B------:R0:W5:Y:S04]  /*e870*/  @P1 LDG.E.U16 R43, desc[UR18][R118.64] ;  /* 0x00000012762b1981 */ /* 0x000168000c1e1500 */
[----:B------:R0:W5:Y:S04]  /*e880*/  @P1 LDG.E.U16 R41, desc[UR18][R108.64] ;  /* 0x000000126c291981 */ /* 0x000168000c1e1500 */
[----:B------:R0:W5:Y:S04]  /*e890*/  @P1 LDG.E.U16 R39, desc[UR18][R98.64] ;  /* 0x0000001262271981 */ /* 0x000168000c1e1500 */
[----:B------:R0:W5:Y:S04]  /*e8a0*/  @P1 LDG.E.U16 R37, desc[UR18][R88.64] ;  /* 0x0000001258251981 */ /* 0x000168000c1e1500 */
[----:B------:R0:W5:Y:S01]  /*e8b0*/  @P1 LDG.E.U16 R0, desc[UR18][R78.64] ;  /* 0x000000124e001981 */ /* 0x000162000c1e1500 */
[----:B------:R-:W-:Y:S05]  /*e8c0*/  @!P1 BRA `(.L_x_9) ;  /* 0x0000000000089947 */ /* 0x000fea0003800000 */
[----:B------:R1:W-:Y:S01]  /*e8d0*/  STTM.16dp32bit_t0_t15.x32 tmem[UR8+0x80], R4 ;  /* 0x00008004000079ed */ /* 0x0003e20008a80008 */
[----:B------:R1:W-:Y:S02]  /*e8e0*/  STTM.16dp32bit_t16_t31.x32 tmem[UR8+0xa0], R4 ;  /* 0x0000a004000079ed */ /* 0x0003e40008aa0008 */
.L_x_9:
[----:B-1----:R-:W-:Y:S01]  /*e8f0*/  LOP3.LUT R4, R70, 0x60, RZ, 0x3c, !PT ;  /* 0x0000006046047812 */ /* 0x002fe200078e3cff */
[----:B-----5:R-:W-:Y:S04]  /*e900*/  STS.U16 [R155+UR6+0x3e80], R36 ;  /* 0x003e80249b007988 */ /* 0x020fe80008000406 */
        /* <DEDUP_REMOVED lines=17> */
[----:B------:R-:W-:Y:S01]  /*ea20*/  STS.U16 [R142+UR6+0x780], R63 ;  /* 0x0007803f8e007988 */ /* 0x000fe20008000406 */
[----:B-1----:R-:W-:-:S03]  /*ea30*/  FADD R2, -R3, -INF ;  /* 0xff80000003027421 */ /* 0x002fc60000000100 */
[----:B------:R-:W-:Y:S01]  /*ea40*/  STS.U16 [R142+UR6+0xb80], R61 ;  /* 0x000b803d8e007988 */ /* 0x000fe20008000406 */
[----:B------:R-:W-:-:S03]  /*ea50*/  FMUL R2, R2, 1.4426950216293334961 ;  /* 0x3fb8aa3b02027820 */ /* 0x000fc60000400000 */
        /* <DEDUP_REMOVED lines=13> */
[----:B------:R-:W2:Y:S02]  /*eb30*/  FENCE.VIEW.ASYNC.T ;  /* 0x00000000000073c6 */ /* 0x000ea40000000200 */
[----:B--2---:R-:W-:Y:S06]  /*eb40*/  BAR.SYNC.DEFER_BLOCKING 0x0 ;  /* 0x0000000000007b1d */ /* 0x004fec0000010000 */
[----:B-1----:R1:W2:Y:S01]  /*eb50*/  MUFU.EX2 R0, R2 ;  /* 0x0000000200007308 */ /* 0x0022a20000000800 */
[----:B------:R-:W3:Y:S01]  /*eb60*/  LDTM.16dp32bit_t0_t15.x64 R4, tmem[UR8] ;  /* 0x00000008000479ee */ /* 0x000ee20008b00000 */
[----:B------:R-:W4:Y:S01]  /*eb70*/  LDTM.16dp32bit_t16_t31.x64 R4, tmem[UR8+0x40] ;  /* 0x00004008000479ee */ /* 0x000f220008b20000 */
[----:B------:R-:W-:Y:S01]  /*eb80*/  NOP ;  /* 0x0000000000007918 */ /* 0x000fe20000000000 */
[----:B------:R-:W-:Y:S05]  /*eb90*/  @!P1 BRA `(.L_x_10) ;  /* 0x0000000400089947 */ /* 0x000fea0003800000 */
[C---:B--234-:R-:W-:Y:S01]  /*eba0*/  FMUL R4, R0.reuse, R4 ;  /* 0x0000000400047220 */ /* 0x05cfe20000400000 */
[C---:B------:R-:W-:Y:S01]  /*ebb0*/  FMUL R5, R0.reuse, R5 ;  /* 0x0000000500057220 */ /* 0x040fe20000400000 */
        /* <DEDUP_REMOVED lines=61> */
[----:B------:R-:W-:-:S04]  /*ef90*/  FMUL R67, R0, R67 ;  /* 0x0000004300437220 */ /* 0x000fc80000400000 */
[----:B------:R2:W-:Y:S01]  /*efa0*/  STTM.16dp32bit_t0_t15.x64 tmem[UR8], R4 ;  /* 0x00000004000079ed */ /* 0x0005e20008b00008 */
[----:B------:R2:W-:Y:S02]  /*efb0*/  STTM.16dp32bit_t16_t31.x64 tmem[UR8+0x40], R4 ;  /* 0x00004004000079ed */ /* 0x0005e40008b20008 */
.L_x_10:
[----:B----4-:R-:W4:Y:S02]  /*efc0*/  FENCE.VIEW.ASYNC.T ;  /* 0x00000000000073c6 */ /* 0x010f240000000200 */
[----:B----4-:R-:W-:Y:S01]  /*efd0*/  BAR.SYNC.DEFER_BLOCKING 0x0 ;  /* 0x0000000000007b1d */ /* 0x010fe20000010000 */
[----:B------:R-:W-:Y:S01]  /*efe0*/  UIADD3 UR11, UPT, UPT, UR12, -0x40, URZ ;  /* 0xffffffc00c0b7890 */ /* 0x000fe2000fffe0ff */
[----:B--2---:R-:W-:Y:S01]  /*eff0*/  FADD R0, R0, R154 ;  /* 0x0000009a00007221 */ /* 0x004fe20000000000 */
[----:B------:R-:W-:Y:S02]  /*f000*/  UIADD3 UR12, UPT, UPT, UR7, 0x80, URZ ;  /* 0x00000080070c7890 */ /* 0x000fe4000fffe0ff */
[----:B------:R-:W-:Y:S01]  /*f010*/  UISETP.GE.AND UP2, UPT, UR11, 0x1, UPT ;  /* 0x000000010b00788c */ /* 0x000fe2000bf46270 */
[----:B------:R2:W-:Y:S06]  /*f020*/  MEMBAR.ALL.CTA ;  /* 0x0000000000007992 */ /* 0x0005ec0000008000 */
[----:B--2---:R-:W2:Y:S02]  /*f030*/  FENCE.VIEW.ASYNC.S ;  /* 0x00000000000073c6 */ /* 0x004ea40000000000 */
[----:B--2---:R-:W-:Y:S06]  /*f040*/  BAR.SYNC.DEFER_BLOCKING 0x0 ;  /* 0x0000000000007b1d */ /* 0x004fec0000010000 */
[----:B------:R-:W-:Y:S05]  /*f050*/  @!P2 BRA `(.L_x_11) ;  /* 0x0000000000d8a947 */ /* 0x000fea0003800000 */
[----:B------:R-:W-:Y:S01]  /*f060*/  USHF.R.U32.HI UR20, URZ, 0x4, UR6 ;  /* 0x00000004ff147899 */ /* 0x000fe20008011606 */
[----:B------:R-:W-:Y:S01]  /*f070*/  UMOV UR13, URZ ;  /* 0x000000ff000d7c82 */ /* 0x000fe20008000000 */
[----:B------:R-:W-:Y:S02]  /*f080*/  UMOV UR4, UR9 ;  /* 0x0000000900047c82 */ /* 0x000fe40008000000 */
[----:B------:R-:W-:Y:S01]  /*f090*/  USGXT.U32 UR20, UR20, 0xe ;  /* 0x0000000e1414789a */ /* 0x000fe20008000000 */
[----:B------:R-:W-:Y:S01]  /*f0a0*/  UMOV UR5, URZ ;  /* 0x000000ff00057c82 */ /* 0x000fe20008000000 */
[----:B------:R-:W-:Y:S02]  /*f0b0*/  UIADD3 UR15, UPT, UPT, UR7, 0x88, URZ ;  /* 0x00000088070f7890 */ /* 0x000fe4000fffe0ff */
[----:B------:R-:W-:Y:S01]  /*f0c0*/  UIADD3 UR38, UP3, UPT, UR20, 0x2, URZ ;  /* 0x0000000214267890 */ /* 0x000fe2000ff7e0ff */
[----:B------:R-:W-:Y:S01]  /*f0d0*/  UMOV UR46, UR4 ;  /* 0x00000004002e7c82 */ /* 0x000fe20008000000 */
[----:B------:R-:W-:-:S02]  /*f0e0*/  UIADD3 UR40, UPT, UPT, UR7, 0x90, URZ ;  /* 0x0000009007287890 */ /* 0x000fc4000fffe0ff */
[----:B------:R-:W-:Y:S02]  /*f0f0*/  UIADD3.X UR39, UPT, UPT, UR13, 0x40004040, URZ, UP3, !UPT ;  /* 0x400040400d277890 */ /* 0x000fe40009ffe4ff */
[----:B------:R-:W-:Y:S02]  /*f100*/  UIADD3 UR48, UP6, UPT, UR38, 0x2, URZ ;  /* 0x0000000226307890 */ /* 0x000fe4000ffde0ff */
[----:B------:R-:W-:Y:S02]  /*f110*/  UIADD3 UR50, UP3, UPT, UR38, 0x4, URZ ;  /* 0x0000000426327890 */ /* 0x000fe4000ff7e0ff */
[----:B------:R-:W-:Y:S02]  /*f120*/  UIADD3 UR52, UP4, UPT, UR38, 0x3fe, URZ ;  /* 0x000003fe26347890 */ /* 0x000fe4000ff9e0ff */
[----:B------:R-:W-:Y:S02]  /*f130*/  UIADD3 UR54, UP5, UPT, UR38, 0x400, URZ ;  /* 0x0000040026367890 */ /* 0x000fe4000ffbe0ff */
[----:B------:R-:W-:-:S02]  /*f140*/  UIADD3.X UR49, UPT, UPT, UR39, URZ, URZ, UP6, !UPT ;  /* 0x000000ff27317290 */ /* 0x000fc4000b7fe4ff */
[----:B------:R-:W-:Y:S02]  /*f150*/  UIADD3 UR4, UP6, UPT, UR38, 0x402, URZ ;  /* 0x0000040226047890 */ /* 0x000fe4000ffde0ff */
[----:B------:R-:W-:Y:S02]  /*f160*/  UIADD3.X UR51, UPT, UPT, UR39, URZ, URZ, UP3, !UPT ;  /* 0x000000ff27337290 */ /* 0x000fe40009ffe4ff */
[----:B------:R-:W-:Y:S02]  /*f170*/  UIADD3 UR41, UPT, UPT, UR7, 0x98, URZ ;  /* 0x0000009807297890 */ /* 0x000fe4000fffe0ff */
[----:B------:R-:W-:Y:S02]  /*f180*/  UIADD3 UR22, UP3, UPT, UR38, 0x404, URZ ;  /* 0x0000040426167890 */ /* 0x000fe4000ff7e0ff */
[----:B------:R-:W-:Y:S02]  /*f190*/  UIADD3 UR42, UPT, UPT, UR7, 0xa0, URZ ;  /* 0x000000a0072a7890 */ /* 0x000fe4000fffe0ff */
[----:B------:R-:W-:-:S02]  /*f1a0*/  UIADD3.X UR53, UPT, UPT, UR39, URZ, URZ, UP4, !UPT ;  /* 0x000000ff27357290 */ /* 0x000fc4000a7fe4ff */
[----:B------:R-:W-:Y:S02]  /*f1b0*/  UIADD3 UR43, UPT, UPT, UR7, 0xa8, URZ ;  /* 0x000000a8072b7890 */ /* 0x000fe4000fffe0ff */
[----:B------:R-:W-:Y:S02]  /*f1c0*/  UIADD3.X UR55, UPT, UPT, UR39, URZ, URZ, UP5, !UPT ;  /* 0x000000ff27377290 */ /* 0x000fe4000affe4ff */
[----:B------:R-:W-:Y:S02]  /*f1d0*/  UIADD3 UR44, UPT, UPT, UR7, 0xb0, URZ ;  /* 0x000000b0072c7890 */ /* 0x000fe4000fffe0ff */
[----:B------:R-:W-:Y:S01]  /*f1e0*/  UIADD3.X UR5, UPT, UPT, UR39, URZ, URZ, UP6, !UPT ;  /* 0x000000ff27057290 */ /* 0x000fe2000b7fe4ff */
[----:B------:R-:W-:Y:S01]  /*f1f0*/  UMOV UR16, 0x0 ;  /* 0x0000000000107882 */ /* 0x000fe20000000000 */
[----:B------:R-:W-:Y:S01]  /*f200*/  UMOV UR17, 0x4200010 ;  /* 0x0420001000117882 */ /* 0x000fe20000000000 */
[----:B------:R-:W-:Y:S01]  /*f210*/  UIADD3 UR45, UPT, UPT, UR7, 0xb8, URZ ;  /* 0x000000b8072d7890 */ /* 0x000fe2000fffe0ff */
[----:B------:R-:W-:Y:S01]  /*f220*/  UMOV UR21, 0x40004040 ;  /* 0x4000404000157882 */ /* 0x000fe20000000000 */
[----:B------:R-:W-:Y:S01]  /*f230*/  UIADD3.X UR23, UPT, UPT, UR39, URZ, URZ, UP3, !UPT ;  /* 0x000000ff27177290 */ /* 0x000fe20009ffe4ff */
[----:B------:R2:W-:Y:S01]  /*f240*/  UTCHMMA tmem[UR12], gdesc[UR20], tmem[UR7], tmem[UR16], idesc[UR17], UPT ;  /* 0x00ff10140c0079ea */ /* 0x0005e2000b800007 */
[----:B------:R-:W-:Y:S01]  /*f250*/  UMOV UR32, 0x0 ;  /* 0x0000000000207882 */ /* 0x000fe20000000000 */
[----:B------:R-:W-:Y:S01]  /*f260*/  UMOV UR33, 0x4200010 ;  /* 0x0420001000217882 */ /* 0x000fe20000000000 */
[----:B------:R-:W-:Y:S01]  /*f270*/  UMOV UR30, 0x0 ;  /* 0x00000000001e7882 */ /* 0x000fe20000000000 */
[----:B------:R-:W-:Y:S01]  /*f280*/  UMOV UR31, 0x4200010 ;  /* 0x04200010001f7882 */ /* 0x000fe20000000000 */
[----:B------:R-:W-:Y:S01]  /*f290*/  UMOV UR28, 0x0 ;  /* 0x00000000001c7882 */ /* 0x000fe20000000000 */
[----:B------:R-:W-:Y:S01]  /*f2a0*/  UMOV UR29, 0x4200010 ;  /* 0x04200010001d7882 */ /* 0x000fe20000000000 */
[----:B------:R2:W-:Y:S01]  /*f2b0*/  UTCHMMA tmem[UR15], gdesc[UR38], tmem[UR7], tmem[UR32], idesc[UR33], UPT ;  /* 0x00ff20260f0079ea */ /* 0x0005e2000b800007 */
        /* <DEDUP_REMOVED lines=12> */
[----:B------:R2:W-:Y:S01]  /*f380*/  UTCHMMA tmem[UR44], gdesc[UR4], tmem[UR7], tmem[UR36], idesc[UR37], UPT ;  /* 0x00ff24042c0079ea */ /* 0x0005e2000b800007 */
[----:B------:R2:W-:Y:S01]  /*f390*/  UTCHMMA tmem[UR45], gdesc[UR22], tmem[UR7], tmem[UR34], idesc[UR35], UPT ;  /* 0x00ff22162d0079ea */ /* 0x0005e2000b800007 */
[----:B------:R2:W-:Y:S01]  /*f3a0*/  UTCBAR [UR46], URZ ;  /* 0x000000ff2e0073e9 */ /* 0x0005e200080000ff */
[----:B------:R-:W-:Y:S01]  /*f3b0*/  NOP ;  /* 0x0000000000007918 */ /* 0x000fe20000000000 */
.L_x_11:
[----:B------:R-:W-:Y:S01]  /*f3c0*/  FSEL R3, R3, -INF , P1 ;  /* 0xff80000003037808 */ /* 0x000fe20000800000 */
[----:B------:R-:W-:Y:S01]  /*f3d0*/  UMOV UR67, URZ ;  /* 0x000000ff00437c82 */ /* 0x000fe20008000000 */
[----:B0-----:R-:W-:Y:S01]  /*f3e0*/  FSEL R76, R0, 1, P1 ;  /* 0x3f800000004c7808 */ /* 0x001fe20000800000 */
[----:B------:R-:W-:Y:S06]  /*f3f0*/  BRA.U !UP2, `(.L_x_12) ;  /* 0x000000790ab87547 */ /* 0x000fec000b800000 */
[----:B------:R-:W0:Y:S01]  /*f400*/  LDCU UR64, c[0x0][0x3c4] ;  /* 0x00007880ff4077ac */ /* 0x000e220008000800 */
[----:B------:R-:W-:Y:S01]  /*f410*/  IMAD.MOV.U32 R77, RZ, RZ, R3 ;  /* 0x000000ffff4d7224 */ /* 0x000fe200078e0003 */
[----:B------:R-:W4:Y:S01]  /*f420*/  LDCU UR63, c[0x0][0x3d4] ;  /* 0x00007a80ff3f77ac */ /* 0x000f220008000800 */
[----:B--2---:R-:W-:Y:S02]  /*f430*/  UIADD3 UR15, UPT, UPT, UR6, 0x18000, URZ ;  /* 0x00018000060f7890 */ /* 0x004fe4000fffe0ff */
[----:B------:R-:W-:Y:S02]  /*f440*/  USHF.R.U32.HI UR20, URZ, 0x4, UR14 ;  /* 0x00000004ff147899 */ /* 0x000fe4000801160e */
[----:B------:R-:W-:Y:S02]  /*f450*/  UIADD3 UR16, UPT, UPT, UR6, 0x10000, URZ ;  /* 0x0001000006107890 */ /* 0x000fe4000fffe0ff */
[----:B------:R-:W-:Y:S02]  /*f460*/  USHF.R.U32.HI UR17, URZ, 0x4, UR15 ;  /* 0x00000004ff117899 */ /* 0x000fe4000801160f */
[----:B------:R-:W-:-:S02]  /*f470*/  USGXT.U32 UR15, UR20, 0xe ;  /* 0x0000000e140f789a */ /* 0x000fc40008000000 */
[----:B------:R-:W-:Y:S02]  /*f480*/  USHF.R.U32.HI UR20, URZ, 0x4, UR16 ;  /* 0x00000004ff147899 */ /* 0x000fe40008011610 */
[----:B------:R-:W-:Y:S02]  /*f490*/  USGXT.U32 UR16, UR17, 0xe ;  /* 0x0000000e1110789a */ /* 0x000fe40008000000 */
[----:B------:R-:W-:Y:S02]  /*f4a0*/  USGXT.U32 UR17, UR20, 0xe ;  /* 0x0000000e1411789a */ /* 0x000fe40008000000 */
[----:B------:R-:W-:Y:S01]  /*f4b0*/  UIADD3 UR22, UP3, UPT, UR16, 0x80, URZ ;  /* 0x0000008010167890 */ /* 0x000fe2000ff7e0ff */
[----:B------:R-:W-:Y:S01]  /*f4c0*/  UMOV UR23, URZ ;  /* 0x000000ff00177c82 */ /* 0x000fe20008000000 */
[----:B------:R-:W-:Y:S01]  /*f4d0*/  UIADD3 UR20, UP2, UPT, UR15, 0x2, URZ ;  /* 0x000000020f147890 */ /* 0x000fe2000ff5e0ff */
[----:B------:R-:W-:Y:S01]  /*f4e0*/  UMOV UR4, URZ ;  /* 0x000000ff00047c82 */ /* 0x000fe20008000000 */
[----:B------:R-:W-:-:S02]  /*f4f0*/  UIADD3.X UR23, UPT, UPT, UR23, 0x40004040, URZ, UP3, !UPT ;  /* 0x4000404017177890 */ /* 0x000fc40009ffe4ff */
[----:B------:R-:W-:Y:S02]  /*f500*/  UIADD3 UR28, UP3, UPT, UR22, 0x100, URZ ;  /* 0x00000100161c7890 */ /* 0x000fe4000ff7e0ff */
[----:B0-----:R-:W-:Y:S02]  /*f510*/  USHF.L.U32 UR64, UR64, 0x7, URZ ;  /* 0x0000000740407899 */ /* 0x001fe400080006ff */
[----:B----4-:R-:W-:Y:S02]  /*f520*/  USHF.L.U32 UR63, UR63, 0x7, URZ ;  /* 0x000000073f3f7899 */ /* 0x010fe400080006ff */
[----:B------:R-:W-:Y:S02]  /*f530*/  UIADD3.X UR21, UPT, UPT, UR4, 0x40004040, URZ, UP2, !UPT ;  /* 0x4000404004157890 */ /* 0x000fe400097fe4ff */
[----:B------:R-:W-:Y:S01]  /*f540*/  UIADD3 UR26, UP6, UPT, UR22, 0x80, URZ ;  /* 0x00000080161a7890 */ /* 0x000fe2000ffde0ff */
[----:B-1----:R-:W-:Y:S01]  /*f550*/  IMAD.U32 R2, RZ, RZ, UR64 ;  /* 0x00000040ff027e24 */ /* 0x002fe2000f8e00ff */
[----:B------:R-:W-:Y:S01]  /*f560*/  UIADD3 UR24, UP2, UPT, UR17, 0x2, URZ ;  /* 0x0000000211187890 */ /* 0x000fe2000ff5e0ff */
[----:B------:R-:W-:Y:S01]  /*f570*/  MOV R0, UR63 ;  /* 0x0000003f00007c02 */ /* 0x000fe20008000f00 */
[----:B------:R-:W-:Y:S01]  /*f580*/  UMOV UR5, URZ ;  /* 0x000000ff00057c82 */ /* 0x000fe20008000000 */
[----:B------:R-:W-:-:S02]  /*f590*/  UIADD3.X UR29, UPT, UPT, UR23, URZ, URZ, UP3, !UPT ;  /* 0x000000ff171d7290 */ /* 0x000fc40009ffe4ff */
[----:B------:R-:W-:Y:S02]  /*f5a0*/  UIADD3.X UR27, UPT, UPT, UR23, URZ, URZ, UP6, !UPT ;  /* 0x000000ff171b7290 */ /* 0x000fe4000b7fe4ff */
[----:B------:R-:W-:Y:S02]  /*f5b0*/  UIADD3 UR36, UP3, UPT, UR22, 0x300, URZ ;  /* 0x0000030016247890 */ /* 0x000fe4000ff7e0ff */
[----:B------:R-:W-:Y:S02]  /*f5c0*/  UIADD3 UR30, UP4, UPT, UR22, 0x180, URZ ;  /* 0x00000180161e7890 */ /* 0x000fe4000ff9e0ff */
[----:B------:R-:W-:Y:S02]  /*f5d0*/  UIADD3 UR32, UP5, UPT, UR22, 0x200, URZ ;  /* 0x0000020016207890 */ /* 0x000fe4000ffbe0ff */
[----:B------:R-:W-:Y:S02]  /*f5e0*/  UIADD3 UR34, UP6, UPT, UR22, 0x280, URZ ;  /* 0x0000028016227890 */ /* 0x000fe4000ffde0ff */
[----:B------:R-:W-:-:S02]  /*f5f0*/  UIADD3.X UR25, UPT, UPT, UR5, 0x40004040, URZ, UP2, !UPT ;  /* 0x4000404005197890 */ /* 0x000fc400097fe4ff */
[----:B------:R-:W-:Y:S01]  /*f600*/  UIADD3.X UR37, UPT, UPT, UR23, URZ, URZ, UP3, !UPT ;  /* 0x000000ff17257290 */ /* 0x000fe20009ffe4ff */
[----:B------:R-:W-:Y:S01]  /*f610*/  UMOV UR13, 0x1 ;  /* 0x00000001000d7882 */ /* 0x000fe20000000000 */
[----:B------:R-:W-:Y:S01]  /*f620*/  UMOV UR67, URZ ;  /* 0x000000ff00437c82 */ /* 0x000fe20008000000 */
[----:B------:R-:W-:Y:S01]  /*f630*/  UMOV UR72, URZ ;  /* 0x000000ff00487c82 */ /* 0x000fe20008000000 */
[----:B------:R-:W0:Y:S01]  /*f640*/  LDCU UR14, c[0x0][0x3a8] ;  /* 0x00007500ff0e77ac */ /* 0x000e220008000800 */
[----:B------:R-:W-:Y:S02]  /*f650*/  UIADD3.64 UR38, UPT, UPT, UR20, 0x2, URZ ;  /* 0x0000000214267897 */ /* 0x000fe4000fffe0ff */
[----:B------:R-:W-:Y:S02]  /*f660*/  UIADD3.64 UR40, UPT, UPT, UR20, 0x4, URZ ;  /* 0x0000000414287897 */ /* 0x000fe4000fffe0ff */
[----:B------:R-:W-:Y:S02]  /*f670*/  UIADD3.64 UR42, UPT, UPT, UR20, 0x3fe, URZ ;  /* 0x000003fe142a7897 */ /* 0x000fe4000fffe0ff */
[----:B------:R-:W-:-:S02]  /*f680*/  UIADD3.64 UR44, UPT, UPT, UR20, 0x400, URZ ;  /* 0x00000400142c7897 */ /* 0x000fc4000fffe0ff */
[----:B------:R-:W-:Y:S02]  /*f690*/  UIADD3.64 UR46, UPT, UPT, UR20, 0x402, URZ ;  /* 0x00000402142e7897 */ /* 0x000fe4000fffe0ff */
[----:B------:R-:W-:Y:S02]  /*f6a0*/  UIADD3.64 UR48, UPT, UPT, UR20, 0x404, URZ ;  /* 0x0000040414307897 */ /* 0x000fe4000fffe0ff */
[----:B------:R-:W-:Y:S02]  /*f6b0*/  UIADD3.X UR31, UPT, UPT, UR23, URZ, URZ, UP4, !UPT ;  /* 0x000000ff171f7290 */ /* 0x000fe4000a7fe4ff */
[----:B------:R-:W-:Y:S02]  /*f6c0*/  UIADD3.X UR33, UPT, UPT, UR23, URZ, URZ, UP5, !UPT ;  /* 0x000000ff17217290 */ /* 0x000fe4000affe4ff */
[----:B------:R-:W-:Y:S02]  /*f6d0*/  UIADD3.X UR35, UPT, UPT, UR23, URZ, URZ, UP6, !UPT ;  /* 0x000000ff17237290 */ /* 0x000fe4000b7fe4ff */
[----:B------:R-:W-:-:S02]  /*f6e0*/  UIADD3.64 UR50, UPT, UPT, UR24, 0x2, URZ ;  /* 0x0000000218327897 */ /* 0x000fc4000fffe0ff */
[----:B------:R-:W-:Y:S02]  /*f6f0*/  UIADD3.64 UR52, UPT, UPT, UR24, 0x4, URZ ;  /* 0x0000000418347897 */ /* 0x000fe4000fffe0ff */
[----:B------:R-:W-:Y:S02]  /*f700*/  UIADD3.64 UR54, UPT, UPT, UR24, 0x3fe, URZ ;  /* 0x000003fe18367897 */ /* 0x000fe4000fffe0ff */
[----:B------:R-:W-:Y:S02]  /*f710*/  UIADD3.64 UR56, UPT, UPT, UR24, 0x400, URZ ;  /* 0x0000040018387897 */ /* 0x000fe4000fffe0ff */
[----:B------:R-:W-:Y:S02]  /*f720*/  UIADD3.64 UR58, UPT, UPT, UR24, 0x402, URZ ;  /* 0x00000402183a7897 */ /* 0x000fe4000fffe0ff */
[----:B------:R-:W-:Y:S02]  /*f730*/  UIADD3.64 UR60, UPT, UPT, UR24, 0x404, URZ ;  /* 0x00000404183c7897 */ /* 0x000fe4000fffe0ff */
[----:B0-----:R-:W-:-:S11]  /*f740*/  UISETP.NE.U32.AND UP3, UPT, UR62, URZ, UPT ;  /* 0x000000ff3e00728c */ /* 0x001fd6000bf65070 */
.L_x_17:
[----:B---3--:R-:W2:Y:S04]  /*f750*/  LDL.64 R8, [R1+0x610] ;  /* 0x0006100001087983 */ /* 0x008ea80000100a00 */
[----:B------:R-:W3:Y:S04]  /*f760*/  LDL.64 R16, [R1+0x530] ;  /* 0x0005300001107983 */ /* 0x000ee80000100a00 */
[----:B------:R-:W4:Y:S04]  /*f770*/  LDL.64 R4, [R1+0x5b0] ;  /* 0x0005b00001047983 */ /* 0x000f280000100a00 */
[----:B------:R-:W3:Y:S04]  /*f780*/  LDL.64 R14, [R1+0x4f0] ;  /* 0x0004f000010e7983 */ /* 0x000ee80000100a00 */
[----:B------:R-:W4:Y:S04]  /*f790*/  LDL.64 R20, [R1+0x4b0] ;  /* 0x0004b00001147983 */ /* 0x000f280000100a00 */
[----:B------:R-:W4:Y:S04]  /*f7a0*/  LDL.64 R12, [R1+0x570] ;  /* 0x00057000010c7983 */ /* 0x000f280000100a00 */
[----:B------:R-:W4:Y:S04]  /*f7b0*/  LDL.64 R10, [R1+0x5f0] ;  /* 0x0005f000010a7983 */ /* 0x000f280000100a00 */
[----:B------:R-:W4:Y:S04]  /*f7c0*/  LDL.64 R6, [R1+0x618] ;  /* 0x0006180001067983 */ /* 0x000f280000100a00 */
[----:B------:R-:W-:Y:S04]  /*f7d0*/  STL [R1+0x658], R0 ;  /* 0x0006580001007387 */ /* 0x000fe80000100800 */
[----:B------:R-:W4:Y:S04]  /*f7e0*/  LDL.64 R46, [R1+0x470] ;  /* 0x00047000012e7983 */ /* 0x000f280000100a00 */
        /* <DEDUP_REMOVED lines=18> */
[----:B------:R-:W4:Y:S01]  /*f910*/  LDL.64 R154, [R1+0x498] ;  /* 0x00049800019a7983 */ /* 0x000f220000100a00 */
[----:B--2---:R-:W-:-:S05]  /*f920*/  IMAD.WIDE R8, R2, 0x2, R8 ;  /* 0x0000000202087825 */ /* 0x004fca00078e0208 */
[----:B------:R3:W2:Y:S02]  /*f930*/  LDG.E.U16 R59, desc[UR18][R8.64] ;  /* 0x00000012083b7981 */ /* 0x0006a4000c1e1500 */
[C---:B---3--:R-:W-:Y:S02]  /*f940*/  IMAD.WIDE R8, R2.reuse, 0x2, R16 ;  /* 0x0000000202087825 */ /* 0x048fe400078e0210 */
[----:B------:R-:W3:Y:S02]  /*f950*/  LDL.64 R16, [R1+0x5a8] ;  /* 0x0005a80001107983 */ /* 0x000ee40000100a00 */
[C---:B----4-:R-:W-:Y:S02]  /*f960*/  IMAD.WIDE R4, R2.reuse, 0x2, R4 ;  /* 0x0000000202047825 */ /* 0x050fe400078e0204 */
[----:B------:R-:W4:Y:S04]  /*f970*/  LDG.E.U16 R56, desc[UR18][R8.64] ;  /* 0x0000001208387981 */ /* 0x000f28000c1e1500 */
[----:B------:R0:W2:Y:S01]  /*f980*/  LDG.E.U16 R57, desc[UR18][R4.64] ;  /* 0x0000001204397981 */ /* 0x0000a2000c1e1500 */
[----:B------:R-:W-:-:S03]  /*f990*/  IMAD.WIDE R54, R2, 0x2, R20 ;  /* 0x0000000202367825 */ /* 0x000fc600078e0214 */
[----:B------:R-:W2:Y:S01]  /*f9a0*/  LDL.64 R20, [R1+0x4e8] ;  /* 0x0004e80001147983 */ /* 0x000ea20000100a00 */
[----:B------:R-:W-:-:S03]  /*f9b0*/  IMAD.WIDE R12, R2, 0x2, R12 ;  /* 0x00000002020c7825 */ /* 0x000fc600078e020c */
[----:B------:R-:W2:Y:S01]  /*f9c0*/  LDG.E.U16 R54, desc[UR18][R54.64] ;  /* 0x0000001236367981 */ /* 0x000ea2000c1e1500 */
[----:B0-----:R-:W-:-:S03]  /*f9d0*/  IMAD.WIDE R4, R2, 0x2, R14 ;  /* 0x0000000202047825 */ /* 0x001fc600078e020e */
[----:B------:R-:W2:Y:S01]  /*f9e0*/  LDL.64 R14, [R1+0x568] ;  /* 0x00056800010e7983 */ /* 0x000ea20000100a00 */
[----:B------:R-:W-:-:S03]  /*f9f0*/  IMAD.WIDE R60, R2, 0x2, R10 ;  /* 0x00000002023c7825 */ /* 0x000fc600078e020a */
[----:B------:R0:W4:Y:S01]  /*fa00*/  LDG.E.U16 R58, desc[UR18][R12.64] ;  /* 0x000000120c3a7981 */ /* 0x000122000c1e1500 */
[----:B------:R-:W-:Y:S02]  /*fa10*/  IMAD.MOV.U32 R10, RZ, RZ, R68 ;  /* 0x000000ffff0a7224 */ /* 0x000fe400078e0044 */
[----:B------:R-:W-:Y:S01]  /*fa20*/  IMAD.MOV.U32 R11, RZ, RZ, R69 ;  /* 0x000000ffff0b7224 */ /* 0x000fe200078e0045 */
[----:B------:R-:W4:Y:S01]  /*fa30*/  LDG.E.U16 R9, desc[UR18][R4.64] ;  /* 0x0000001204097981 */ /* 0x000f22000c1e1500 */
[----:B------:R-:W-:-:S03]  /*fa40*/  IMAD.WIDE R6, R2, 0x2, R6 ;  /* 0x0000000202067825 */ /* 0x000fc600078e0206 */
[----:B------:R-:W4:Y:S01]  /*fa50*/  LDG.E.U16 R60, desc[UR18][R60.64] ;  /* 0x000000123c3c7981 */ /* 0x000f22000c1e1500 */
[----:B------:R-:W-:-:S03]  /*fa60*/  IMAD.WIDE R10, R2, 0x2, R10 ;  /* 0x00000002020a7825 */ /* 0x000fc600078e020a */
[----:B------:R-:W4:Y:S01]  /*fa70*/  LDG.E.U16 R6, desc[UR18][R6.64] ;  /* 0x0000001206067981 */ /* 0x000f22000c1e1500 */
[----:B0-----:R-:W-:-:S04]  /*fa80*/  IMAD.WIDE R12, R2, 0x2, R46 ;  /* 0x00000002020c7825 */ /* 0x001fc800078e022e */
[C---:B------:R-:W-:Y:S01]  /*fa90*/  IMAD.WIDE R46, R2.reuse, 0x2, R44 ;  /* 0x00000002022e7825 */ /* 0x040fe200078e022c */
[----:B------:R0:W4:Y:S04]  /*faa0*/  LDG.E.U16 R55, desc[UR18][R12.64] ;  /* 0x000000120c377981 */ /* 0x000128000c1e1500 */
[----:B------:R1:W4:Y:S01]  /*fab0*/  LDG.E.U16 R7, desc[UR18][R10.64] ;  /* 0x000000120a077981 */ /* 0x000322000c1e1500 */
[----:B------:R-:W-:-:S03]  /*fac0*/  IMAD.WIDE R44, R2, 0x2, R40 ;  /* 0x00000002022c7825 */ /* 0x000fc600078e0228 */
[----:B------:R-:W4:Y:S01]  /*fad0*/  LDG.E.U16 R46, desc[UR18][R46.64] ;  /* 0x000000122e2e7981 */ /* 0x000f22000c1e1500 */
[----:B0-----:R-:W-:-:S03]  /*fae0*/  IMAD.WIDE R12, R2, 0x2, R32 ;  /* 0x00000002020c7825 */ /* 0x001fc600078e0220 */
[----:B------:R-:W4:Y:S01]  /*faf0*/  LDL.64 R32, [R1+0x368] ;  /* 0x0003680001207983 */ /* 0x000f220000100a00 */
[----:B-1----:R-:W-:-:S03]  /*fb00*/  IMAD.WIDE R10, R2, 0x2, R42 ;  /* 0x00000002020a7825 */ /* 0x002fc600078e022a */
[----:B------:R-:W4:Y:S01]  /*fb10*/  LDG.E.U16 R44, desc[UR18][R44.64] ;  /* 0x000000122c2c7981 */ /* 0x000f22000c1e1500 */
[----:B------:R-:W-:-:S03]  /*fb20*/  IMAD.WIDE R4, R2, 0x2, R38 ;  /* 0x0000000202047825 */ /* 0x000fc600078e0226 */
[----:B------:R0:W4:Y:S04]  /*fb30*/  LDG.E.U16 R47, desc[UR18][R10.64] ;  /* 0x000000120a2f7981 */ /* 0x000128000c1e1500 */
[----:B------:R-:W4:Y:S04]  /*fb40*/  LDL.64 R38, [R1+0x3a8] ;  /* 0x0003a80001267983 */ /* 0x000f280000100a00 */
[----:B------:R1:W4:Y:S01]  /*fb50*/  LDG.E.U16 R45, desc[UR18][R4.64] ;  /* 0x00000012042d7981 */ /* 0x000322000c1e1500 */
[----:B0-----:R-:W-:-:S03]  /*fb60*/  IMAD.WIDE R10, R2, 0x2, R36 ;  /* 0x00000002020a7825 */ /* 0x001fc600078e0224 */
[----:B------:R-:W4:Y:S04]  /*fb70*/  LDL.64 R36, [R1+0x328] ;  /* 0x0003280001247983 */ /* 0x000f280000100a00 */
[----:B------:R0:W4:Y:S01]  /*fb80*/  LDG.E.U16 R8, desc[UR18][R10.64] ;  /* 0x000000120a087981 */ /* 0x000122000c1e1500 */
[----:B-1----:R-:W-:-:S03]  /*fb90*/  IMAD.WIDE R4, R2, 0x2, R34 ;  /* 0x0000000202047825 */ /* 0x002fc600078e0222 */
[----:B------:R-:W4:Y:S04]  /*fba0*/  LDL.64 R34, [R1+0x628] ;  /* 0x0006280001227983 */ /* 0x000f280000100a00 */
[----:B------:R-:W4:Y:S01]  /*fbb0*/  LDG.E.U16 R3, desc[UR18][R4.64] ;  /* 0x0000001204037981 */ /* 0x000f22000c1e1500 */
[----:B0-----:R-:W0:Y:S01]  /*fbc0*/  LDC R10, c[0x0][0x3c4] ;  /* 0x0000f100ff0a7b82 */ /* 0x001e220000000800 */
[C---:B------:R-:W-:Y:S02]  /*fbd0*/  IMAD.WIDE R18, R2.reuse, 0x2, R18 ;  /* 0x0000000202127825 */ /* 0x040fe400078e0212 */
[----:B------:R-:W4:Y:S04]  /*fbe0*/  LDG.E.U16 R12, desc[UR18][R12.64] ;  /* 0x000000120c0c7981 */ /* 0x000f28000c1e1500 */
[----:B------:R-:W4:Y:S01]  /*fbf0*/  LDG.E.U16 R11, desc[UR18][R18.64] ;  /* 0x00000012120b7981 */ /* 0x000f22000c1e1500 */
[----:B---3--:R-:W-:-:S05]  /*fc00*/  IMAD.WIDE R16, R2, 0x2, R16 ;  /* 0x0000000202107825 */ /* 0x008fca00078e0210 */
[----:B------:R1:W3:Y:S02]  /*fc10*/  LDG.E.U16 R53, desc[UR18][R16.64] ;  /* 0x0000001210357981 */ /* 0x0002e4000c1e1500 */
[C---:B-1----:R-:W-:Y:S02]  /*fc20*/  IMAD.WIDE R16, R2.reuse, 0x2, R26 ;  /* 0x0000000202107825 */ /* 0x042fe400078e021a */
[----:B------:R-:W3:Y:S02]  /*fc30*/  LDL.64 R26, [R1+0x2e8] ;  /* 0x0002e800011a7983 */ /* 0x000ee40000100a00 */
[C---:B------:R-:W-:Y:S02]  /*fc40*/  IMAD.WIDE R4, R2.reuse, 0x2, R30 ;  /* 0x0000000202047825 */ /* 0x040fe400078e021e */
[----:B------:R-:W3:Y:S02]  /*fc50*/  LDG.E.U16 R48, desc[UR18][R16.64] ;  /* 0x0000001210307981 */ /* 0x000ee4000c1e1500 */
[----:B--2---:R-:W-:-:S02]  /*fc60*/  IMAD.WIDE R14, R2, 0x2, R14 ;  /* 0x00000002020e7825 */ /* 0x004fc400078e020e */
[----:B------:R1:W2:Y:S04]  /*fc70*/  LDG.E.U16 R51, desc[UR18][R4.64] ;  /* 0x0000001204337981 */ /* 0x0002a8000c1e1500 */
[----:B------:R0:W2:Y:S01]  /*fc80*/  LDG.E.U16 R52, desc[UR18][R14.64] ;  /* 0x000000120e347981 */ /* 0x0000a2000c1e1500 */
[----:B------:R-:W-:-:S03]  /*fc90*/  IMAD.WIDE R20, R2, 0x2, R20 ;  /* 0x0000000202147825 */ /* 0x000fc600078e0214 */
[----:B------:R-:W2:Y:S01]  /*fca0*/  LDL.64 R30, [R1+0x5a0] ;  /* 0x0005a000011e7983 */ /* 0x000ea20000100a00 */
[----:B-1----:R-:W-:-:S03]  /*fcb0*/  IMAD.WIDE R4, R2, 0x2, R24 ;  /* 0x0000000202047825 */ /* 0x002fc600078e0218 */
[----:B------:R-:W2:Y:S01]  /*fcc0*/  LDG.E.U16 R50, desc[UR18][R20.64] ;  /* 0x0000001214327981 */ /* 0x000ea2000c1e1500 */
[----:B0-----:R-:W-:-:S03]  /*fcd0*/  IMAD.WIDE R14, R2, 0x2, R22 ;  /* 0x00000002020e7825 */ /* 0x001fc600078e0216 */
[----:B------:R0:W2:Y:S04]  /*fce0*/  LDG.E.U16 R43, desc[UR18][R4.64] ;  /* 0x00000012042b7981 */ /* 0x0000a8000c1e1500 */
[----:B------:R1:W2:Y:S01]  /*fcf0*/  LDG.E.U16 R14, desc[UR18][R14.64] ;  /* 0x000000120e0e7981 */ /* 0x0002a2000c1e1500 */
[C---:B0-----:R-:W-:Y:S02]  /*fd00*/  IMAD R5, R10.reuse, 0x12, RZ ;  /* 0x000000120a057824 */ /* 0x041fe400078e02ff */
[----:B-1----:R-:W-:-:S03]  /*fd10*/  IMAD R15, R10, 0x9, RZ ;  /* 0x000000090a0f7824 */ /* 0x002fc600078e02ff */
[----:B------:R-:W-:Y:S01]  /*fd20*/  IADD3 R20, P1, PT, R5, R68, RZ ;  /* 0x0000004405147210 */ /* 0x000fe20007f3e0ff */
[----:B------:R-:W-:-:S03]  /*fd30*/  IMAD R16, R10, 0x24, RZ ;  /* 0x000000240a107824 */ /* 0x000fc600078e02ff */
[----:B------:R-:W-:Y:S02]  /*fd40*/  LEA.HI.X.SX32 R21, R15, R69, 0x1, P1 ;  /* 0x000000450f157211 */ /* 0x000fe400008f0eff */
[----:B------:R-:W-:Y:S01]  /*fd50*/  IADD3 R16, P3, PT, R16, R68, RZ ;  /* 0x0000004410107210 */ /* 0x000fe20007f7e0ff */
[----:B------:R-:W-:-:S03]  /*fd60*/  IMAD.WIDE R20, R2, 0x2, R20 ;  /* 0x0000000202147825 */ /* 0x000fc600078e0214 */
[----:B------:R-:W-:Y:S01]  /*fd70*/  LEA.HI.X.SX32 R17, R5, R69, 0x1, P3 ;  /* 0x0000004505117211 */ /* 0x000fe200018f0eff */
[C---:B------:R-:W-:Y:S01]  /*fd80*/  IMAD.WIDE R18, R2.reuse, 0x2, R28 ;  /* 0x0000000202127825 */ /* 0x040fe200078e021c */
[----:B------:R4:W2:Y:S04]  /*fd90*/  LDG.E.U16 R41, desc[UR18][R20.64] ;  /* 0x0000001214297981 */ /* 0x0008a8000c1e1500 */
[----:B------:R-:W2:Y:S01]  /*fda0*/  LDL.64 R28, [R1+0x5e0] ;  /* 0x0005e000011c7983 */ /* 0x000ea20000100a00 */
[----:B------:R-:W-:-:S03]  /*fdb0*/  IMAD.WIDE R16, R2, 0x2, R16 ;  /* 0x0000000202107825 */ /* 0x000fc600078e0210 */
[----:B------:R-:W2:Y:S01]  /*fdc0*/  LDG.E.U16 R49, desc[UR18][R18.64] ;  /* 0x0000001212317981 */ /* 0x000ea2000c1e1500 */
[----:B----4-:R-:W-:-:S03]  /*fdd0*/  IMAD.WIDE R20, R2, 0x2, R32 ;  /* 0x0000000202147825 */ /* 0x010fc600078e0220 */
[----:B------:R-:W4:Y:S01]  /*fde0*/  LDG.E.U16 R17, desc[UR18][R16.64] ;  /* 0x0000001210117981 */ /* 0x000f22000c1e1500 */
[----:B------:R-:W-:-:S03]  /*fdf0*/  IMAD R22, R10, 0x22, RZ ;  /* 0x000000220a167824 */ /* 0x000fc600078e02ff */
[----:B------:R0:W4:Y:S01]  /*fe00*/  LDG.E.U16 R15, desc[UR18][R20.64] ;  /* 0x00000012140f7981 */ /* 0x000122000c1e1500 */
[C---:B------:R-:W-:Y:S02]  /*fe10*/  IMAD R4, R10.reuse, 0x11, RZ ;  /* 0x000000110a047824 */ /* 0x040fe400078e02ff */
[----:B------:R-:W-:Y:S01]  /*fe20*/  IMAD R13, R10, 0x16, RZ ;  /* 0x000000160a0d7824 */ /* 0x000fe200078e02ff */
[----:B------:R-:W-:Y:S01]  /*fe30*/  IADD3 R22, P2, PT, R22, R68, RZ ;  /* 0x0000004416167210 */ /* 0x000fe20007f5e0ff */
[----:B0-----:R-:W-:Y:S02]  /*fe40*/  IMAD.WIDE R20, R2, 0x2, R36 ;  /* 0x0000000202147825 */ /* 0x001fe400078e0224 */
[----:B------:R-:W4:Y:S04]  /*fe50*/  LDL.64 R36, [R1+0x520] ;  /* 0x0005200001247983 */ /* 0x000f280000100a00 */
[----:B------:R0:W4:Y:S01]  /*fe60*/  LDG.E.U16 R16, desc[UR18][R20.64] ;  /* 0x0000001214107981 */ /* 0x000122000c1e1500 */
[----:B------:R-:W-:Y:S01]  /*fe70*/  IMAD R24, R10, 0xb, RZ ;  /* 0x0000000b0a187824 */ /* 0x000fe200078e02ff */
[----:B------:R-:W-:-:S02]  /*fe80*/  LEA.HI.X.SX32 R23, R4, R69, 0x1, P2 ;  /* 0x0000004504177211 */ /* 0x000fc400010f0eff */
[----:B------:R-:W-:Y:S01]  /*fe90*/  IADD3 R4, P2, PT, R13, R68, RZ ;  /* 0x000000440d047210 */ /* 0x000fe20007f5e0ff */
[----:B0-----:R-:W-:Y:S02]  /*fea0*/  IMAD.WIDE R20, R2, 0x2, R34 ;  /* 0x0000000202147825 */ /* 0x001fe400078e0222 */
[----:B------:R-:W4:Y:S01]  /*feb0*/  LDL.64 R34, [R1+0x4a0] ;  /* 0x0004a00001227983 */ /* 0x000f220000100a00 */
[----:B------:R-:W-:-:S03]  /*fec0*/  LEA.HI.X.SX32 R5, R24, R69, 0x1, P2 ;  /* 0x0000004518057211 */ /* 0x000fc600010f0eff */
[----:B------:R-:W4:Y:S01]  /*fed0*/  LDL.64 R24, [R1+0x560] ;  /* 0x0005600001187983 */ /* 0x000f220000100a00 */
[----:B------:R-:W-:-:S03]  /*fee0*/  IMAD.WIDE R4, R2, 0x2, R4 ;  /* 0x0000000202047825 */ /* 0x000fc600078e0204 */
[----:B------:R-:W4:Y:S04]  /*fef0*/  LDG.E.U16 R20, desc[UR18][R20.64] ;  /* 0x0000001214147981 */ /* 0x000f28000c1e1500 */
[----:B------:R-:W4:Y:S01]  /*ff00*/  LDG.E.U16 R33, desc[UR18][R4.64] ;  /* 0x0000001204217981 */ /* 0x000f22000c1e1500 */
[----:B------:R-:W-:-:S05]  /*ff10*/  IMAD.WIDE R22, R2, 0x2, R22 ;  /* 0x0000000202167825 */ /* 0x000fca00078e0216 */
[----:B------:R0:W4:Y:S02]  /*ff20*/  LDG.E.U16 R42, desc[UR18][R22.64] ;  /* 0x00000012162a7981 */ /* 0x000124000c1e1500 */
[----:B0-----:R-:W-:Y:S02]  /*ff30*/  IMAD.WIDE R22, R2, 0x2, R38 ;  /* 0x0000000202167825 */ /* 0x001fe400078e0226 */
[----:B------:R-:W4:Y:S02]  /*ff40*/  LDL.64 R38, [R1+0x3a0] ;  /* 0x0003a00001267983 */ /* 0x000f240000100a00 */
[C---:B------:R-:W-:Y:S02]  /*ff50*/  IMAD R63, R10.reuse, 0x14, RZ ;  /* 0x000000140a3f7824 */ /* 0x040fe400078e02ff */
[----:B------:R-:W-:Y:S01]  /*ff60*/  IMAD R62, R10, 0xa, RZ ;  /* 0x0000000a0a3e7824 */ /* 0x000fe200078e02ff */
[----:B------:R2:W4:Y:S01]  /*ff70*/  LDG.E.U16 R13, desc[UR18][R22.64] ;  /* 0x00000012160d7981 */ /* 0x000522000c1e1500 */
[----:B---3--:R-:W-:-:S03]  /*ff80*/  IMAD.WIDE R4, R2, 0x2, R26 ;  /* 0x0000000202047825 */ /* 0x008fc600078e021a */
[----:B------:R-:W3:Y:S01]  /*ff90*/  LDL.64 R26, [R1+0x4e0] ;  /* 0x0004e000011a7983 */ /* 0x000ee20000100a00 */
[----:B------:R-:W-:-:S04]  /*ffa0*/  IADD3 R18, P1, PT, R63, R68, RZ ;  /* 0x000000443f127210 */ /* 0x000fc80007f3e0ff */
[----:B------:R-:W-:-:S03]  /*ffb0*/  LEA.HI.X.SX32 R19, R62, R69, 0x1, P1 ;  /* 0x000000453e137211 */ /* 0x000fc600008f0eff */
[----:B------:R-:W-:-:S06]  /*ffc0*/  IMAD.WIDE R18, R2, 0x2, R18 ;  /* 0x0000000202127825 */ /* 0x000fcc00078e0212 */
[----:B------:R-:W3:Y:S01]  /*ffd0*/  LDG.E.U16 R19, desc[UR18][R18.64] ;  /* 0x0000001212137981 */ /* 0x000ee2000c1e1500 */
[----:B--2---:R-:W-:-:S03]  /*ffe0*/  IMAD.WIDE R22, R2, 0x2, R30 ;  /* 0x0000000202167825 */ /* 0x004fc600078e021e */
[----:B------:R-:W2:Y:S04]  /*fff0*/  LDL.64 R30, [R1+0x3e0] ;  /* 0x0003e000011e7983 */ /* 0x000ea80000100a00 */
[----:B------:R-:W2:Y:S04]  /*10000*/  LDG.E.U16 R22, desc[UR18][R22.64] ;  /* 0x0000001216167981 */ /* 0x000ea8000c1e1500 */
[----:B------:R0:W2:Y:S02]  /*10010*/  LDG.E.U16 R18, desc[UR18][R4.64] ;  /* 0x0000001204127981 */ /* 0x0000a4000c1e1500 */
[----:B0-----:R-:W-:-:S02]  /*10020*/  IMAD.WIDE R4, R2, 0x2, R28 ;  /* 0x0000000202047825 */ /* 0x001fc400078e021c */
[----:B------:R-:W2:Y:S04]  /*10030*/  LDL.64 R28, [R1+0x460] ;  /* 0x00046000011c7983 */ /* 0x000ea80000100a00 */
[----:B------:R4:W2:Y:S02]  /*10040*/  LDG.E.U16 R21, desc[UR18][R4.64] ;  /* 0x0000001204157981 */ /* 0x0008a4000c1e1500 */
[C---:B----4-:R-:W-:Y:S02]  /*10050*/  IMAD.WIDE R4, R2.reuse, 0x2, R36 ;  /* 0x0000000202047825 */ /* 0x050fe400078e0224 */
[----:B------:R-:W4:Y:S04]  /*10060*/  LDL.64 R36, [R1+0x360] ;  /* 0x0003600001247983 */ /* 0x000f280000100a00 */
[----:B------:R0:W4:Y:S02]  /*10070*/  LDG.E.U16 R23, desc[UR18][R4.64] ;  /* 0x0000001204177981 */ /* 0x000124000c1e1500 */
[----:B0-----:R-:W-:-:S02]  /*10080*/  IMAD.WIDE R4, R2, 0x2, R34 ;  /* 0x0000000202047825 */ /* 0x001fc400078e0222 */
[----:B------:R-:W4:Y:S02]  /*10090*/  LDL.64 R34, [R1+0x320] ;  /* 0x0003200001227983 */ /* 0x000f240000100a00 */
[----:B------:R-:W-:-:S06]  /*100a0*/  IMAD.WIDE R24, R2, 0x2, R24 ;  /* 0x0000000202187825 */ /* 0x000fcc00078e0218 */
[----:B------:R-:W4:Y:S04]  /*100b0*/  LDG.E.U16 R24, desc[UR18][R24.64] ;  /* 0x0000001218187981 */ /* 0x000f28000c1e1500 */
[----:B------:R0:W4:Y:S02]  /*100c0*/  LDG.E.U16 R25, desc[UR18][R4.64] ;  /* 0x0000001204197981 */ /* 0x000124000c1e1500 */
[C---:B0-----:R-:W-:Y:S02]  /*100d0*/  IMAD.WIDE R4, R2.reuse, 0x2, R64 ;  /* 0x0000000202047825 */ /* 0x041fe400078e0240 */
[----:B------:R-:W4:Y:S02]  /*100e0*/  LDL.64 R64, [R1+0x518] ;  /* 0x0005180001407983 */ /* 0x000f240000100a00 */
[----:B---3--:R-:W-:-:S06]  /*100f0*/  IMAD.WIDE R26, R2, 0x2, R26 ;  /* 0x00000002021a7825 */ /* 0x008fcc00078e021a */
[----:B------:R-:W3:Y:S04]  /*10100*/  LDG.E.U16 R26, desc[UR18][R26.64] ;  /* 0x000000121a1a7981 */ /* 0x000ee8000c1e1500 */
[----:B------:R0:W3:Y:S02]  /*10110*/  LDG.E.U16 R27, desc[UR18][R4.64] ;  /* 0x00000012041b7981 */ /* 0x0000e4000c1e1500 */
[C---:B0-----:R-:W-:Y:S02]  /*10120*/  IMAD.WIDE R4, R2.reuse, 0x2, R38 ;  /* 0x0000000202047825 */ /* 0x041fe400078e0226 */
[----:B------:R-:W3:Y:S02]  /*10130*/  LDL.64 R38, [R1+0x5d8] ;  /* 0x0005d80001267983 */ /* 0x000ee40000100a00 */
[----:B--2---:R-:W-:-:S06]  /*10140*/  IMAD.WIDE R30, R2, 0x2, R30 ;  /* 0x00000002021e7825 */ /* 0x004fcc00078e021e */
[----:B------:R-:W2:Y:S01]  /*10150*/  LDG.E.U16 R30, desc[UR18][R30.64] ;  /* 0x000000121e1e7981 */ /* 0x000ea2000c1e1500 */
[----:B------:R-:W-:Y:S02]  /*10160*/  IMAD R61, R10, 0x6, RZ ;  /* 0x000000060a3d7824 */ /* 0x000fe400078e02ff */
[----:B------:R-:W-:-:S06]  /*10170*/  IMAD.WIDE R28, R2, 0x2, R28 ;  /* 0x00000002021c7825 */ /* 0x000fcc00078e021c */
[----:B------:R-:W2:Y:S04]  /*10180*/  LDG.E.U16 R28, desc[UR18][R28.64] ;  /* 0x000000121c1c7981 */ /* 0x000ea8000c1e1500 */
[----:B------:R4:W2:Y:S02]  /*10190*/  LDG.E.U16 R29, desc[UR18][R4.64] ;  /* 0x00000012041d7981 */ /* 0x0008a4000c1e1500 */
[----:B----4-:R-:W-:-:S05]  /*101a0*/  IMAD.WIDE R4, R2, 0x2, R36 ;  /* 0x0000000202047825 */ /* 0x010fca00078e0224 */
[----:B------:R0:W4:Y:S01]  /*101b0*/  LDG.E.U16 R31, desc[UR18][R4.64] ;  /* 0x00000012041f7981 */ /* 0x000122000c1e1500 */
[----:B------:R-:W-:Y:S02]  /*101c0*/  IMAD R36, R10, 0x26, RZ ;  /* 0x000000260a247824 */ /* 0x000fe400078e02ff */
[----:B0-----:R-:W-:-:S03]  /*101d0*/  IMAD.WIDE R4, R2, 0x2, R34 ;  /* 0x0000000202047825 */ /* 0x001fc600078e0222 */
[-C--:B------:R-:W-:Y:S02]  /*101e0*/  IADD3 R36, P2, PT, R36, R68.reuse, RZ ;  /* 0x0000004424247210 */ /* 0x080fe40007f5e0ff */
[----:B------:R0:W2:Y:S01]  /*101f0*/  LDG.E.U16 R32, desc[UR18][R4.64] ;  /* 0x0000001204207981 */ /* 0x0000a2000c1e1500 */
[C---:B------:R-:W-:Y:S02]  /*10200*/  IMAD R34, R10.reuse, 0x3, RZ ;  /* 0x000000030a227824 */ /* 0x040fe400078e02ff */
[----:B0-----:R-:W-:Y:S01]  /*10210*/  IMAD R5, R10, 0x13, RZ ;  /* 0x000000130a057824 */ /* 0x001fe200078e02ff */
[----:B------:R-:W-:-:S04]  /*10220*/  IADD3 R4, P1, PT, R61, R68, RZ ;  /* 0x000000443d047210 */ /* 0x000fc80007f3e0ff */
[-C--:B------:R-:W-:Y:S02]  /*10230*/  LEA.HI.X.SX32 R37, R5, R69.reuse, 0x1, P2 ;  /* 0x0000004505257211 */ /* 0x080fe400010f0eff */
[----:B------:R-:W-:Y:S01]  /*10240*/  LEA.HI.X.SX32 R5, R34, R69, 0x1, P1 ;  /* 0x0000004522057211 */ /* 0x000fe200008f0eff */
[C---:B------:R-:W-:Y:S01]  /*10250*/  IMAD.WIDE R34, R2.reuse, 0x2, R150 ;  /* 0x0000000202227825 */ /* 0x040fe200078e0296 */
[----:B------:R-:W-:Y:S03]  /*10260*/  STS.U16 [R70+UR6+0x8800], R59 ;  /* 0x0088003b46007988 */ /* 0x000fe60008000406 */
[C---:B------:R-:W-:Y:S01]  /*10270*/  IMAD.WIDE R4, R2.reuse, 0x2, R4 ;  /* 0x0000000202047825 */ /* 0x040fe200078e0204 */
[----:B------:R0:W-:Y:S03]  /*10280*/  STS.U16 [R70+UR6+0x9400], R58 ;  /* 0x0094003a46007988 */ /* 0x0001e60008000406 */
[C---:B------:R-:W-:Y:S01]  /*10290*/  IMAD.WIDE R36, R2.reuse, 0x2, R36 ;  /* 0x0000000202247825 */ /* 0x040fe200078e0224 */
[----:B------:R-:W2:Y:S04]  /*102a0*/  LDG.E.U16 R34, desc[UR18][R34.64] ;  /* 0x0000001222227981 */ /* 0x000ea8000c1e1500 */
[----:B------:R1:W-:Y:S04]  /*102b0*/  STS.U16 [R70+UR6+0x9c00], R9 ;  /* 0x009c000946007988 */ /* 0x0003e80008000406 */
[----:B0-----:R-:W2:Y:S04]  /*102c0*/  LDL.64 R58, [R1+0x4d8] ;  /* 0x0004d800013a7983 */ /* 0x001ea80000100a00 */
[----:B------:R0:W2:Y:S04]  /*102d0*/  LDG.E.U16 R35, desc[UR18][R4.64] ;  /* 0x0000001204237981 */ /* 0x0000a8000c1e1500 */
[----:B------:R-:W2:Y:S04]  /*102e0*/  LDG.E.U16 R36, desc[UR18][R36.64] ;  /* 0x0000001224247981 */ /* 0x000ea8000c1e1500 */
[----:B------:R1:W-:Y:S01]  /*102f0*/  STS.U16 [R70+UR6+0x8400], R6 ;  /* 0x0084000646007988 */ /* 0x0003e20008000406 */
[----:B0-----:R-:W-:-:S03]  /*10300*/  IMAD.WIDE R4, R2, 0x2, R74 ;  /* 0x0000000202047825 */ /* 0x001fc600078e024a */
[----:B------:R-:W-:Y:S04]  /*10310*/  STS.U16 [R70+UR6+0x8000], R7 ;  /* 0x0080000746007988 */ /* 0x000fe80008000406 */
[----:B------:R0:W2:Y:S01]  /*10320*/  LDG.E.U16 R37, desc[UR18][R4.64] ;  /* 0x0000001204257981 */ /* 0x0000a2000c1e1500 */
[----:B---3--:R-:W-:-:S03]  /*10330*/  IMAD.WIDE R38, R2, 0x2, R38 ;  /* 0x0000000202267825 */ /* 0x008fc600078e0226 */
[----:B------:R3:W-:Y:S01]  /*10340*/  STS.U16 [R70+UR6+0xac00], R47 ;  /* 0x00ac002f46007988 */ /* 0x0007e20008000406 */
[----:B0-----:R-:W-:-:S03]  /*10350*/  IMAD.WIDE R4, R2, 0x2, R66 ;  /* 0x0000000202047825 */ /* 0x001fc600078e0242 */
[----:B------:R-:W-:Y:S04]  /*10360*/  STS.U16 [R70+UR6+0xb000], R44 ;  /* 0x00b0002c46007988 */ /* 0x000fe80008000406 */
[----:B------:R-:W4:Y:S01]  /*10370*/  LDG.E.U16 R38, desc[UR18][R38.64] ;  /* 0x0000001226267981 */ /* 0x000f22000c1e1500 */
[----:B-1----:R-:W-:Y:S01]  /*10380*/  IMAD R9, R10, 0xc, RZ ;  /* 0x0000000c0a097824 */ /* 0x002fe200078e02ff */
[----:B------:R-:W-:Y:S01]  /*10390*/  IADD3 R6, P1, PT, R62, R68, RZ ;  /* 0x000000443e067210 */ /* 0x000fe20007f3e0ff */
[----:B---3--:R-:W-:Y:S01]  /*103a0*/  IMAD R47, R10, 0xe, RZ ;  /* 0x0000000e0a2f7824 */ /* 0x008fe200078e02ff */
[----:B------:R-:W-:Y:S04]  /*103b0*/  STS.U16 [R70+UR6+0xb800], R8 ;  /* 0x00b8000846007988 */ /* 0x000fe80008000406 */
[----:B------:R0:W-:Y:S04]  /*103c0*/  STS.U16 [R70+UR6+0xbc00], R3 ;  /* 0x00bc000346007988 */ /* 0x0001e80008000406 */
[----:B------:R1:W3:Y:S04]  /*103d0*/  LDG.E.U16 R39, desc[UR18][R4.64] ;  /* 0x0000001204277981 */ /* 0x0002e8000c1e1500 */
[----:B------:R0:W-:Y:S04]  /*103e0*/  STS.U16 [R70+UR6+0xb400], R45 ;  /* 0x00b4002d46007988 */ /* 0x0001e80008000406 */
[----:B------:R0:W-:Y:S01]  /*103f0*/  STS.U16 [R70+UR6+0xa800], R46 ;  /* 0x00a8002e46007988 */ /* 0x0001e20008000406 */
[----:B-1----:R-:W-:-:S03]  /*10400*/  IMAD.WIDE R4, R2, 0x2, R64 ;  /* 0x0000000202047825 */ /* 0x002fc600078e0240 */
[----:B------:R-:W3:Y:S04]  /*10410*/  LDL.64 R64, [R1+0x3d8] ;  /* 0x0003d80001407983 */ /* 0x000ee80000100a00 */
[----:B------:R1:W4:Y:S04]  /*10420*/  LDG.E.U16 R40, desc[UR18][R4.64] ;  /* 0x0000001204287981 */ /* 0x000328000c1e1500 */
[----:B------:R-:W4:Y:S01]  /*10430*/  LDL.64 R150, [R1+0x418] ;  /* 0x0004180001967983 */ /* 0x000f220000100a00 */
[----:B------:R-:W-:-:S03]  /*10440*/  LOP3.LUT R0, R70, 0x10, RZ, 0x3c, !PT ;  /* 0x0000001046007812 */ /* 0x000fc600078e3cff */
[----:B------:R-:W4:Y:S01]  /*10450*/  LDL.64 R74, [R1+0x398] ;  /* 0x00039800014a7983 */ /* 0x000f220000100a00 */
[----:B-1----:R-:W-:Y:S01]  /*10460*/  IMAD R5, R10, 0x5, RZ ;  /* 0x000000050a057824 */ /* 0x002fe200078e02ff */
[----:B------:R-:W-:Y:S02]  /*10470*/  IADD3 R4, P2, PT, R9, R68, RZ ;  /* 0x0000004409047210 */ /* 0x000fe40007f5e0ff */
[----:B------:R-:W4:Y:S02]  /*10480*/  LDL.64 R66, [R1+0x358] ;  /* 0x0003580001427983 */ /* 0x000f240000100a00 */
[-C--:B------:R-:W-:Y:S02]  /*10490*/  LEA.HI.X.SX32 R7, R5, R69.reuse, 0x1, P1 ;  /* 0x0000004505077211 */ /* 0x080fe400008f0eff */
[----:B------:R-:W-:Y:S01]  /*104a0*/  LEA.HI.X.SX32 R5, R61, R69, 0x1, P2 ;  /* 0x000000453d057211 */ /* 0x000fe200010f0eff */
[----:B------:R-:W-:-:S04]  /*104b0*/  IMAD.WIDE R6, R2, 0x2, R6 ;  /* 0x0000000202067825 */ /* 0x000fc800078e0206 */
[----:B------:R-:W-:Y:S01]  /*104c0*/  IMAD.WIDE R4, R2, 0x2, R4 ;  /* 0x0000000202047825 */ /* 0x000fe200078e0204 */
[----:B0-----:R0:W4:Y:S03]  /*104d0*/  LDG.E.U16 R3, desc[UR18][R6.64] ;  /* 0x0000001206037981 */ /* 0x001126000c1e1500 */
[C---:B------:R-:W-:Y:S02]  /*104e0*/  IMAD R44, R10.reuse, 0x18, RZ ;  /* 0x000000180a2c7824 */ /* 0x040fe400078e02ff */
[----:B------:R-:W-:Y:S01]  /*104f0*/  IMAD R8, R10, 0x1a, RZ ;  /* 0x0000001a0a087824 */ /* 0x000fe200078e02ff */
[----:B------:R1:W4:Y:S02]  /*10500*/  LDG.E.U16 R4, desc[UR18][R4.64] ;  /* 0x0000001204047981 */ /* 0x000324000c1e1500 */
[-C--:B------:R-:W-:Y:S01]  /*10510*/  IADD3 R44, P2, PT, R44, R68.reuse, RZ ;  /* 0x000000442c2c7210 */ /* 0x080fe20007f5e0ff */
[----:B0-----:R-:W-:Y:S01]  /*10520*/  IMAD R7, R10, 0x7, RZ ;  /* 0x000000070a077824 */ /* 0x001fe200078e02ff */
[----:B------:R-:W-:-:S02]  /*10530*/  IADD3 R6, P1, PT, R47, R68, RZ ;  /* 0x000000442f067210 */ /* 0x000fc40007f3e0ff */
[----:B------:R-:W-:Y:S01]  /*10540*/  IADD3 R8, P3, PT, R8, R68, RZ ;  /* 0x0000004408087210 */ /* 0x000fe20007f7e0ff */
[----:B-1----:R-:W-:Y:S01]  /*10550*/  IMAD R5, R10, 0xd, RZ ;  /* 0x0000000d0a057824 */ /* 0x002fe200078e02ff */
[-C--:B------:R-:W-:Y:S02]  /*10560*/  LEA.HI.X.SX32 R7, R7, R69.reuse, 0x1, P1 ;  /* 0x0000004507077211 */ /* 0x080fe400008f0eff */
[-C--:B------:R-:W-:Y:S02]  /*10570*/  LEA.HI.X.SX32 R45, R9, R69.reuse, 0x1, P2 ;  /* 0x00000045092d7211 */ /* 0x080fe400010f0eff */
[----:B------:R-:W-:Y:S01]  /*10580*/  LEA.HI.X.SX32 R9, R5, R69, 0x1, P3 ;  /* 0x0000004505097211 */ /* 0x000fe200018f0eff */
[----:B------:R-:W-:-:S04]  /*10590*/  IMAD.WIDE R6, R2, 0x2, R6 ;  /* 0x0000000202067825 */ /* 0x000fc800078e0206 */
[C---:B------:R-:W-:Y:S02]  /*105a0*/  IMAD.WIDE R8, R2.reuse, 0x2, R8 ;  /* 0x0000000202087825 */ /* 0x040fe400078e0208 */
[----:B------:R-:W4:Y:S02]  /*105b0*/  LDG.E.U16 R6, desc[UR18][R6.64] ;  /* 0x0000001206067981 */ /* 0x000f24000c1e1500 */
[----:B------:R-:W-:-:S05]  /*105c0*/  IMAD.WIDE R44, R2, 0x2, R44 ;  /* 0x00000002022c7825 */ /* 0x000fca00078e022c */
[----:B------:R0:W4:Y:S01]  /*105d0*/  LDG.E.U16 R5, desc[UR18][R44.64] ;  /* 0x000000122c057981 */ /* 0x000122000c1e1500 */
[----:B------:R-:W-:-:S03]  /*105e0*/  IMAD R46, R10, 0x1e, RZ ;  /* 0x0000001e0a2e7824 */ /* 0x000fc600078e02ff */
[----:B------:R1:W4:Y:S01]  /*105f0*/  LDG.E.U16 R7, desc[UR18][R8.64] ;  /* 0x0000001208077981 */ /* 0x000322000c1e1500 */
[C---:B0-----:R-:W-:Y:S02]  /*10600*/  IMAD R44, R10.reuse, 0x28, RZ ;  /* 0x000000280a2c7824 */ /* 0x041fe400078e02ff */
[----:B-1----:R-:W-:-:S03]  /*10610*/  IMAD R8, R10, 0x1c, RZ ;  /* 0x0000001c0a087824 */ /* 0x002fc600078e02ff */
[-C--:B------:R-:W-:Y:S01]  /*10620*/  IADD3 R44, P3, PT, R44, R68.reuse, RZ ;  /* 0x000000442c2c7210 */ /* 0x080fe20007f7e0ff */
[----:B------:R-:W-:Y:S01]  /*10630*/  IMAD R10, R10, 0xf, RZ ;  /* 0x0000000f0a0a7824 */ /* 0x000fe200078e02ff */
[-C--:B------:R-:W-:Y:S02]  /*10640*/  IADD3 R46, P2, PT, R46, R68.reuse, RZ ;  /* 0x000000442e2e7210 */ /* 0x080fe40007f5e0ff */
[----:B------:R-:W-:Y:S02]  /*10650*/  IADD3 R8, P1, PT, R8, R68, RZ ;  /* 0x0000004408087210 */ /* 0x000fe40007f3e0ff */
[-C--:B------:R-:W-:Y:S02]  /*10660*/  LEA.HI.X.SX32 R45, R63, R69.reuse, 0x1, P3 ;  /* 0x000000453f2d7211 */ /* 0x080fe400018f0eff */
[-C--:B------:R-:W-:Y:S01]  /*10670*/  LEA.HI.X.SX32 R9, R47, R69.reuse, 0x1, P1 ;  /* 0x000000452f097211 */ /* 0x080fe200008f0eff */
[----:B------:R-:W-:Y:S01]  /*10680*/  STS.U16 [R70+UR6+0x8c00], R60 ;  /* 0x008c003c46007988 */ /* 0x000fe20008000406 */
[----:B------:R-:W-:Y:S01]  /*10690*/  LEA.HI.X.SX32 R47, R10, R69, 0x1, P2 ;  /* 0x000000450a2f7211 */ /* 0x000fe200010f0eff */
[----:B------:R-:W-:-:S02]  /*106a0*/  IMAD.WIDE R44, R2, 0x2, R44 ;  /* 0x00000002022c7825 */ /* 0x000fc400078e022c */
[----:B------:R-:W-:Y:S02]  /*106b0*/  STS.U16 [R70+UR6+0x9000], R57 ;  /* 0x0090003946007988 */ /* 0x000fe40008000406 */
[C---:B------:R-:W-:Y:S02]  /*106c0*/  IMAD.WIDE R8, R2.reuse, 0x2, R8 ;  /* 0x0000000202087825 */ /* 0x040fe400078e0208 */
[----:B------:R-:W-:Y:S02]  /*106d0*/  STS.U16 [R70+UR6+0x9800], R56 ;  /* 0x0098003846007988 */ /* 0x000fe40008000406 */
[C---:B------:R-:W-:Y:S02]  /*106e0*/  IMAD.WIDE R46, R2.reuse, 0x2, R46 ;  /* 0x00000002022e7825 */ /* 0x040fe400078e022e */
[----:B------:R-:W-:Y:S04]  /*106f0*/  STS.U16 [R70+UR6+0xa000], R54 ;  /* 0x00a0003646007988 */ /* 0x000fe80008000406 */
[----:B------:R-:W-:Y:S04]  /*10700*/  STS.U16 [R70+UR6+0xa400], R55 ;  /* 0x00a4003746007988 */ /* 0x000fe80008000406 */
[----:B------:R-:W-:Y:S04]  /*10710*/  STS.U16 [R0+UR6+0x8880], R42 ;  /* 0x0088802a00007988 */ /* 0x000fe80008000406 */
[----:B------:R-:W4:Y:S04]  /*10720*/  LDG.E.U16 R8, desc[UR18][R8.64] ;  /* 0x0000001208087981 */ /* 0x000f28000c1e1500 */
[----:B------:R2:W4:Y:S04]  /*10730*/  LDG.E.U16 R10, desc[UR18][R44.64] ;  /* 0x000000122c0a7981 */ /* 0x000528000c1e1500 */
[----:B------:R-:W-:Y:S04]  /*10740*/  STS.U16 [R0+UR6+0x8480], R41 ;  /* 0x0084802900007988 */ /* 0x000fe80008000406 */
[----:B------:R-:W4:Y:S01]  /*10750*/  LDG.E.U16 R9, desc[UR18][R46.64] ;  /* 0x000000122e097981 */ /* 0x000f22000c1e1500 */
[----:B--2---:R-:W-:-:S03]  /*10760*/  IMAD.WIDE R44, R2, 0x2, R58 ;  /* 0x00000002022c7825 */ /* 0x004fc600078e023a */
[----:B------:R-:W-:Y:S04]  /*10770*/  STS.U16 [R0+UR6+0x8080], R12 ;  /* 0x0080800c00007988 */ /* 0x000fe80008000406 */
[----:B------:R0:W-:Y:S04]  /*10780*/  STS.U16 [R0+UR6+0x8c80], R11 ;  /* 0x008c800b00007988 */ /* 0x0001e80008000406 */
[----:B------:R-:W2:Y:S04]  /*10790*/  LDL.64 R58, [R1+0x318] ;  /* 0x00031800013a7983 */ /* 0x000ea80000100a00 */
[----:B------:R-:W2:Y:S04]  /*107a0*/  LDL.64 R46, [R1+0x2d8] ;  /* 0x0002d800012e7983 */ /* 0x000ea80000100a00 */
[----:B------:R-:W-:Y:S04]  /*107b0*/  STS.U16 [R0+UR6+0x9080], R53 ;  /* 0x0090803500007988 */ /* 0x000fe80008000406 */
[----:B------:R-:W-:Y:S04]  /*107c0*/  STS.U16 [R0+UR6+0x9480], R52 ;  /* 0x0094803400007988 */ /* 0x000fe80008000406 */
[----:B------:R-:W-:Y:S04]  /*107d0*/  STS.U16 [R0+UR6+0x9880], R51 ;  /* 0x0098803300007988 */ /* 0x000fe80008000406 */
[----:B------:R-:W-:Y:S04]  /*107e0*/  STS.U16 [R0+UR6+0x9c80], R50 ;  /* 0x009c803200007988 */ /* 0x000fe80008000406 */
[----:B0-----:R0:W2:Y:S04]  /*107f0*/  LDG.E.U16 R11, desc[UR18][R44.64] ;  /* 0x000000122c0b7981 */ /* 0x0010a8000c1e1500 */
[----:B------:R-:W-:Y:S04]  /*10800*/  STS.U16 [R0+UR6+0xa080], R49 ;  /* 0x00a0803100007988 */ /* 0x000fe80008000406 */
[----:B------:R1:W-:Y:S01]  /*10810*/  STS.U16 [R0+UR6+0xa480], R48 ;  /* 0x00a4803000007988 */ /* 0x0003e20008000406 */
[----:B0-----:R-:W-:-:S03]  /*10820*/  IMAD.WIDE R44, R2, 0x2, R152 ;  /* 0x00000002022c7825 */ /* 0x001fc600078e0298 */
[----:B------:R-:W2:Y:S04]  /*10830*/  LDL.64 R54, [R1+0x620] ;  /* 0x0006200001367983 */ /* 0x000ea80000100a00 */
[----:B------:R-:W-:Y:S04]  /*10840*/  STS.U16 [R0+UR6+0xa880], R43 ;  /* 0x00a8802b00007988 */ /* 0x000fe80008000406 */
[----:B------:R-:W-:Y:S04]  /*10850*/  STS.U16 [R0+UR6+0xac80], R14 ;  /* 0x00ac800e00007988 */ /* 0x000fe80008000406 */
[----:B------:R0:W-:Y:S04]  /*10860*/  STS.U16 [R0+UR6+0xb080], R13 ;  /* 0x00b0800d00007988 */ /* 0x0001e80008000406 */
[----:B-1----:R-:W2:Y:S04]  /*10870*/  LDL.64 R48, [R1+0x590] ;  /* 0x0005900001307983 */ /* 0x002ea80000100a00 */
[----:B------:R-:W2:Y:S04]  /*10880*/  LDL.64 R56, [R1+0x550] ;  /* 0x0005500001387983 */ /* 0x000ea80000100a00 */
[----:B0-----:R3:W2:Y:S04]  /*10890*/  LDG.E.U16 R13, desc[UR18][R44.64] ;  /* 0x000000122c0d7981 */ /* 0x0016a8000c1e1500 */
[----:B------:R-:W2:Y:S04]  /*108a0*/  LDL.64 R62, [R1+0x510] ;  /* 0x00051000013e7983 */ /* 0x000ea80000100a00 */
[----:B------:R-:W2:Y:S01]  /*108b0*/  LDL.64 R50, [R1+0x490] ;  /* 0x0004900001327983 */ /* 0x000ea20000100a00 */
[----:B------:R-:W-:-:S03]  /*108c0*/  LOP3.LUT R41, R70, 0x20, RZ, 0x3c, !PT ;  /* 0x0000002046297812 */ /* 0x000fc600078e3cff */
[----:B------:R-:W2:Y:S04]  /*108d0*/  LDL.64 R52, [R1+0x4d0] ;  /* 0x0004d00001347983 */ /* 0x000ea80000100a00 */
[----:B------:R-:W2:Y:S04]  /*108e0*/  LDL.64 R60, [R1+0x450] ;  /* 0x00045000013c7983 */ /* 0x000ea80000100a00 */
[----:B------:R-:W2:Y:S01]  /*108f0*/  LDL.64 R152, [R1+0x5b8] ;  /* 0x0005b80001987983 */ /* 0x000ea20000100a00 */
[----:B---3--:R-:W-:-:S03]  /*10900*/  IMAD.WIDE R44, R2, 0x2, R64 ;  /* 0x00000002022c7825 */ /* 0x008fc600078e0240 */
[----:B------:R-:W3:Y:S01]  /*10910*/  LDL.64 R64, [R1+0x5d0] ;  /* 0x0005d00001407983 */ /* 0x000ee20000100a00 */
[----:B------:R-:W-:-:S03]  /*10920*/  IMAD.WIDE R42, R2, 0x2, R154 ;  /* 0x00000002022a7825 */ /* 0x000fc600078e029a */
[----:B------:R0:W-:Y:S04]  /*10930*/  STS.U16 [R0+UR6+0xb480], R15 ;  /* 0x00b4800f00007988 */ /* 0x0001e80008000406 */
[----:B------:R4:W3:Y:S04]  /*10940*/  LDG.E.U16 R12, desc[UR18][R42.64] ;  /* 0x000000122a0c7981 */ /* 0x0008e8000c1e1500 */
[----:B------:R-:W3:Y:S04]  /*10950*/  LDL.64 R154, [R1+0x338] ;  /* 0x00033800019a7983 */ /* 0x000ee80000100a00 */
[----:B0-----:R0:W3:Y:S01]  /*10960*/  LDG.E.U16 R15, desc[UR18][R44.64] ;  /* 0x000000122c0f7981 */ /* 0x0010e2000c1e1500 */
[----:B----4-:R-:W-:-:S03]  /*10970*/  IMAD.WIDE R42, R2, 0x2, R150 ;  /* 0x00000002022a7825 */ /* 0x010fc600078e0296 */
[----:B------:R1:W-:Y:S04]  /*10980*/  STS.U16 [R0+UR6+0xb880], R16 ;  /* 0x00b8801000007988 */ /* 0x0003e80008000406 */
[----:B------:R4:W3:Y:S01]  /*10990*/  LDG.E.U16 R14, desc[UR18][R42.64] ;  /* 0x000000122a0e7981 */ /* 0x0008e2000c1e1500 */
[----:B0-----:R-:W-:-:S03]  /*109a0*/  IMAD.WIDE R44, R2, 0x2, R66 ;  /* 0x00000002022c7825 */ /* 0x001fc600078e0242 */
[----:B------:R0:W-:Y:S04]  /*109b0*/  STS.U16 [R0+UR6+0xbc80], R18 ;  /* 0x00bc801200007988 */ /* 0x0001e80008000406 */
[----:B------:R-:W3:Y:S01]  /*109c0*/  LDL.64 R150, [R1+0x2c0] ;  /* 0x0002c00001967983 */ /* 0x000ee20000100a00 */
[----:B----4-:R-:W-:-:S03]  /*109d0*/  IMAD.WIDE R42, R2, 0x2, R74 ;  /* 0x00000002022a7825 */ /* 0x010fc600078e024a */
[----:B------:R4:W-:Y:S04]  /*109e0*/  STS.U16 [R41+UR6+0x8900], R17 ;  /* 0x0089001129007988 */ /* 0x0009e80008000406 */
[----:B-1----:R2:W3:Y:S01]  /*109f0*/  LDG.E.U16 R16, desc[UR18][R42.64] ;  /* 0x000000122a107981 */ /* 0x0024e2000c1e1500 */
[----:B0-----:R-:W-:-:S03]  /*10a00*/  LOP3.LUT R0, R70, 0x30, RZ, 0x3c, !PT ;  /* 0x0000003046007812 */ /* 0x001fc600078e3cff */
[----:B------:R-:W3:Y:S04]  /*10a10*/  LDL.64 R66, [R1+0x3c0] ;  /* 0x0003c00001427983 */ /* 0x000ee80000100a00 */
[----:B----4-:R0:W4:Y:S04]  /*10a20*/  LDG.E.U16 R17, desc[UR18][R44.64] ;  /* 0x000000122c117981 */ /* 0x010128000c1e1500 */
[----:B------:R1:W-:Y:S04]  /*10a30*/  STS.U16 [R41+UR6+0x8500], R19 ;  /* 0x0085001329007988 */ /* 0x0003e80008000406 */
[----:B------:R0:W-:Y:S04]  /*10a40*/  STS.U16 [R41+UR6+0x8100], R20 ;  /* 0x0081001429007988 */ /* 0x0001e80008000406 */
[----:B------:R0:W-:Y:S04]  /*10a50*/  STS.U16 [R41+UR6+0x8d00], R21 ;  /* 0x008d001529007988 */ /* 0x0001e80008000406 */
[----:B------:R-:W4:Y:S01]  /*10a60*/  LDL.64 R74, [R1+0x340] ;  /* 0x00034000014a7983 */ /* 0x000f220000100a00 */
[----:B--2---:R-:W-:-:S03]  /*10a70*/  IMAD.WIDE R42, R2, 0x2, R58 ;  /* 0x00000002022a7825 */ /* 0x004fc600078e023a */
[----:B------:R-:W2:Y:S01]  /*10a80*/  LDL.64 R58, [R1+0x3d0] ;  /* 0x0003d000013a7983 */ /* 0x000ea20000100a00 */
[----:B0-----:R-:W-:-:S03]  /*10a90*/  IMAD.WIDE R44, R2, 0x2, R46 ;  /* 0x00000002022c7825 */ /* 0x001fc600078e022e */
[----:B------:R-:W2:Y:S04]  /*10aa0*/  LDL.64 R46, [R1+0x410] ;  /* 0x00041000012e7983 */ /* 0x000ea80000100a00 */
[----:B------:R0:W4:Y:S04]  /*10ab0*/  LDG.E.U16 R18, desc[UR18][R42.64] ;  /* 0x000000122a127981 */ /* 0x000128000c1e1500 */
[----:B-1----:R-:W4:Y:S01]  /*10ac0*/  LDG.E.U16 R19, desc[UR18][R44.64] ;  /* 0x000000122c137981 */ /* 0x002f22000c1e1500 */
[----:B0-----:R-:W-:-:S03]  /*10ad0*/  IMAD.WIDE R42, R2, 0x2, R54 ;  /* 0x00000002022a7825 */ /* 0x001fc600078e0236 */
[----:B------:R-:W4:Y:S04]  /*10ae0*/  LDL.64 R54, [R1+0x390] ;  /* 0x0003900001367983 */ /* 0x000f280000100a00 */
[----:B------:R0:W4:Y:S02]  /*10af0*/  LDG.E.U16 R20, desc[UR18][R42.64] ;  /* 0x000000122a147981 */ /* 0x000124000c1e1500 */
[C---:B0-----:R-:W-:Y:S02]  /*10b00*/  IMAD.WIDE R42, R2.reuse, 0x2, R48 ;  /* 0x00000002022a7825 */ /* 0x041fe400078e0230 */
[----:B------:R-:W4:Y:S02]  /*10b10*/  LDL.64 R48, [R1+0x350] ;  /* 0x0003500001307983 */ /* 0x000f240000100a00 */
[----:B---3--:R-:W-:-:S02]  /*10b20*/  IMAD.WIDE R44, R2, 0x2, R64 ;  /* 0x00000002022c7825 */ /* 0x008fc400078e0240 */
[----:B------:R0:W-:Y:S04]  /*10b30*/  STS.U16 [R41+UR6+0x9100], R22 ;  /* 0x0091001629007988 */ /* 0x0001e80008000406 */
[----:B------:R1:W3:Y:S04]  /*10b40*/  LDG.E.U16 R21, desc[UR18][R44.64] ;  /* 0x000000122c157981 */ /* 0x0002e8000c1e1500 */
[----:B------:R-:W3:Y:S04]  /*10b50*/  LDL.64 R64, [R1+0x588] ;  /* 0x0005880001407983 */ /* 0x000ee80000100a00 */
[----:B0-----:R0:W3:Y:S01]  /*10b60*/  LDG.E.U16 R22, desc[UR18][R42.64] ;  /* 0x000000122a167981 */ /* 0x0010e2000c1e1500 */
[----:B-1----:R-:W-:-:S03]  /*10b70*/  IMAD.WIDE R44, R2, 0x2, R56 ;  /* 0x00000002022c7825 */ /* 0x002fc600078e0238 */
[----:B------:R-:W3:Y:S01]  /*10b80*/  LDL.64 R56, [R1+0x310] ;  /* 0x0003100001387983 */ /* 0x000ee20000100a00 */
[----:B0-----:R-:W-:-:S03]  /*10b90*/  IMAD.WIDE R42, R2, 0x2, R62 ;  /* 0x00000002022a7825 */ /* 0x001fc600078e023e */
[----:B------:R0:W-:Y:S04]  /*10ba0*/  STS.U16 [R41+UR6+0x9500], R24 ;  /* 0x0095001829007988 */ /* 0x0001e80008000406 */
[----:B------:R-:W3:Y:S04]  /*10bb0*/  LDL.64 R62, [R1+0x4c8] ;  /* 0x0004c800013e7983 */ /* 0x000ee80000100a00 */
[----:B0-----:R0:W3:Y:S04]  /*10bc0*/  LDG.E.U16 R24, desc[UR18][R42.64] ;  /* 0x000000122a187981 */ /* 0x0010e8000c1e1500 */
[----:B------:R1:W-:Y:S01]  /*10bd0*/  STS.U16 [R41+UR6+0x9900], R23 ;  /* 0x0099001729007988 */ /* 0x0003e20008000406 */
[----:B0-----:R-:W-:-:S03]  /*10be0*/  IMAD.WIDE R42, R2, 0x2, R50 ;  /* 0x00000002022a7825 */ /* 0x001fc600078e0232 */
[----:B------:R-:W3:Y:S04]  /*10bf0*/  LDL.64 R50, [R1+0x2d0] ;  /* 0x0002d00001327983 */ /* 0x000ee80000100a00 */
[----:B-1----:R0:W3:Y:S04]  /*10c00*/  LDG.E.U16 R23, desc[UR18][R44.64] ;  /* 0x000000122c177981 */ /* 0x0020e8000c1e1500 */
[----:B------:R1:W-:Y:S01]  /*10c10*/  STS.U16 [R41+UR6+0x9d00], R26 ;  /* 0x009d001a29007988 */ /* 0x0003e20008000406 */
[----:B0-----:R-:W-:-:S03]  /*10c20*/  IMAD.WIDE R44, R2, 0x2, R52 ;  /* 0x00000002022c7825 */ /* 0x001fc600078e0234 */
[----:B------:R-:W3:Y:S04]  /*10c30*/  LDL.64 R52, [R1+0x608] ;  /* 0x0006080001347983 */ /* 0x000ee80000100a00 */
[----:B------:R0:W-:Y:S04]  /*10c40*/  STS.U16 [R41+UR6+0xa100], R25 ;  /* 0x00a1001929007988 */ /* 0x0001e80008000406 */
[----:B-1----:R-:W3:Y:S04]  /*10c50*/  LDG.E.U16 R26, desc[UR18][R42.64] ;  /* 0x000000122a1a7981 */ /* 0x002ee8000c1e1500 */
[----:B0-----:R0:W3:Y:S04]  /*10c60*/  LDG.E.U16 R25, desc[UR18][R44.64] ;  /* 0x000000122c197981 */ /* 0x0010e8000c1e1500 */
[----:B------:R-:W-:Y:S01]  /*10c70*/  STS.U16 [R41+UR6+0xa500], R28 ;  /* 0x00a5001c29007988 */ /* 0x000fe20008000406 */
[----:B0-----:R-:W-:-:S03]  /*10c80*/  IMAD.WIDE R44, R2, 0x2, R60 ;  /* 0x00000002022c7825 */ /* 0x001fc600078e023c */
[----:B------:R0:W-:Y:S04]  /*10c90*/  STS.U16 [R41+UR6+0xa900], R27 ;  /* 0x00a9001b29007988 */ /* 0x0001e80008000406 */
[----:B------:R-:W-:Y:S04]  /*10ca0*/  STS.U16 [R41+UR6+0xad00], R30 ;  /* 0x00ad001e29007988 */ /* 0x000fe80008000406 */
[----:B------:R-:W3:Y:S04]  /*10cb0*/  LDL.64 R60, [R1+0x408] ;  /* 0x00040800013c7983 */ /* 0x000ee80000100a00 */
[----:B0-----:R0:W3:Y:S04]  /*10cc0*/  LDG.E.U16 R27, desc[UR18][R44.64] ;  /* 0x000000122c1b7981 */ /* 0x0010e8000c1e1500 */
[----:B------:R1:W-:Y:S01]  /*10cd0*/  STS.U16 [R41+UR6+0xb100], R29 ;  /* 0x00b1001d29007988 */ /* 0x0003e20008000406 */
[----:B--2---:R-:W-:-:S03]  /*10ce0*/  IMAD.WIDE R42, R2, 0x2, R46 ;  /* 0x00000002022a7825 */ /* 0x004fc600078e022e */
[----:B------:R-:W2:Y:S01]  /*10cf0*/  LDL.64 R46, [R1+0x5c8] ;  /* 0x0005c800012e7983 */ /* 0x000ea20000100a00 */
[----:B0-----:R-:W-:-:S03]  /*10d00*/  IMAD.WIDE R44, R2, 0x2, R58 ;  /* 0x00000002022c7825 */ /* 0x001fc600078e023a */
[----:B------:R4:W2:Y:S04]  /*10d10*/  LDG.E.U16 R28, desc[UR18][R42.64] ;  /* 0x000000122a1c7981 */ /* 0x0008a8000c1e1500 */
[----:B-1----:R0:W2:Y:S04]  /*10d20*/  LDG.E.U16 R29, desc[UR18][R44.64] ;  /* 0x000000122c1d7981 */ /* 0x0020a8000c1e1500 */
[----:B------:R1:W-:Y:S04]  /*10d30*/  STS.U16 [R41+UR6+0xb500], R31 ;  /* 0x00b5001f29007988 */ /* 0x0003e80008000406 */
[----:B------:R-:W2:Y:S01]  /*10d40*/  LDL.64 R58, [R1+0x388] ;  /* 0x00038800013a7983 */ /* 0x000ea20000100a00 */
[----:B----4-:R-:W-:-:S03]  /*10d50*/  IMAD.WIDE R42, R2, 0x2, R54 ;  /* 0x00000002022a7825 */ /* 0x010fc600078e0236 */
[----:B------:R-:W4:Y:S04]  /*10d60*/  LDL.64 R54, [R1+0x548] ;  /* 0x0005480001367983 */ /* 0x000f280000100a00 */
[----:B------:R3:W4:Y:S01]  /*10d70*/  LDG.E.U16 R30, desc[UR18][R42.64] ;  /* 0x000000122a1e7981 */ /* 0x000722000c1e1500 */
[----:B0-----:R-:W-:-:S03]  /*10d80*/  IMAD.WIDE R44, R2, 0x2, R48 ;  /* 0x00000002022c7825 */ /* 0x001fc600078e0230 */
[----:B------:R-:W4:Y:S04]  /*10d90*/  LDL.64 R48, [R1+0x508] ;  /* 0x0005080001307983 */ /* 0x000f280000100a00 */
[----:B-1----:R0:W4:Y:S01]  /*10da0*/  LDG.E.U16 R31, desc[UR18][R44.64] ;  /* 0x000000122c1f7981 */ /* 0x002122000c1e1500 */
[----:B---3--:R-:W-:-:S03]  /*10db0*/  IMAD.WIDE R42, R2, 0x2, R56 ;  /* 0x00000002022a7825 */ /* 0x008fc600078e0238 */
[----:B------:R-:W3:Y:S04]  /*10dc0*/  LDL.64 R56, [R1+0x488] ;  /* 0x0004880001387983 */ /* 0x000ee80000100a00 */
[----:B------:R1:W-:Y:S04]  /*10dd0*/  STS.U16 [R41+UR6+0xb900], R32 ;  /* 0x00b9002029007988 */ /* 0x0003e80008000406 */
[----:B------:R-:W-:Y:S04]  /*10de0*/  STS.U16 [R41+UR6+0xbd00], R34 ;  /* 0x00bd002229007988 */ /* 0x000fe80008000406 */
[----:B-1----:R1:W3:Y:S01]  /*10df0*/  LDG.E.U16 R32, desc[UR18][R42.64] ;  /* 0x000000122a207981 */ /* 0x0022e2000c1e1500 */
[----:B0-----:R-:W-:-:S03]  /*10e00*/  IMAD.WIDE R44, R2, 0x2, R50 ;  /* 0x00000002022c7825 */ /* 0x001fc600078e0232 */
[----:B------:R-:W3:Y:S04]  /*10e10*/  LDL.64 R50, [R1+0x448] ;  /* 0x0004480001327983 */ /* 0x000ee80000100a00 */
[----:B------:R0:W-:Y:S01]  /*10e20*/  STS.U16 [R0+UR6+0x8580], R33 ;  /* 0x0085802100007988 */ /* 0x0001e20008000406 */
[----:B-1----:R-:W-:-:S03]  /*10e30*/  IMAD.WIDE R42, R2, 0x2, R52 ;  /* 0x00000002022a7825 */ /* 0x002fc600078e0234 */
[----:B0-----:R-:W3:Y:S04]  /*10e40*/  LDG.E.U16 R33, desc[UR18][R44.64] ;  /* 0x000000122c217981 */ /* 0x001ee8000c1e1500 */
[----:B------:R-:W3:Y:S04]  /*10e50*/  LDL.64 R52, [R1+0x3c8] ;  /* 0x0003c80001347983 */ /* 0x000ee80000100a00 */
[----:B------:R0:W-:Y:S04]  /*10e60*/  STS.U16 [R0+UR6+0x8980], R36 ;  /* 0x0089802400007988 */ /* 0x0001e80008000406 */
[----:B------:R1:W-:Y:S04]  /*10e70*/  STS.U16 [R0+UR6+0x8180], R35 ;  /* 0x0081802300007988 */ /* 0x0003e80008000406 */
[----:B------:R0:W3:Y:S02]  /*10e80*/  LDG.E.U16 R34, desc[UR18][R42.64] ;  /* 0x000000122a227981 */ /* 0x0000e4000c1e1500 */
[----:B0-----:R-:W-:-:S02]  /*10e90*/  IMAD.WIDE R42, R2, 0x2, R64 ;  /* 0x00000002022a7825 */ /* 0x001fc400078e0240 */
[----:B------:R-:W-:Y:S04]  /*10ea0*/  STS.U16 [R0+UR6+0x8d80], R38 ;  /* 0x008d802600007988 */ /* 0x000fe80008000406 */
[----:B------:R-:W3:Y:S04]  /*10eb0*/  LDG.E.U16 R36, desc[UR18][R42.64] ;  /* 0x000000122a247981 */ /* 0x000ee8000c1e1500 */
[----:B------:R0:W-:Y:S04]  /*10ec0*/  STS.U16 [R0+UR6+0x9180], R37 ;  /* 0x0091802500007988 */ /* 0x0001e80008000406 */
[----:B------:R-:W-:Y:S04]  /*10ed0*/  STS.U16 [R0+UR6+0x9580], R39 ;  /* 0x0095802700007988 */ /* 0x000fe80008000406 */
[----:B------:R3:W-:Y:S04]  /*10ee0*/  STS.U16 [R0+UR6+0x9980], R40 ;  /* 0x0099802800007988 */ /* 0x0007e80008000406 */
[----:B------:R-:W3:Y:S01]  /*10ef0*/  LDL.64 R64, [R1+0x440] ;  /* 0x0004400001407983 */ /* 0x000ee20000100a00 */
[----:B--2---:R-:W-:-:S03]  /*10f00*/  IMAD.WIDE R44, R2, 0x2, R46 ;  /* 0x00000002022c7825 */ /* 0x004fc600078e022e */
[----:B------:R-:W2:Y:S04]  /*10f10*/  LDL.64 R46, [R1+0x348] ;  /* 0x00034800012e7983 */ /* 0x000ea80000100a00 */
[----:B-1----:R4:W2:Y:S02]  /*10f20*/  LDG.E.U16 R35, desc[UR18][R44.64] ;  /* 0x000000122c237981 */ /* 0x0028a4000c1e1500 */
[C---:B----4-:R-:W-:Y:S02]  /*10f30*/  IMAD.WIDE R44, R2.reuse, 0x2, R54 ;  /* 0x00000002022c7825 */ /* 0x050fe400078e0236 */
[----:B------:R-:W4:Y:S04]  /*10f40*/  LDL.64 R54, [R1+0x308] ;  /* 0x0003080001367983 */ /* 0x000f280000100a00 */
[----:B0-----:R-:W4:Y:S01]  /*10f50*/  LDG.E.U16 R37, desc[UR18][R44.64] ;  /* 0x000000122c257981 */ /* 0x001f22000c1e1500 */
[----:B------:R-:W-:-:S03]  /*10f60*/  IMAD.WIDE R42, R2, 0x2, R48 ;  /* 0x00000002022a7825 */ /* 0x000fc600078e0230 */
[----:B------:R-:W4:Y:S04]  /*10f70*/  LDL.64 R48, [R1+0x2c8] ;  /* 0x0002c80001307983 */ /* 0x000f280000100a00 */
[----:B------:R0:W4:Y:S01]  /*10f80*/  LDG.E.U16 R38, desc[UR18][R42.64] ;  /* 0x000000122a267981 */ /* 0x000122000c1e1500 */
[----:B---3--:R-:W-:-:S03]  /*10f90*/  IMAD.WIDE R40, R2, 0x2, R56 ;  /* 0x0000000202287825 */ /* 0x008fc600078e0238 */
[----:B------:R-:W3:Y:S01]  /*10fa0*/  LDL.64 R56, [R1+0x600] ;  /* 0x0006000001387983 */ /* 0x000ee20000100a00 */
[----:B0-----:R-:W-:-:S03]  /*10fb0*/  IMAD.WIDE R42, R2, 0x2, R62 ;  /* 0x00000002022a7825 */ /* 0x001fc600078e023e */
[----:B------:R-:W3:Y:S04]  /*10fc0*/  LDG.E.U16 R40, desc[UR18][R40.64] ;  /* 0x0000001228287981 */ /* 0x000ee8000c1e1500 */
[----:B------:R0:W3:Y:S04]  /*10fd0*/  LDG.E.U16 R39, desc[UR18][R42.64] ;  /* 0x000000122a277981 */ /* 0x0000e8000c1e1500 */
[----:B------:R-:W3:Y:S01]  /*10fe0*/  LDL.64 R62, [R1+0x4c0] ;  /* 0x0004c000013e7983 */ /* 0x000ee20000100a00 */
[----:B0-----:R-:W-:-:S03]  /*10ff0*/  IMAD.WIDE R42, R2, 0x2, R50 ;  /* 0x00000002022a7825 */ /* 0x001fc600078e0232 */
[----:B------:R-:W3:Y:S04]  /*11000*/  LDL.64 R50, [R1+0x5c0] ;  /* 0x0005c00001327983 */ /* 0x000ee80000100a00 */
[----:B------:R0:W3:Y:S02]  /*11010*/  LDG.E.U16 R41, desc[UR18][R42.64] ;  /* 0x000000122a297981 */ /* 0x0000e4000c1e1500 */
[C---:B0-----:R-:W-:Y:S02]  /*11020*/  IMAD.WIDE R42, R2.reuse, 0x2, R60 ;  /* 0x00000002022a7825 */ /* 0x041fe400078e023c */
[----:B------:R-:W3:Y:S02]  /*11030*/  LDL.64 R60, [R1+0x540] ;  /* 0x00054000013c7983 */ /* 0x000ee40000100a00 */
[----:B------:R-:W-:-:S02]  /*11040*/  IMAD.WIDE R44, R2, 0x2, R52 ;  /* 0x00000002022c7825 */ /* 0x000fc400078e0234 */
[----:B------:R-:W3:Y:S04]  /*11050*/  LDL.64 R52, [R1+0x580] ;  /* 0x0005800001347983 */ /* 0x000ee80000100a00 */
[----:B------:R-:W3:Y:S04]  /*11060*/  LDG.E.U16 R42, desc[UR18][R42.64] ;  /* 0x000000122a2a7981 */ /* 0x000ee8000c1e1500 */
[----:B------:R0:W3:Y:S02]  /*11070*/  LDG.E.U16 R43, desc[UR18][R44.64] ;  /* 0x000000122c2b7981 */ /* 0x0000e4000c1e1500 */
[----:B0-----:R-:W-:-:S02]  /*11080*/  IMAD.WIDE R44, R2, 0x2, R58 ;  /* 0x00000002022c7825 */ /* 0x001fc400078e023a */
[----:B------:R-:W3:Y:S04]  /*11090*/  LDL.64 R58, [R1+0x400] ;  /* 0x00040000013a7983 */ /* 0x000ee80000100a00 */
[----:B------:R-:W3:Y:S01]  /*110a0*/  LDG.E.U16 R44, desc[UR18][R44.64] ;  /* 0x000000122c2c7981 */ /* 0x000ee2000c1e1500 */
[----:B--2---:R-:W-:-:S05]  /*110b0*/  IMAD.WIDE R46, R2, 0x2, R46 ;  /* 0x00000002022e7825 */ /* 0x004fca00078e022e */
[----:B------:R4:W2:Y:S02]  /*110c0*/  LDG.E.U16 R45, desc[UR18][R46.64] ;  /* 0x000000122e2d7981 */ /* 0x0008a4000c1e1500 */
[C---:B----4-:R-:W-:Y:S02]  /*110d0*/  IMAD.WIDE R46, R2.reuse, 0x2, R54 ;  /* 0x00000002022e7825 */ /* 0x050fe400078e0236 */
[----:B------:R-:W4:Y:S04]  /*110e0*/  LDL.64 R54, [R1+0x500] ;  /* 0x0005000001367983 */ /* 0x000f280000100a00 */
[----:B------:R-:W2:Y:S01]  /*110f0*/  LDG.E.U16 R46, desc[UR18][R46.64] ;  /* 0x000000122e2e7981 */ /* 0x000ea2000c1e1500 */
[----:B------:R-:W-:-:S05]  /*11100*/  IMAD.WIDE R48, R2, 0x2, R48 ;  /* 0x0000000202307825 */ /* 0x000fca00078e0230 */
[----:B------:R3:W2:Y:S02]  /*11110*/  LDG.E.U16 R47, desc[UR18][R48.64] ;  /* 0x00000012302f7981 */ /* 0x0006a4000c1e1500 */
[C---:B---3--:R-:W-:Y:S02]  /*11120*/  IMAD.WIDE R48, R2.reuse, 0x2, R56 ;  /* 0x0000000202307825 */ /* 0x048fe400078e0238 */
[----:B------:R-:W3:Y:S04]  /*11130*/  LDL.64 R56, [R1+0x480] ;  /* 0x0004800001387983 */ /* 0x000ee80000100a00 */
[----:B------:R-:W2:Y:S01]  /*11140*/  LDG.E.U16 R48, desc[UR18][R48.64] ;  /* 0x0000001230307981 */ /* 0x000ea2000c1e1500 */
[----:B------:R-:W-:-:S05]  /*11150*/  IMAD.WIDE R50, R2, 0x2, R50 ;  /* 0x0000000202327825 */ /* 0x000fca00078e0232 */
[----:B------:R0:W2:Y:S02]  /*11160*/  LDG.E.U16 R49, desc[UR18][R50.64] ;  /* 0x0000001232317981 */ /* 0x0000a4000c1e1500 */
[----:B0-----:R-:W-:-:S05]  /*11170*/  IMAD.WIDE R50, R2, 0x2, R52 ;  /* 0x0000000202327825 */ /* 0x001fca00078e0234 */
[----:B------:R0:W2:Y:S02]  /*11180*/  LDG.E.U16 R52, desc[UR18][R50.64] ;  /* 0x0000001232347981 */ /* 0x0000a4000c1e1500 */
[C---:B0-----:R-:W-:Y:S02]  /*11190*/  IMAD.WIDE R50, R2.reuse, 0x2, R60 ;  /* 0x0000000202327825 */ /* 0x041fe400078e023c */
[----:B------:R-:W2:Y:S04]  /*111a0*/  LDL.64 R60, [R1+0x380] ;  /* 0x00038000013c7983 */ /* 0x000ea80000100a00 */
[----:B------:R4:W2:Y:S02]  /*111b0*/  LDG.E.U16 R53, desc[UR18][R50.64] ;  /* 0x0000001232357981 */ /* 0x0008a4000c1e1500 */
[----:B----4-:R-:W-:-:S05]  /*111c0*/  IMAD.WIDE R50, R2, 0x2, R54 ;  /* 0x0000000202327825 */ /* 0x010fca00078e0236 */
[----:B------:R0:W4:Y:S02]  /*111d0*/  LDG.E.U16 R54, desc[UR18][R50.64] ;  /* 0x0000001232367981 */ /* 0x000124000c1e1500 */
[C---:B0-----:R-:W-:Y:S02]  /*111e0*/  IMAD.WIDE R50, R2.reuse, 0x2, R62 ;  /* 0x0000000202327825 */ /* 0x041fe400078e023e */
[----:B------:R-:W4:Y:S04]  /*111f0*/  LDL.64 R62, [R1+0x300] ;  /* 0x00030000013e7983 */ /* 0x000f280000100a00 */
[----:B------:R3:W4:Y:S02]  /*11200*/  LDG.E.U16 R55, desc[UR18][R50.64] ;  /* 0x0000001232377981 */ /* 0x000724000c1e1500 */
[----:B---3--:R-:W-:-:S05]  /*11210*/  IMAD.WIDE R50, R2, 0x2, R56 ;  /* 0x0000000202327825 */ /* 0x008fca00078e0238 */
[----:B------:R0:W3:Y:S02]  /*11220*/  LDG.E.U16 R56, desc[UR18][R50.64] ;  /* 0x0000001232387981 */ /* 0x0000e4000c1e1500 */
[C---:B0-----:R-:W-:Y:S02]  /*11230*/  IMAD.WIDE R50, R2.reuse, 0x2, R64 ;  /* 0x0000000202327825 */ /* 0x041fe400078e0240 */
[----:B------:R-:W3:Y:S04]  /*11240*/  LDL.64 R64, [R1+0x5f8] ;  /* 0x0005f80001407983 */ /* 0x000ee80000100a00 */
[----:B------:R0:W3:Y:S02]  /*11250*/  LDG.E.U16 R57, desc[UR18][R50.64] ;  /* 0x0000001232397981 */ /* 0x0000e4000c1e1500 */
[----:B0-----:R-:W-:-:S05]  /*11260*/  IMAD.WIDE R50, R2, 0x2, R58 ;  /* 0x0000000202327825 */ /* 0x001fca00078e023a */
[----:B------:R0:W3:Y:S02]  /*11270*/  LDG.E.U16 R58, desc[UR18][R50.64] ;  /* 0x00000012323a7981 */ /* 0x0000e4000c1e1500 */
[C---:B0-----:R-:W-:Y:S02]  /*11280*/  IMAD.WIDE R50, R2.reuse, 0x2, R66 ;  /* 0x0000000202327825 */ /* 0x041fe400078e0242 */
[----:B------:R-:W3:Y:S04]  /*11290*/  LDL.64 R66, [R1+0x578] ;  /* 0x0005780001427983 */ /* 0x000ee80000100a00 */
[----:B------:R2:W3:Y:S02]  /*112a0*/  LDG.E.U16 R59, desc[UR18][R50.64] ;  /* 0x00000012323b7981 */ /* 0x0004e4000c1e1500 */
[----:B--2---:R-:W-:-:S05]  /*112b0*/  IMAD.WIDE R50, R2, 0x2, R60 ;  /* 0x0000000202327825 */ /* 0x004fca00078e023c */
[----:B------:R0:W2:Y:S02]  /*112c0*/  LDG.E.U16 R60, desc[UR18][R50.64] ;  /* 0x00000012323c7981 */ /* 0x0000a4000c1e1500 */
[C---:B0-----:R-:W-:Y:S02]  /*112d0*/  IMAD.WIDE R50, R2.reuse, 0x2, R74 ;  /* 0x0000000202327825 */ /* 0x041fe400078e024a */
[----:B------:R-:W2:Y:S04]  /*112e0*/  LDL.64 R74, [R1+0x4f8] ;  /* 0x0004f800014a7983 */ /* 0x000ea80000100a00 */
[----:B------:R4:W2:Y:S02]  /*112f0*/  LDG.E.U16 R61, desc[UR18][R50.64] ;  /* 0x00000012323d7981 */ /* 0x0008a4000c1e1500 */
[----:B----4-:R-:W-:-:S05]  /*11300*/  IMAD.WIDE R50, R2, 0x2, R62 ;  /* 0x0000000202327825 */ /* 0x010fca00078e023e */
[----:B------:R0:W4:Y:S02]  /*11310*/  LDG.E.U16 R62, desc[UR18][R50.64] ;  /* 0x00000012323e7981 */ /* 0x000124000c1e1500 */
[C---:B0-----:R-:W-:Y:S02]  /*11320*/  IMAD.WIDE R50, R2.reuse, 0x2, R150 ;  /* 0x0000000202327825 */ /* 0x041fe400078e0296 */
[----:B------:R-:W2:Y:S04]  /*11330*/  LDL.64 R150, [R1+0x438] ;  /* 0x0004380001967983 */ /* 0x000ea80000100a00 */
[----:B------:R3:W2:Y:S02]  /*11340*/  LDG.E.U16 R63, desc[UR18][R50.64] ;  /* 0x00000012323f7981 */ /* 0x0006a4000c1e1500 */
[----:B---3--:R-:W-:-:S05]  /*11350*/  IMAD.WIDE R50, R2, 0x2, R64 ;  /* 0x0000000202327825 */ /* 0x008fca00078e0240 */
[----:B------:R0:W3:Y:S02]  /*11360*/  LDG.E.U16 R64, desc[UR18][R50.64] ;  /* 0x0000001232407981 */ /* 0x0000e4000c1e1500 */
[C---:B0-----:R-:W-:Y:S02]  /*11370*/  IMAD.WIDE R50, R2.reuse, 0x2, R152 ;  /* 0x0000000202327825 */ /* 0x041fe400078e0298 */
[----:B------:R-:W2:Y:S04]  /*11380*/  LDL.64 R152, [R1+0x3b8] ;  /* 0x0003b80001987983 */ /* 0x000ea80000100a00 */
[----:B------:R0:W2:Y:S02]  /*11390*/  LDG.E.U16 R65, desc[UR18][R50.64] ;  /* 0x0000001232417981 */ /* 0x0000a4000c1e1500 */
[----:B0-----:R-:W-:-:S05]  /*113a0*/  IMAD.WIDE R50, R2, 0x2, R66 ;  /* 0x0000000202327825 */ /* 0x001fca00078e0242 */
[----:B------:R0:W2:Y:S04]  /*113b0*/  LDG.E.U16 R66, desc[UR18][R50.64] ;  /* 0x0000001232427981 */ /* 0x0000a8000c1e1500 */
[----:B------:R-:W0:Y:S02]  /*113c0*/  LDL.64 R50, [R1+0x538] ;  /* 0x0005380001327983 */ /* 0x000e240000100a00 */
[----:B0-----:R-:W-:-:S05]  /*113d0*/  IMAD.WIDE R50, R2, 0x2, R50 ;  /* 0x0000000202327825 */ /* 0x001fca00078e0232 */
[----:B------:R2:W3:Y:S02]  /*113e0*/  LDG.E.U16 R67, desc[UR18][R50.64] ;  /* 0x0000001232437981 */ /* 0x0004e4000c1e1500 */
[----:B--2---:R-:W-:-:S05]  /*113f0*/  IMAD.WIDE R50, R2, 0x2, R74 ;  /* 0x0000000202327825 */ /* 0x004fca00078e024a */
[----:B------:R0:W2:Y:S04]  /*11400*/  LDG.E.U16 R74, desc[UR18][R50.64] ;  /* 0x00000012324a7981 */ /* 0x0000a8000c1e1500 */
[----:B------:R-:W0:Y:S02]  /*11410*/  LDL.64 R50, [R1+0x4b8] ;  /* 0x0004b80001327983 */ /* 0x000e240000100a00 */
[----:B0-----:R-:W-:-:S05]  /*11420*/  IMAD.WIDE R50, R2, 0x2, R50 ;  /* 0x0000000202327825 */ /* 0x001fca00078e0232 */
[----:B------:R0:W2:Y:S04]  /*11430*/  LDG.E.U16 R75, desc[UR18][R50.64] ;  /* 0x00000012324b7981 */ /* 0x0000a8000c1e1500 */
[----:B------:R-:W0:Y:S02]  /*11440*/  LDL.64 R50, [R1+0x478] ;  /* 0x0004780001327983 */ /* 0x000e240000100a00 */
[----:B0-----:R-:W-:-:S05]  /*11450*/  IMAD.WIDE R50, R2, 0x2, R50 ;  /* 0x0000000202327825 */ /* 0x001fca00078e0232 */
[----:B------:R0:W2:Y:S02]  /*11460*/  LDG.E.U16 R143, desc[UR18][R50.64] ;  /* 0x00000012328f7981 */ /* 0x0000a4000c1e1500 */
        /* <DEDUP_REMOVED lines=14> */
[----:B------:R0:W2:Y:S04]  /*11550*/  LDG.E.U16 R155, desc[UR18][R50.64] ;  /* 0x00000012329b7981 */ /* 0x0000a8000c1e1500 */
[----:B------:R-:W0:Y:S04]  /*11560*/  LDL.64 R50, [R1+0x2b8] ;  /* 0x0002b80001327983 */ /* 0x000e280000100a00 */
[----:B------:R1:W-:Y:S04]  /*11570*/  STS.U16 [R0+UR6+0x9d80], R11 ;  /* 0x009d800b00007988 */ /* 0x0003e80008000406 */
[----:B-1----:R-:W5:Y:S01]  /*11580*/  LDL.LU R0, [R1+0x658] ;  /* 0x0006580001007983 */ /* 0x002f620000300800 */
[----:B------:R-:W-:-:S05]  /*11590*/  LOP3.LUT R11, R70, 0x30, RZ, 0x3c, !PT ;  /* 0x00000030460b7812 */ /* 0x000fca00078e3cff */
[----:B------:R1:W-:Y:S01]  /*115a0*/  STS.U16 [R11+UR6+0xa180], R12 ;  /* 0x00a1800c0b007988 */ /* 0x0003e20008000406 */
[----:B------:R-:W-:Y:S01]  /*115b0*/  UIADD3 UR66, UPT, UPT, UR4, 0x80, URZ ;  /* 0x0000008004427890 */ /* 0x000fe2000fffe0ff */
[----:B0-----:R-:W-:-:S06]  /*115c0*/  IMAD.WIDE R50, R2, 0x2, R50 ;  /* 0x0000000202327825 */ /* 0x001fcc00078e0232 */
[----:B------:R0:W2:Y:S02]  /*115d0*/  LDG.E.U16 R50, desc[UR18][R50.64] ;  /* 0x0000001232327981 */ /* 0x0000a4000c1e1500 */
[----:B0-----:R-:W1:Y:S02]  /*115e0*/  S2R R51, SR_TID.X ;  /* 0x0000000000337919 */ /* 0x001e640000002100 */
[----:B-1----:R-:W-:-:S05]  /*115f0*/  LOP3.LUT R11, R51, 0x10, RZ, 0xc0, !PT ;  /* 0x00000010330b7812 */ /* 0x002fca00078ec0ff */
[----:B------:R-:W-:-:S05]  /*11600*/  IMAD.SHL.U32 R11, R11, 0x4, RZ ;  /* 0x000000040b0b7824 */ /* 0x000fca00078e00ff */
[----:B------:R-:W-:-:S04]  /*11610*/  IADD3 R51, PT, PT, R11, 0x35, RZ ;  /* 0x000000350b337810 */ /* 0x000fc80007ffe0ff */
[----:B------:R-:W-:-:S04]  /*11620*/  LOP3.LUT R51, R51, UR66, RZ, 0xfc, !PT ;  /* 0x0000004233337c12 */ /* 0x000fc8000f8efcff */
[----:B------:R-:W-:Y:S02]  /*11630*/  ISETP.GE.AND P2, PT, R71, R51, PT ;  /* 0x000000334700720c */ /* 0x000fe40003f46270 */
[----:B------:R-:W-:-:S05]  /*11640*/  LOP3.LUT R51, R70, 0x30, RZ, 0x3c, !PT ;  /* 0x0000003046337812 */ /* 0x000fca00078e3cff */
[----:B------:R-:W-:Y:S04]  /*11650*/  STS.U16 [R51+UR6+0xa580], R13 ;  /* 0x00a5800d33007988 */ /* 0x000fe80008000406 */
[----:B------:R-:W-:Y:S04]  /*11660*/  STS.U16 [R51+UR6+0xa980], R14 ;  /* 0x00a9800e33007988 */ /* 0x000fe80008000406 */
[----:B------:R0:W-:Y:S04]  /*11670*/  STS.U16 [R51+UR6+0xad80], R15 ;  /* 0x00ad800f33007988 */ /* 0x0001e80008000406 */
[----:B------:R-:W-:Y:S04]  /*11680*/  STS.U16 [R51+UR6+0xb180], R16 ;  /* 0x00b1801033007988 */ /* 0x000fe80008000406 */
[----:B------:R-:W-:Y:S01]  /*11690*/  STS.U16 [R51+UR6+0xb580], R17 ;  /* 0x00b5801133007988 */ /* 0x000fe20008000406 */
[----:B0-----:R-:W-:-:S03]  /*116a0*/  LOP3.LUT R15, R70, 0x40, RZ, 0x3c, !PT ;  /* 0x00000040460f7812 */ /* 0x001fc600078e3cff */
[----:B------:R-:W-:Y:S04]  /*116b0*/  STS.U16 [R51+UR6+0xb980], R18 ;  /* 0x00b9801233007988 */ /* 0x000fe80008000406 */
[----:B------:R0:W-:Y:S04]  /*116c0*/  STS.U16 [R51+UR6+0xbd80], R19 ;  /* 0x00bd801333007988 */ /* 0x0001e80008000406 */
        /* <DEDUP_REMOVED lines=8> */
[----:B0-----:R-:W-:-:S03]  /*11750*/  LOP3.LUT R51, R70, 0x50, RZ, 0x3c, !PT ;  /* 0x0000005046337812 */ /* 0x001fc600078e3cff */
        /* <DEDUP_REMOVED lines=8> */
[----:B------:R1:W-:Y:S04]  /*117e0*/  STS.U16 [R51+UR6+0x8280], R3 ;  /* 0x0082800333007988 */ /* 0x0003e80008000406 */
        /* <DEDUP_REMOVED lines=11> */
[----:B------:R-:W-:Y:S01]  /*118a0*/  STS.U16 [R51+UR6+0xae80], R43 ;  /* 0x00ae802b33007988 */ /* 0x000fe20008000406 */
[----:B------:R-:W-:-:S03]  /*118b0*/  VIADD R12, R11, 0x34 ;  /* 0x000000340b0c7836 */ /* 0x000fc60000000000 */
[----:B------:R-:W-:Y:S04]  /*118c0*/  STS.U16 [R51+UR6+0xb280], R44 ;  /* 0x00b2802c33007988 */ /* 0x000fe80008000406 */
[----:B------:R-:W-:Y:S04]  /*118d0*/  STS.U16 [R51+UR6+0xb680], R45 ;  /* 0x00b6802d33007988 */ /* 0x000fe80008000406 */
[----:B------:R-:W-:Y:S01]  /*118e0*/  STS.U16 [R51+UR6+0xba80], R46 ;  /* 0x00ba802e33007988 */ /* 0x000fe20008000406 */
[----:B------:R-:W-:-:S03]  /*118f0*/  VIADD R13, R11, 0x37 ;  /* 0x000000370b0d7836 */ /* 0x000fc60000000000 */
[----:B------:R-:W-:Y:S01]  /*11900*/  STS.U16 [R51+UR6+0xbe80], R47 ;  /* 0x00be802f33007988 */ /* 0x000fe20008000406 */
[----:B-1----:R-:W-:-:S03]  /*11910*/  IADD3 R3, PT, PT, R11, UR4, RZ ;  /* 0x000000040b037c10 */ /* 0x002fc6000fffe0ff */
[----:B------:R-:W-:Y:S01]  /*11920*/  STS.U16 [R15+UR6+0x8300], R4 ;  /* 0x008300040f007988 */ /* 0x000fe20008000406 */
[----:B------:R-:W-:-:S03]  /*11930*/  LOP3.LUT R12, R12, UR66, RZ, 0xfc, !PT ;  /* 0x000000420c0c7c12 */ /* 0x000fc6000f8efcff */
[----:B------:R-:W-:Y:S01]  /*11940*/  STS.U16 [R15+UR6+0x8700], R8 ;  /* 0x008700080f007988 */ /* 0x000fe20008000406 */
[----:B------:R-:W-:-:S03]  /*11950*/  UMOV UR4, 0x1 ;  /* 0x0000000100047882 */ /* 0x000fc60000000000 */
[----:B------:R-:W-:Y:S01]  /*11960*/  STS.U16 [R15+UR6+0x8b00], R48 ;  /* 0x008b00300f007988 */ /* 0x000fe20008000406 */
[----:B------:R-:W-:-:S04]  /*11970*/  @!UP1 UIADD3 UR4, UPT, UPT, -UR4, 0x100000, URZ ;  /* 0x0010000004049890 */ /* 0x000fc8000fffe1ff */
[----:B------:R-:W-:Y:S02]  /*11980*/  @!UP1 USHF.L.U32 UR5, UR4, 0xb, URZ ;  /* 0x0000000b04059899 */ /* 0x000fe400080006ff */
[----:B------:R-:W-:Y:S01]  /*11990*/  @!UP1 USHF.L.U32 UR4, UR4, 0x1, URZ ;  /* 0x0000000104049899 */ /* 0x000fe200080006ff */
[----:B------:R-:W-:Y:S01]  /*119a0*/  STS.U16 [R15+UR6+0x8f00], R49 ;  /* 0x008f00310f007988 */ /* 0x000fe20008000406 */
[----:B------:R-:W-:-:S03]  /*119b0*/  LOP3.LUT R13, R13, UR66, RZ, 0xfc, !PT ;  /* 0x000000420d0d7c12 */ /* 0x000fc6000f8efcff */
[----:B------:R-:W-:Y:S01]  /*119c0*/  STS.U16 [R15+UR6+0x9300], R52 ;  /* 0x009300340f007988 */ /* 0x000fe20008000406 */
[----:B------:R-:W-:-:S03]  /*119d0*/  ISETP.GE.AND P3, PT, R71, R12, PT ;  /* 0x0000000c4700720c */ /* 0x000fc60003f66270 */
[----:B------:R-:W-:Y:S01]  /*119e0*/  STS.U16 [R15+UR6+0x9700], R53 ;  /* 0x009700350f007988 */ /* 0x000fe20008000406 */
[----:B------:R-:W-:-:S03]  /*119f0*/  VIADD R12, R11, 0x36 ;  /* 0x000000360b0c7836 */ /* 0x000fc60000000000 */
[----:B------:R-:W-:Y:S04]  /*11a00*/  STS.U16 [R15+UR6+0x9b00], R54 ;  /* 0x009b00360f007988 */ /* 0x000fe80008000406 */
[----:B------:R-:W-:Y:S01]  /*11a10*/  STS.U16 [R15+UR6+0x9f00], R55 ;  /* 0x009f00370f007988 */ /* 0x000fe20008000406 */
[----:B------:R-:W-:-:S03]  /*11a20*/  ISETP.GE.AND P6, PT, R71, R13, PT ;  /* 0x0000000d4700720c */ /* 0x000fc60003fc6270 */
[----:B------:R-:W-:Y:S01]  /*11a30*/  STS.U16 [R15+UR6+0xa300], R56 ;  /* 0x00a300380f007988 */ /* 0x000fe20008000406 */
[----:B------:R-:W-:-:S03]  /*11a40*/  IADD3 R13, PT, PT, R11, 0x31, RZ ;  /* 0x000000310b0d7810 */ /* 0x000fc60007ffe0ff */
[----:B------:R-:W-:Y:S01]  /*11a50*/  STS.U16 [R15+UR6+0xa700], R57 ;  /* 0x00a700390f007988 */ /* 0x000fe20008000406 */
[----:B------:R-:W-:-:S03]  /*11a60*/  VOTEU.ALL UP2, P0 ;  /* 0x0000000000ff7886 */ /* 0x000fc60000040000 */
[----:B------:R-:W-:Y:S01]  /*11a70*/  STS.U16 [R15+UR6+0xab00], R58 ;  /* 0x00ab003a0f007988 */ /* 0x000fe20008000406 */
[----:B------:R-:W-:-:S03]  /*11a80*/  LOP3.LUT R12, R12, UR66, RZ, 0xfc, !PT ;  /* 0x000000420c0c7c12 */ /* 0x000fc6000f8efcff */
[----:B------:R-:W-:Y:S04]  /*11a90*/  STS.U16 [R15+UR6+0xaf00], R59 ;  /* 0x00af003b0f007988 */ /* 0x000fe80008000406 */
[----:B------:R-:W-:Y:S01]  /*11aa0*/  STS.U16 [R15+UR6+0xb300], R60 ;  /* 0x00b3003c0f007988 */ /* 0x000fe20008000406 */
[----:B------:R-:W-:-:S03]  /*11ab0*/  LOP3.LUT R13, R13, UR66, RZ, 0xfc, !PT ;  /* 0x000000420d0d7c12 */ /* 0x000fc6000f8efcff */
[----:B------:R-:W-:Y:S04]  /*11ac0*/  STS.U16 [R15+UR6+0xb700], R61 ;  /* 0x00b7003d0f007988 */ /* 0x000fe80008000406 */
[----:B----4-:R-:W-:Y:S01]  /*11ad0*/  STS.U16 [R15+UR6+0xbb00], R62 ;  /* 0x00bb003e0f007988 */ /* 0x010fe20008000406 */
[----:B------:R-:W-:-:S03]  /*11ae0*/  ISETP.GE.AND P5, PT, R71, R12, PT ;  /* 0x0000000c4700720c */ /* 0x000fc60003fa6270 */
[----:B------:R-:W-:Y:S01]  /*11af0*/  STS.U16 [R15+UR6+0xbf00], R63 ;  /* 0x00bf003f0f007988 */ /* 0x000fe20008000406 */
[----:B------:R-:W-:-:S03]  /*11b00*/  VIADD R12, R11, 0x30 ;  /* 0x000000300b0c7836 */ /* 0x000fc60000000000 */
[----:B------:R-:W-:Y:S04]  /*11b10*/  STS.U16 [R142+UR6+0x8380], R6 ;  /* 0x008380068e007988 */ /* 0x000fe80008000406 */
[----:B------:R0:W-:Y:S04]  /*11b20*/  STS.U16 [R142+UR6+0x8780], R9 ;  /* 0x008780098e007988 */ /* 0x0001e80008000406 */
[----:B---3--:R-:W-:Y:S04]  /*11b30*/  STS.U16 [R142+UR6+0x8b80], R64 ;  /* 0x008b80408e007988 */ /* 0x008fe80008000406 */
[----:B------:R-:W-:Y:S04]  /*11b40*/  STS.U16 [R142+UR6+0x8f80], R65 ;  /* 0x008f80418e007988 */ /* 0x000fe80008000406 */
[----:B------:R-:W-:Y:S04]  /*11b50*/  STS.U16 [R142+UR6+0x9380], R66 ;  /* 0x009380428e007988 */ /* 0x000fe80008000406 */
[----:B------:R-:W-:Y:S04]  /*11b60*/  STS.U16 [R142+UR6+0x9780], R67 ;  /* 0x009780438e007988 */ /* 0x000fe80008000406 */
[----:B--2---:R-:W-:Y:S04]  /*11b70*/  STS.U16 [R142+UR6+0x9b80], R74 ;  /* 0x009b804a8e007988 */ /* 0x004fe80008000406 */
[----:B------:R-:W-:Y:S04]  /*11b80*/  STS.U16 [R142+UR6+0x9f80], R75 ;  /* 0x009f804b8e007988 */ /* 0x000fe80008000406 */
[----:B------:R1:W-:Y:S04]  /*11b90*/  STS.U16 [R142+UR6+0xa380], R143 ;  /* 0x00a3808f8e007988 */ /* 0x0003e80008000406 */
[----:B------:R2:W-:Y:S04]  /*11ba0*/  STS.U16 [R142+UR6+0xa780], R150 ;  /* 0x00a780968e007988 */ /* 0x0005e80008000406 */
[----:B------:R2:W-:Y:S04]  /*11bb0*/  STS.U16 [R142+UR6+0xab80], R151 ;  /* 0x00ab80978e007988 */ /* 0x0005e80008000406 */
[----:B------:R2:W-:Y:S04]  /*11bc0*/  STS.U16 [R142+UR6+0xaf80], R152 ;  /* 0x00af80988e007988 */ /* 0x0005e80008000406 */
[----:B------:R2:W-:Y:S04]  /*11bd0*/  STS.U16 [R142+UR6+0xb380], R153 ;  /* 0x00b380998e007988 */ /* 0x0005e80008000406 */
[----:B------:R2:W-:Y:S04]  /*11be0*/  STS.U16 [R142+UR6+0xb780], R154 ;  /* 0x00b7809a8e007988 */ /* 0x0005e80008000406 */
[----:B------:R2:W-:Y:S04]  /*11bf0*/  STS.U16 [R142+UR6+0xbb80], R155 ;  /* 0x00bb809b8e007988 */ /* 0x0005e80008000406 */
[----:B------:R2:W-:Y:S01]  /*11c00*/  STS.U16 [R142+UR6+0xbf80], R50 ;  /* 0x00bf80328e007988 */ /* 0x0005e20008000406 */
[----:B------:R-:W-:Y:S01]  /*11c10*/  ISETP.GE.AND P4, PT, R71, R13, PT ;  /* 0x0000000d4700720c */ /* 0x000fe20003f86270 */
[----:B------:R3:W-:Y:S06]  /*11c20*/  MEMBAR.ALL.CTA ;  /* 0x0000000000007992 */ /* 0x0007ec0000008000 */
[----:B---3--:R-:W-:Y:S04]  /*11c30*/  FENCE.VIEW.ASYNC.S ;  /* 0x00000000000073c6 */ /* 0x008fe80000000000 */
[----:B------:R-:W3:Y:S02]  /*11c40*/  FENCE.VIEW.ASYNC.S ;  /* 0x00000000000073c6 */ /* 0x000ee40000000000 */
[----:B---3--:R2:W3:Y:S01]  /*11c50*/  @!UP2 SYNCS.EXCH.64 URZ, [UR6+0x1c010], UR4 ;  /* 0x01c0100406ffa5b2 */ /* 0x0084e20008000100 */
[C---:B------:R-:W-:Y:S01]  /*11c60*/  VIADD R13, R11.reuse, 0x33 ;  /* 0x000000330b0d7836 */ /* 0x040fe20000000000 */
[----:B------:R-:W-:Y:S01]  /*11c70*/  LOP3.LUT R12, R12, UR66, RZ, 0xfc, !PT ;  /* 0x000000420c0c7c12 */ /* 0x000fe2000f8efcff */
[----:B------:R-:W-:-:S03]  /*11c80*/  VIADD R14, R11, 0x32 ;  /* 0x000000320b0e7836 */ /* 0x000fc60000000000 */
[----:B------:R-:W-:Y:S02]  /*11c90*/  LOP3.LUT R13, R13, UR66, RZ, 0xfc, !PT ;  /* 0x000000420d0d7c12 */ /* 0x000fe4000f8efcff */
[C---:B------:R-:W-:Y:S02]  /*11ca0*/  ISETP.GE.AND P1, PT, R71.reuse, R12, PT ;  /* 0x0000000c4700720c */ /* 0x040fe40003f26270 */
[----:B------:R-:W-:Y:S02]  /*11cb0*/  LOP3.LUT R14, R14, UR66, RZ, 0xfc, !PT ;  /* 0x000000420e0e7c12 */ /* 0x000fe4000f8efcff */
[----:B------:R-:W-:Y:S02]  /*11cc0*/  SEL R12, RZ, 0x4, P2 ;  /* 0x00000004ff0c7807 */ /* 0x000fe40001000000 */
[----:B------:R-:W-:Y:S01]  /*11cd0*/  ISETP.GE.AND P2, PT, R71, R13, PT ;  /* 0x0000000d4700720c */ /* 0x000fe20003f46270 */
[----:B------:R-:W-:Y:S01]  /*11ce0*/  VIADD R5, R3, 0x82 ;  /* 0x0000008203057836 */ /* 0x000fe20000000000 */
[----:B------:R-:W-:-:S02]  /*11cf0*/  SEL R13, RZ, 0x7fff8, P3 ;  /* 0x0007fff8ff0d7807 */ /* 0x000fc40001800000 */
[----:B------:R-:W-:Y:S01]  /*11d00*/  ISETP.GE.AND P3, PT, R71, R14, PT ;  /* 0x0000000e4700720c */ /* 0x000fe20003f66270 */
[----:B------:R-:W-:Y:S01]  /*11d10*/  VIADD R14, R3, 0x84 ;  /* 0x00000084030e7836 */ /* 0x000fe20000000000 */
[----:B0-----:R-:W-:Y:S01]  /*11d20*/  IADD3 R9, PT, PT, R11, 0x3d, RZ ;  /* 0x0000003d0b097810 */ /* 0x001fe20007ffe0ff */
[----:B------:R-:W-:Y:S01]  /*11d30*/  VIADD R10, R3, 0x83 ;  /* 0x00000083030a7836 */ /* 0x000fe20000000000 */
[----:B------:R-:W-:Y:S01]  /*11d40*/  SEL R7, RZ, 0x1, P6 ;  /* 0x00000001ff077807 */ /* 0x000fe20003000000 */
[----:B---3--:R-:W-:Y:S01]  /*11d50*/  BAR.SYNC.DEFER_BLOCKING 0x0 ;  /* 0x0000000000007b1d */ /* 0x008fe20000010000 */
[----:B------:R-:W-:Y:S02]  /*11d60*/  ISETP.GE.AND P6, PT, R71, R5, PT ;  /* 0x000000054700720c */ /* 0x000fe40003fc6270 */
[----:B------:R-:W-:Y:S01]  /*11d70*/  SEL R4, RZ, 0x4, P4 ;  /* 0x00000004ff047807 */ /* 0x000fe20002000000 */
[C---:B------:R-:W-:Y:S01]  /*11d80*/  VIADD R8, R11.reuse, 0x3c ;  /* 0x0000003c0b087836 */ /* 0x040fe20000000000 */
[----:B------:R-:W-:Y:S01]  /*11d90*/  SEL R5, RZ, 0x1fffe, P5 ;  /* 0x0001fffeff057807 */ /* 0x000fe20002800000 */
[----:B------:R-:W-:Y:S01]  /*11da0*/  VIADD R6, R11, 0x3e ;  /* 0x0000003e0b067836 */ /* 0x000fe20000000000 */
[----:B------:R-:W-:-:S02]  /*11db0*/  ISETP.GE.AND P4, PT, R71, R14, PT ;  /* 0x0000000e4700720c */ /* 0x000fc40003f86270 */
[----:B------:R-:W-:Y:S02]  /*11dc0*/  ISETP.GE.AND P5, PT, R71, R10, PT ;  /* 0x0000000a4700720c */ /* 0x000fe40003fa6270 */
[----:B------:R-:W-:Y:S02]  /*11dd0*/  LOP3.LUT R9, R9, UR66, RZ, 0xfc, !PT ;  /* 0x0000004209097c12 */ /* 0x000fe4000f8efcff */
[----:B-1----:R-:W-:Y:S02]  /*11de0*/  SEL R143, RZ, 0x7fff8, P1 ;  /* 0x0007fff8ff8f7807 */ /* 0x002fe40000800000 */
[----:B------:R-:W-:Y:S01]  /*11df0*/  SEL R14, RZ, 0x1, P2 ;  /* 0x00000001ff0e7807 */ /* 0x000fe20001000000 */
[----:B--2---:R-:W-:Y:S06]  /*11e00*/  BRA.U UP3, `(.L_x_13) ;  /* 0x0000000103747547 */ /* 0x004fec000b800000 */
[----:B------:R-:W-:Y:S01]  /*11e10*/  UIADD3 UR4, UPT, UPT, UR6, 0x1c010, URZ ;  /* 0x0001c01006047890 */ /* 0x000fe2000fffe0ff */
[----:B------:R-:W-:Y:S01]  /*11e20*/  UMOV UR62, UR16 ;  /* 0x00000010003e7c82 */ /* 0x000fe20008000000 */
[----:B------:R-:W-:Y:S01]  /*11e30*/  UMOV UR63, 0x40004040 ;  /* 0x40004040003f7882 */ /* 0x000fe20000000000 */
[----:B------:R-:W-:Y:S01]  /*11e40*/  UMOV UR64, UR15 ;  /* 0x0000000f00407c82 */ /* 0x000fe20008000000 */
[----:B------:R-:W-:Y:S01]  /*11e50*/  UMOV UR65, 0x40004040 ;  /* 0x4000404000417882 */ /* 0x000fe20000000000 */
[----:B------:R-:W-:Y:S01]  /*11e60*/  UMOV UR74, 0x0 ;  /* 0x00000000004a7882 */ /* 0x000fe20000000000 */
[----:B------:R-:W-:Y:S01]  /*11e70*/  UMOV UR75, 0x4208010 ;  /* 0x04208010004b7882 */ /* 0x000fe20000000000 */
[----:B------:R-:W-:Y:S01]  /*11e80*/  UMOV UR76, 0x0 ;  /* 0x00000000004c7882 */ /* 0x000fe20000000000 */
[----:B------:R0:W-:Y:S01]  /*11e90*/  UTCHMMA gdesc[UR62], gdesc[UR64], tmem[UR10], tmem[UR74], idesc[UR75], !UPT ;  /* 0x00ff4a403e0075ea */ /* 0x0001e2000f80000a */
[----:B------:R1:W-:Y:S01]  /*11ea0*/  UTCHMMA gdesc[UR22], gdesc[UR20], tmem[UR10], tmem[UR74], idesc[UR75], UPT ;  /* 0x00ff4a14160075ea */ /* 0x0003e2000b80000a */
[----:B------:R-:W-:Y:S01]  /*11eb0*/  UMOV UR77, 0x4208010 ;  /* 0x04208010004d7882 */ /* 0x000fe20000000000 */
[----:B------:R-:W-:Y:S01]  /*11ec0*/  UMOV UR5, URZ ;  /* 0x000000ff00057c82 */ /* 0x000fe20008000000 */
[----:B------:R-:W-:Y:S01]  /*11ed0*/  UMOV UR70, 0x0 ;  /* 0x0000000000467882 */ /* 0x000fe20000000000 */
[----:B------:R-:W-:Y:S01]  /*11ee0*/  UMOV UR71, 0x4208010 ;  /* 0x0420801000477882 */ /* 0x000fe20000000000 */
[----:B------:R-:W-:Y:S01]  /*11ef0*/  UMOV UR68, 0x0 ;  /* 0x0000000000447882 */ /* 0x000fe20000000000 */
[----:B------:R-:W-:Y:S01]  /*11f00*/  UMOV UR69, 0x4208010 ;  /* 0x0420801000457882 */ /* 0x000fe20000000000 */
[----:B------:R-:W-:Y:S01]  /*11f10*/  UMOV UR73, UR4 ;  /* 0x0000000400497c82 */ /* 0x000fe20008000000 */
[----:B------:R-:W-:Y:S01]  /*11f20*/  UMOV UR4, 0x0 ;  /* 0x0000000000047882 */ /* 0x000fe20000000000 */
[----:B0-----:R-:W-:Y:S01]  /*11f30*/  UMOV UR64, 0x0 ;  /* 0x0000000000407882 */ /* 0x001fe20000000000 */
[----:B------:R-:W-:Y:S01]  /*11f40*/  UMOV UR65, 0x4208010 ;  /* 0x0420801000417882 */ /* 0x000fe20000000000 */
[----:B------:R-:W-:Y:S01]  /*11f50*/  UMOV UR5, 0x4208010 ;  /* 0x0420801000057882 */ /* 0x000fe20000000000 */
[----:B------:R1:W-:Y:S01]  /*11f60*/  UTCHMMA gdesc[UR26], gdesc[UR38], tmem[UR10], tmem[UR64], idesc[UR65], UPT ;  /* 0x00ff40261a0075ea */ /* 0x0003e2000b80000a */
[----:B------:R1:W-:Y:S01]  /*11f70*/  UTCHMMA gdesc[UR28], gdesc[UR40], tmem[UR10], tmem[UR74], idesc[UR75], UPT ;  /* 0x00ff4a281c0075ea */ /* 0x0003e2000b80000a */
[----:B------:R1:W-:Y:S01]  /*11f80*/  UTCHMMA gdesc[UR30], gdesc[UR42], tmem[UR10], tmem[UR76], idesc[UR77], UPT ;  /* 0x00ff4c2a1e0075ea */ /* 0x0003e2000b80000a */
[----:B------:R1:W-:Y:S01]  /*11f90*/  UTCHMMA gdesc[UR32], gdesc[UR44], tmem[UR10], tmem[UR70], idesc[UR71], UPT ;  /* 0x00ff462c200075ea */ /* 0x0003e2000b80000a */
[----:B------:R1:W-:Y:S01]  /*11fa0*/  UTCHMMA gdesc[UR34], gdesc[UR46], tmem[UR10], tmem[UR68], idesc[UR69], UPT ;  /* 0x00ff442e220075ea */ /* 0x0003e2000b80000a */
[----:B------:R1:W-:Y:S01]  /*11fb0*/  UTCHMMA gdesc[UR36], gdesc[UR48], tmem[UR10], tmem[UR4], idesc[UR5], UPT ;  /* 0x00ff0430240075ea */ /* 0x0003e2000b80000a */
[----:B------:R1:W-:Y:S01]  /*11fc0*/  UTCBAR [UR73], URZ ;  /* 0x000000ff490073e9 */ /* 0x0003e200080000ff */
[----:B------:R-:W-:Y:S01]  /*11fd0*/  NOP ;  /* 0x0000000000007918 */ /* 0x000fe20000000000 */
.L_x_13:
[----:B------:R-:W0:Y:S01]  /*11fe0*/  SYNCS.PHASECHK.TRANS64.TRYWAIT P2, [UR6+0x1c010], RZ ;  /* 0x01c010ffff0075a7 */ /* 0x000e220008041106 */
[----:B------:R-:W-:Y:S01]  /*11ff0*/  LOP3.LUT R8, R8, UR66, RZ, 0xfc, !PT ;  /* 0x0000004208087c12 */ /* 0x000fe2000f8efcff */
[----:B------:R-:W-:Y:S01]  /*12000*/  VIADD R15, R11, 0x3a ;  /* 0x0000003a0b0f7836 */ /* 0x000fe20000000000 */
[----:B------:R-:W-:Y:S01]  /*12010*/  ISETP.GE.AND P1, PT, R71, R9, PT ;  /* 0x000000094700720c */ /* 0x000fe20003f26270 */
[C---:B------:R-:W-:Y:S01]  /*12020*/  VIADD R9, R11.reuse, 0x39 ;  /* 0x000000390b097836 */ /* 0x040fe20000000000 */
[----:B------:R-:W-:Y:S01]  /*12030*/  LOP3.LUT R6, R6, UR66, RZ, 0xfc, !PT ;  /* 0x0000004206067c12 */ /* 0x000fe2000f8efcff */
[----:B------:R-:W-:Y:S01]  /*12040*/  VIADD R17, R11, 0x3f ;  /* 0x0000003f0b117836 */ /* 0x000fe20000000000 */
[----:B------:R-:W-:Y:S02]  /*12050*/  SEL R10, RZ, 0x1fffe, P3 ;  /* 0x0001fffeff0a7807 */ /* 0x000fe40001800000 */
[----:B------:R-:W-:Y:S02]  /*12060*/  ISETP.GE.AND P3, PT, R71, R8, PT ;  /* 0x000000084700720c */ /* 0x000fe40003f66270 */
[----:B------:R-:W-:-:S02]  /*12070*/  SEL R8, RZ, 0x4, P1 ;  /* 0x00000004ff087807 */ /* 0x000fc40000800000 */
[----:B------:R-:W-:Y:S02]  /*12080*/  IADD3 R16, PT, PT, R11, 0x38, RZ ;  /* 0x000000380b107810 */ /* 0x000fe40007ffe0ff */
[----:B------:R-:W-:Y:S01]  /*12090*/  ISETP.GE.AND P1, PT, R71, R6, PT ;  /* 0x000000064700720c */ /* 0x000fe20003f26270 */
[----:B------:R-:W-:Y:S01]  /*120a0*/  VIADD R6, R11, 0x3b ;  /* 0x0000003b0b067836 */ /* 0x000fe20000000000 */
[----:B------:R-:W-:Y:S02]  /*120b0*/  LOP3.LUT R9, R9, UR66, RZ, 0xfc, !PT ;  /* 0x0000004209097c12 */ /* 0x000fe4000f8efcff */
[----:B------:R-:W-:Y:S02]  /*120c0*/  LOP3.LUT R16, R16, UR66, RZ, 0xfc, !PT ;  /* 0x0000004210107c12 */ /* 0x000fe4000f8efcff */
[----:B------:R-:W-:Y:S02]  /*120d0*/  SEL R75, RZ, 0x7fff8, P3 ;  /* 0x0007fff8ff4b7807 */ /* 0x000fe40001800000 */
[----:B------:R-:W-:-:S02]  /*120e0*/  ISETP.GE.AND P3, PT, R71, R9, PT ;  /* 0x000000094700720c */ /* 0x000fc40003f66270 */
[----:B------:R-:W-:Y:S02]  /*120f0*/  LOP3.LUT R6, R6, UR66, RZ, 0xfc, !PT ;  /* 0x0000004206067c12 */ /* 0x000fe4000f8efcff */
[----:B------:R-:W-:Y:S02]  /*12100*/  SEL R9, RZ, 0x1fffe, P1 ;  /* 0x0001fffeff097807 */ /* 0x000fe40000800000 */
[----:B------:R-:W-:Y:S02]  /*12110*/  ISETP.GE.AND P1, PT, R71, R16, PT ;  /* 0x000000104700720c */ /* 0x000fe40003f26270 */
[----:B------:R-:W-:Y:S02]  /*12120*/  LOP3.LUT R15, R15, UR66, RZ, 0xfc, !PT ;  /* 0x000000420f0f7c12 */ /* 0x000fe4000f8efcff */
[----:B------:R-:W-:Y:S02]  /*12130*/  SEL R150, RZ, 0x4, P3 ;  /* 0x00000004ff967807 */ /* 0x000fe40001800000 */
[----:B------:R-:W-:-:S02]  /*12140*/  ISETP.GE.AND P3, PT, R71, R6, PT ;  /* 0x000000064700720c */ /* 0x000fc40003f66270 */
[----:B------:R-:W-:Y:S02]  /*12150*/  SEL R6, RZ, 0x7fff8, P1 ;  /* 0x0007fff8ff067807 */ /* 0x000fe40000800000 */
[----:B------:R-:W-:Y:S02]  /*12160*/  ISETP.GE.AND P1, PT, R71, R15, PT ;  /* 0x0000000f4700720c */ /* 0x000fe40003f26270 */
[----:B------:R-:W-:Y:S02]  /*12170*/  LOP3.LUT R17, R17, UR66, RZ, 0xfc, !PT ;  /* 0x0000004211117c12 */ /* 0x000fe4000f8efcff */
[----:B------:R-:W-:Y:S02]  /*12180*/  SEL R11, RZ, 0x1fffe, P1 ;  /* 0x0001fffeff0b7807 */ /* 0x000fe40000800000 */
[----:B------:R-:W-:Y:S02]  /*12190*/  IADD3 R16, PT, PT, R3, 0x80, RZ ;  /* 0x0000008003107810 */ /* 0x000fe40007ffe0ff */
[----:B------:R-:W-:-:S02]  /*121a0*/  ISETP.GE.AND P1, PT, R71, R17, PT ;  /* 0x000000114700720c */ /* 0x000fc40003f26270 */
[----:B------:R-:W-:Y:S02]  /*121b0*/  SEL R15, RZ, 0x1, P3 ;  /* 0x00000001ff0f7807 */ /* 0x000fe40001800000 */
[----:B------:R-:W-:Y:S02]  /*121c0*/  ISETP.GE.AND P3, PT, R71, R16, PT ;  /* 0x000000104700720c */ /* 0x000fe40003f66270 */
[----:B------:R-:W-:Y:S01]  /*121d0*/  SEL R17, RZ, 0x1, P1 ;  /* 0x00000001ff117807 */ /* 0x000fe20000800000 */
[----:B0-----:R-:W-:Y:S10]  /*121e0*/  @!P2 BRA `(.L_x_14) ;  /* 0x000000780024a947 */ /* 0x001ff40003800000 */
.L_x_23:
[----:B------:R-:W-:Y:S01]  /*121f0*/  IMAD.IADD R5, R7, 0x1, R5 ;  /* 0x0000000107057824 */ /* 0x000fe200078e0205 */
[----:B------:R-:W-:Y:S01]  /*12200*/  IADD3 R11, PT, PT, R15, R11, RZ ;  /* 0x0000000b0f0b7210 */ /* 0x000fe20007ffe0ff */
[----:B------:R-:W-:Y:S01]  /*12210*/  IMAD.IADD R10, R14, 0x1, R10 ;  /* 0x000000010e0a7824 */ /* 0x000fe200078e020a */
[----:B------:R-:W-:Y:S01]  /*12220*/  ISETP.GT.AND P2, PT, R71, R16, PT ;  /* 0x000000104700720c */ /* 0x000fe20003f44270 */
[----:B------:R-:W-:Y:S01]  /*12230*/  IMAD.IADD R9, R17, 0x1, R9 ;  /* 0x0000000111097824 */ /* 0x000fe200078e0209 */
[----:B------:R-:W-:Y:S01]  /*12240*/  LOP3.LUT R5, R5, 0x3, RZ, 0xc0, !PT ;  /* 0x0000000305057812 */ /* 0x000fe200078ec0ff */
[----:B------:R-:W-:Y:S01]  /*12250*/  BAR.SYNC.DEFER_BLOCKING 0x0 ;  /* 0x0000000000007b1d */ /* 0x000fe20000010000 */
[----:B------:R-:W-:Y:S01]  /*12260*/  LOP3.LUT R10, R10, 0x3, RZ, 0xc0, !PT ;  /* 0x000000030a0a7812 */ /* 0x000fe200078ec0ff */
[----:B------:R-:W-:Y:S01]  /*12270*/  VIADD R151, R3, 0x85 ;  /* 0x0000008503977836 */ /* 0x000fe20000000000 */
[----:B------:R-:W-:Y:S01]  /*12280*/  LOP3.LUT R9, R9, 0x3, RZ, 0xc0, !PT ;  /* 0x0000000309097812 */ /* 0x000fe200078ec0ff */
[----:B------:R-:W-:Y:S01]  /*12290*/  USHF.L.U32 UR67, UR67, 0x1f, URZ ;  /* 0x0000001f43437899 */ /* 0x000fe200080006ff */
[----:B------:R-:W-:-:S02]  /*122a0*/  LOP3.LUT R11, R11, 0x3, RZ, 0xc0, !PT ;  /* 0x000000030b0b7812 */ /* 0x000fc400078ec0ff */
[----:B------:R-:W-:Y:S01]  /*122b0*/  IADD3 R74, PT, PT, R5, R13, R12 ;  /* 0x0000000d054a7210 */ /* 0x000fe20007ffe00c */
[----:B------:R-:W0:Y:S01]  /*122c0*/  S2R R152, SR_TID.X ;  /* 0x0000000000987919 */ /* 0x000e220000002100 */
[----:B------:R-:W-:Y:S02]  /*122d0*/  IADD3 R143, PT, PT, R10, R143, R4 ;  /* 0x0000008f0a8f7210 */ /* 0x000fe40007ffe004 */
[----:B------:R-:W-:Y:S01]  /*122e0*/  IADD3 R75, PT, PT, R9, R75, R8 ;  /* 0x0000004b094b7210 */ /* 0x000fe20007ffe008 */
[----:B------:R-:W-:Y:S01]  /*122f0*/  IMAD.SHL.U32 R74, R74, 0x100, RZ ;  /* 0x000001004a4a7824 */ /* 0x000fe200078e00ff */
[----:B------:R-:W-:Y:S02]  /*12300*/  IADD3 R150, PT, PT, R11, R6, R150 ;  /* 0x000000060b967210 */ /* 0x000fe40007ffe096 */
[----:B------:R-:W-:Y:S01]  /*12310*/  LDTM.16dp32bit_t0_t15.x64 R4, tmem[UR8+0x100000] ;  /* 0x10000008000479ee */ /* 0x000fe20008b00000 */
[----:B------:R-:W2:Y:S01]  /*12320*/  LDTM.16dp32bit_t16_t31.x64 R4, tmem[UR8+0x100040] ;  /* 0x10004008000479ee */ /* 0x000ea20008b20000 */
[----:B------:R-:W-:-:S02]  /*12330*/  LOP3.LUT R75, R75, 0xf, RZ, 0xc0, !PT ;  /* 0x0000000f4b4b7812 */ /* 0x000fc400078ec0ff */
[----:B------:R-:W-:Y:S02]  /*12340*/  LOP3.LUT R74, R74, 0xf00, RZ, 0xe2, !PT ;  /* 0x00000f004a4a7812 */ /* 0x000fe400078ee2ff */
[----:B------:R-:W-:-:S03]  /*12350*/  LEA R75, R150, R75, 0x4 ;  /* 0x0000004b964b7211 */ /* 0x000fc600078e20ff */
[----:B------:R-:W-:Y:S01]  /*12360*/  IMAD R143, R143, 0x1000, R74 ;  /* 0x000010008f8f7824 */ /* 0x000fe200078e024a */
[----:B------:R-:W-:Y:S01]  /*12370*/  LOP3.LUT R75, R75, 0xff, RZ, 0xc0, !PT ;  /* 0x000000ff4b4b7812 */ /* 0x000fe200078ec0ff */
[----:B------:R-:W3:Y:S01]  /*12380*/  @!P0 SYNCS.CCTL.IV [UR6+0x1c010] ;  /* 0x01c01000ff0089b1 */ /* 0x000ee20008000006 */
[----:B------:R-:W-:-:S03]  /*12390*/  NOP ;  /* 0x0000000000007918 */ /* 0x000fc60000000000 */
[----:B------:R-:W-:-:S05]  /*123a0*/  IMAD.IADD R143, R143, 0x1, R75 ;  /* 0x000000018f8f7824 */ /* 0x000fca00078e024b */
[----:B------:R-:W-:Y:S01]  /*123b0*/  LOP3.LUT R150, R143, 0xffff, RZ, 0xc0, !PT ;  /* 0x0000ffff8f967812 */ /* 0x000fe200078ec0ff */
[----:B--2---:R-:W-:Y:S01]  /*123c0*/  FMUL R4, R4, UR14 ;  /* 0x0000000e04047c20 */ /* 0x004fe20008400000 */
[----:B------:R-:W-:Y:S01]  /*123d0*/  FMUL R5, R5, UR14 ;  /* 0x0000000e05057c20 */ /* 0x000fe20008400000 */
[----:B------:R-:W-:Y:S01]  /*123e0*/  FMUL R6, R6, UR14 ;  /* 0x0000000e06067c20 */ /* 0x000fe20008400000 */
[----:B------:R-:W-:Y:S01]  /*123f0*/  FMUL R7, R7, UR14 ;  /* 0x0000000e07077c20 */ /* 0x000fe20008400000 */
[----:B------:R-:W-:Y:S01]  /*12400*/  FMUL R8, R8, UR14 ;  /* 0x0000000e08087c20 */ /* 0x000fe20008400000 */
[----:B------:R-:W-:Y:S01]  /*12410*/  FSEL R4, R4, -INF , P3 ;  /* 0xff80000004047808 */ /* 0x000fe20001800000 */
[----:B------:R-:W-:Y:S01]  /*12420*/  FMUL R9, R9, UR14 ;  /* 0x0000000e09097c20 */ /* 0x000fe20008400000 */
[----:B------:R-:W-:Y:S01]  /*12430*/  ISETP.GE.AND P3, PT, R71, R151, PT ;  /* 0x000000974700720c */ /* 0x000fe20003f66270 */
[----:B------:R-:W-:Y:S01]  /*12440*/  VIADD R151, R3, 0x86 ;  /* 0x0000008603977836 */ /* 0x000fe20000000000 */
[----:B------:R-:W-:Y:S01]  /*12450*/  FSEL R5, R5, -INF , P2 ;  /* 0xff80000005057808 */ /* 0x000fe20001000000 */
        /* <DEDUP_REMOVED lines=10> */
[----:B------:R-:W-:Y:S01]  /*12500*/  FMUL R14, R14, UR14 ;  /* 0x0000000e0e0e7c20 */ /* 0x000fe20008400000 */
[----:B------:R-:W-:Y:S01]  /*12510*/  IADD3 R151, PT, PT, R3, 0x88, RZ ;  /* 0x0000008803977810 */ /* 0x000fe20007ffe0ff */
        /* <DEDUP_REMOVED lines=16> */
[----:B------:R-:W-:-:S02]  /*12620*/  VIADD R151, R3, 0x8b ;  /* 0x0000008b03977836 */ /* 0x000fc40000000000 */
[----:B------:R-:W-:Y:S01]  /*12630*/  FMUL R21, R21, UR14 ;  /* 0x0000000e15157c20 */ /* 0x000fe20008400000 */
        /* <DEDUP_REMOVED lines=16> */
[----:B------:R-:W-:Y:S01]  /*12740*/  VIADD R151, R3, 0x8e ;  /* 0x0000008e03977836 */ /* 0x000fe20000000000 */
[----:B0-----:R-:W-:Y:S01]  /*12750*/  LOP3.LUT R152, R152, 0x10, RZ, 0xc0, !PT ;  /* 0x0000001098987812 */ /* 0x001fe200078ec0ff */
        /* <DEDUP_REMOVED lines=22> */
[----:B------:R-:W-:Y:S02]  /*128c0*/  VIADD R151, R3, 0x92 ;  /* 0x0000009203977836 */ /* 0x000fe40000000000 */
[----:B------:R-:W-:Y:S01]  /*128d0*/  FMUL R41, R41, UR14 ;  /* 0x0000000e29297c20 */ /* 0x000fe20008400000 */
        /* <DEDUP_REMOVED lines=11> */
[----:B------:R-:W-:Y:S02]  /*12990*/  IADD3 R151, PT, PT, R3, 0x94, RZ ;  /* 0x0000009403977810 */ /* 0x000fe40007ffe0ff */
[----:B------:R-:W-:Y:S02]  /*129a0*/  FSEL R23, R23, -INF , P4 ;  /* 0xff80000017177808 */ /* 0x000fe40002000000 */
[----:B------:R-:W-:Y:S01]  /*129b0*/  ISETP.GE.AND P3, PT, R71, R151, PT ;  /* 0x000000974700720c */ /* 0x000fe20003f66270 */
[----:B------:R-:W-:-:S03]  /*129c0*/  VIADD R151, R3, 0x95 ;  /* 0x0000009503977836 */ /* 0x000fc60000000000 */
[----:B------:R-:W-:Y:S02]  /*129d0*/  FSEL R24, R24, -INF , P3 ;  /* 0xff80000018187808 */ /* 0x000fe40001800000 */
[----:B------:R-:W-:Y:S01]  /*129e0*/  ISETP.GE.AND P2, PT, R71, R151, PT ;  /* 0x000000974700720c */ /* 0x000fe20003f46270 */
[----:B------:R-:W-:-:S03]  /*129f0*/  VIADD R151, R3, 0x96 ;  /* 0x0000009603977836 */ /* 0x000fc60000000000 */
[----:B------:R-:W-:Y:S02]  /*12a00*/  FSEL R25, R25, -INF , P2 ;  /* 0xff80000019197808 */ /* 0x000fe40001000000 */
[----:B------:R-:W-:Y:S01]  /*12a10*/  ISETP.GE.AND P6, PT, R71, R151, PT ;  /* 0x000000974700720c */ /* 0x000fe20003fc6270 */
[----:B------:R-:W-:-:S03]  /*12a20*/  VIADD R151, R3, 0x97 ;  /* 0x0000009703977836 */ /* 0x000fc60000000000 */
[----:B------:R-:W-:Y:S02]  /*12a30*/  FSEL R26, R26, -INF , P6 ;  /* 0xff8000001a1a7808 */ /* 0x000fe40003000000 */
[----:B------:R-:W-:Y:S02]  /*12a40*/  ISETP.GE.AND P5, PT, R71, R151, PT ;  /* 0x000000974700720c */ /* 0x000fe40003fa6270 */
[----:B------:R-:W-:Y:S02]  /*12a50*/  IADD3 R151, PT, PT, R3, 0x98, RZ ;  /* 0x0000009803977810 */ /* 0x000fe40007ffe0ff */
[----:B------:R-:W-:Y:S02]  /*12a60*/  FSEL R27, R27, -INF , P5 ;  /* 0xff8000001b1b7808 */ /* 0x000fe40002800000 */
[----:B------:R-:W-:Y:S01]  /*12a70*/  ISETP.GE.AND P4, PT, R71, R151, PT ;  /* 0x000000974700720c */ /* 0x000fe20003f86270 */
[----:B------:R-:W-:-:S03]  /*12a80*/  VIADD R151, R3, 0x99 ;  /* 0x0000009903977836 */ /* 0x000fc60000000000 */
[----:B------:R-:W-:Y:S02]  /*12a90*/  FSEL R28, R28, -INF , P4 ;  /* 0xff8000001c1c7808 */ /* 0x000fe40002000000 */
[----:B------:R-:W-:Y:S01]  /*12aa0*/  ISETP.GE.AND P3, PT, R71, R151, PT ;  /* 0x000000974700720c */ /* 0x000fe20003f66270 */
[----:B------:R-:W-:-:S05]  /*12ab0*/  VIADD R151, R3, 0x9a ;  /* 0x0000009a03977836 */ /* 0x000fca0000000000 */
[----:B------:R-:W-:Y:S01]  /*12ac0*/  ISETP.GE.AND P2, PT, R71, R151, PT ;  /* 0x000000974700720c */ /* 0x000fe20003f46270 */
[----:B------:R-:W-:-:S05]  /*12ad0*/  VIADD R151, R3, 0x9b ;  /* 0x0000009b03977836 */ /* 0x000fca0000000000 */
[----:B------:R-:W-:Y:S02]  /*12ae0*/  ISETP.GE.AND P6, PT, R71, R151, PT ;  /* 0x000000974700720c */ /* 0x000fe40003fc6270 */
[----:B------:R-:W-:Y:S02]  /*12af0*/  IADD3 R151, PT, PT, R3, 0x9c, RZ ;  /* 0x0000009c03977810 */ /* 0x000fe40007ffe0ff */
[----:B------:R-:W-:Y:S02]  /*12b00*/  FSEL R153, R31, -INF , P6 ;  /* 0xff8000001f997808 */ /* 0x000fe40003000000 */
[----:B------:R-:W-:Y:S01]  /*12b10*/  ISETP.GE.AND P5, PT, R71, R151, PT ;  /* 0x000000974700720c */ /* 0x000fe20003fa6270 */
[----:B------:R-:W-:Y:S01]  /*12b20*/  VIADD R151, R3, 0x9d ;  /* 0x0000009d03977836 */ /* 0x000fe20000000000 */
[----:B------:R-:W-:Y:S02]  /*12b30*/  SHF.R.U32.HI R31, RZ, 0xd, R150 ;  /* 0x0000000dff1f7819 */ /* 0x000fe40000011696 */
[----:B------:R-:W-:-:S02]  /*12b40*/  FSEL R154, R32, -INF , P5 ;  /* 0xff800000209a7808 */ /* 0x000fc40002800000 */
[----:B------:R-:W-:Y:S01]  /*12b50*/  ISETP.GE.AND P4, PT, R71, R151, PT ;  /* 0x000000974700720c */ /* 0x000fe20003f86270 */
[----:B------:R-:W-:Y:S01]  /*12b60*/  FMUL R151, R29, UR14 ;  /* 0x0000000e1d977c20 */ /* 0x000fe20008400000 */
[----:B------:R-:W-:Y:S01]  /*12b70*/  VIADD R29, R3, 0x9e ;  /* 0x0000009e031d7836 */ /* 0x000fe20000000000 */
[----:B------:R-:W-:Y:S02]  /*12b80*/  SHF.R.U32.HI R32, RZ, 0xc, R150 ;  /* 0x0000000cff207819 */ /* 0x000fe40000011696 */
[----:B------:R-:W-:Y:S02]  /*12b90*/  FSEL R74, R33, -INF , P4 ;  /* 0xff800000214a7808 */ /* 0x000fe40002000000 */
[----:B------:R-:W-:Y:S02]  /*12ba0*/  FSEL R151, R151, -INF , P3 ;  /* 0xff80000097977808 */ /* 0x000fe40001800000 */
[----:B------:R-:W-:Y:S01]  /*12bb0*/  ISETP.GE.AND P3, PT, R71, R29, PT ;  /* 0x0000001d4700720c */ /* 0x000fe20003f66270 */
[----:B------:R-:W-:Y:S01]  /*12bc0*/  VIADD R29, R3, 0x9f ;  /* 0x0000009f031d7836 */ /* 0x000fe20000000000 */
[----:B------:R-:W-:-:S02]  /*12bd0*/  SHF.L.U32 R3, R152, 0x2, RZ ;  /* 0x0000000298037819 */ /* 0x000fc400000006ff */
[----:B------:R-:W-:Y:S02]  /*12be0*/  FSEL R152, R30, -INF , P2 ;  /* 0xff8000001e987808 */ /* 0x000fe40001000000 */
[----:B------:R-:W-:Y:S01]  /*12bf0*/  ISETP.GE.AND P2, PT, R71, R29, PT ;  /* 0x0000001d4700720c */ /* 0x000fe20003f46270 */
[----:B------:R-:W-:Y:S01]  /*12c00*/  VIADD R29, R3, 0x20 ;  /* 0x00000020031d7836 */ /* 0x000fe20000000000 */
[----:B------:R-:W-:Y:S02]  /*12c10*/  FSEL R75, R34, -INF , P3 ;  /* 0xff800000224b7808 */ /* 0x000fe40001800000 */
[----:B------:R-:W-:Y:S02]  /*12c20*/  FSEL R143, R35, -INF , P2 ;  /* 0xff800000238f7808 */ /* 0x000fe40001000000 */
[----:B------:R-:W-:Y:S02]  /*12c30*/  LOP3.LUT R29, R29, UR66, RZ, 0xfc, !PT ;  /* 0x000000421d1d7c12 */ /* 0x000fe4000f8efcff */
[----:B------:R-:W-:-:S02]  /*12c40*/  SHF.R.U32.HI R30, RZ, 0xe, R150 ;  /* 0x0000000eff1e7819 */ /* 0x000fc40000011696 */
[----:B------:R-:W-:Y:S01]  /*12c50*/  ISETP.GE.AND P6, PT, R71, R29, PT ;  /* 0x0000001d4700720c */ /* 0x000fe20003fc6270 */
[----:B------:R-:W-:Y:S01]  /*12c60*/  VIADD R29, R3, 0x21 ;  /* 0x00000021031d7836 */ /* 0x000fe20000000000 */
[--C-:B------:R-:W-:Y:S02]  /*12c70*/  SHF.R.U32.HI R33, RZ, 0xb, R150.reuse ;  /* 0x0000000bff217819 */ /* 0x100fe40000011696 */
[--C-:B------:R-:W-:Y:S02]  /*12c80*/  SHF.R.U32.HI R34, RZ, 0xa, R150.reuse ;  /* 0x0000000aff227819 */ /* 0x100fe40000011696 */
[----:B------:R-:W-:Y:S02]  /*12c90*/  LOP3.LUT R29, R29, UR66, RZ, 0xfc, !PT ;  /* 0x000000421d1d7c12 */ /* 0x000fe4000f8efcff */
[----:B------:R-:W-:Y:S02]  /*12ca0*/  SHF.R.U32.HI R35, RZ, 0x9, R150 ;  /* 0x00000009ff237819 */ /* 0x000fe40000011696 */
[----:B------:R-:W-:Y:S01]  /*12cb0*/  ISETP.GE.AND P5, PT, R71, R29, PT ;  /* 0x0000001d4700720c */ /* 0x000fe20003fa6270 */
[----:B------:R-:W-:-:S05]  /*12cc0*/  VIADD R29, R3, 0x22 ;  /* 0x00000022031d7836 */ /* 0x000fca0000000000 */
[----:B------:R-:W-:-:S04]  /*12cd0*/  LOP3.LUT R29, R29, UR66, RZ, 0xfc, !PT ;  /* 0x000000421d1d7c12 */ /* 0x000fc8000f8efcff */
[----:B------:R-:W-:Y:S02]  /*12ce0*/  ISETP.GE.AND P4, PT, R71, R29, PT ;  /* 0x0000001d4700720c */ /* 0x000fe40003f86270 */
[----:B------:R-:W-:-:S04]  /*12cf0*/  IADD3 R29, PT, PT, R3, 0x23, RZ ;  /* 0x00000023031d7810 */ /* 0x000fc80007ffe0ff */
[----:B------:R-:W-:-:S04]  /*12d00*/  LOP3.LUT R29, R29, UR66, RZ, 0xfc, !PT ;  /* 0x000000421d1d7c12 */ /* 0x000fc8000f8efcff */
[----:B------:R-:W-:Y:S02]  /*12d10*/  ISETP.GE.AND P3, PT, R71, R29, PT ;  /* 0x0000001d4700720c */ /* 0x000fe40003f66270 */
[----:B------:R-:W-:-:S04]  /*12d20*/  SHF.R.U32.HI R29, RZ, 0xf, R150 ;  /* 0x0000000fff1d7819 */ /* 0x000fc80000011696 */
[----:B------:R-:W-:Y:S01]  /*12d30*/  LOP3.LUT P2, RZ, R29, 0x1, RZ, 0xc0, !PT ;  /* 0x000000011dff7812 */ /* 0x000fe2000784c0ff */
[----:B------:R-:W-:Y:S01]  /*12d40*/  FMUL R29, R52, UR14 ;  /* 0x0000000e341d7c20 */ /* 0x000fe20008400000 */
[----:B------:R-:W-:-:S04]  /*12d50*/  SHF.R.U32.HI R52, RZ, 0x8, R150 ;  /* 0x00000008ff347819 */ /* 0x000fc80000011696 */
[----:B------:R-:W-:Y:S02]  /*12d60*/  FSEL R29, R29, -INF , !P2 ;  /* 0xff8000001d1d7808 */ /* 0x000fe40005000000 */
[----:B------:R-:W-:Y:S01]  /*12d70*/  LOP3.LUT P2, RZ, R30, 0x1, RZ, 0xc0, !PT ;  /* 0x000000011eff7812 */ /* 0x000fe2000784c0ff */
[----:B------:R-:W-:Y:S01]  /*12d80*/  FMUL R30, R53, UR14 ;  /* 0x0000000e351e7c20 */ /* 0x000fe20008400000 */
[----:B------:R-:W-:-:S04]  /*12d90*/  SHF.R.U32.HI R53, RZ, 0x7, R150 ;  /* 0x00000007ff357819 */ /* 0x000fc80000011696 */
[----:B------:R-:W-:Y:S02]  /*12da0*/  FSEL R30, R30, -INF , !P2 ;  /* 0xff8000001e1e7808 */ /* 0x000fe40005000000 */
[----:B------:R-:W-:Y:S01]  /*12db0*/  LOP3.LUT P2, RZ, R31, 0x1, RZ, 0xc0, !PT ;  /* 0x000000011fff7812 */ /* 0x000fe2000784c0ff */
[----:B------:R-:W-:-:S05]  /*12dc0*/  FMUL R31, R54, UR14 ;  /* 0x0000000e361f7c20 */ /* 0x000fca0008400000 */
[----:B------:R-:W-:Y:S02]  /*12dd0*/  FSEL R31, R31, -INF , !P2 ;  /* 0xff8000001f1f7808 */ /* 0x000fe40005000000 */
[----:B------:R-:W-:Y:S01]  /*12de0*/  LOP3.LUT P2, RZ, R32, 0x1, RZ, 0xc0, !PT ;  /* 0x0000000120ff7812 */ /* 0x000fe2000784c0ff */
[----:B------:R-:W-:-:S05]  /*12df0*/  FMUL R32, R55, UR14 ;  /* 0x0000000e37207c20 */ /* 0x000fca0008400000 */
[----:B------:R-:W-:Y:S02]  /*12e00*/  FSEL R32, R32, -INF , !P2 ;  /* 0xff80000020207808 */ /* 0x000fe40005000000 */
[----:B------:R-:W-:Y:S01]  /*12e10*/  LOP3.LUT P2, RZ, R33, 0x1, RZ, 0xc0, !PT ;  /* 0x0000000121ff7812 */ /* 0x000fe2000784c0ff */
[----:B------:R-:W-:Y:S01]  /*12e20*/  FMUL R33, R56, UR14 ;  /* 0x0000000e38217c20 */ /* 0x000fe20008400000 */
[----:B------:R-:W-:Y:S01]  /*12e30*/  FSEL R56, R38, -INF , P4 ;  /* 0xff80000026387808 */ /* 0x000fe20002000000 */
[----:B------:R-:W-:-:S03]  /*12e40*/  FMUL R38, R62, UR14 ;  /* 0x0000000e3e267c20 */ /* 0x000fc60008400000 */
[----:B------:R-:W-:Y:S02]  /*12e50*/  FSEL R33, R33, -INF , !P2 ;  /* 0xff80000021217808 */ /* 0x000fe40005000000 */
[----:B------:R-:W-:Y:S01]  /*12e60*/  LOP3.LUT P2, RZ, R34, 0x1, RZ, 0xc0, !PT ;  /* 0x0000000122ff7812 */ /* 0x000fe2000784c0ff */
[----:B------:R-:W-:Y:S01]  /*12e70*/  FMUL R34, R57, UR14 ;  /* 0x0000000e39227c20 */ /* 0x000fe20008400000 */
[----:B------:R-:W-:Y:S01]  /*12e80*/  FSEL R57, R39, -INF , P3 ;  /* 0xff80000027397808 */ /* 0x000fe20001800000 */
[----:B------:R-:W-:-:S03]  /*12e90*/  FMUL R39, R63, UR14 ;  /* 0x0000000e3f277c20 */ /* 0x000fc60008400000 */
        /* <DEDUP_REMOVED lines=8> */
[----:B------:R-:W-:-:S05]  /*12f20*/  VIADD R53, R3, 0x24 ;  /* 0x0000002403357836 */ /* 0x000fca0000000000 */
[----:B------:R-:W-:Y:S02]  /*12f30*/  LOP3.LUT R54, R53, UR66, RZ, 0xfc, !PT ;  /* 0x0000004235367c12 */ /* 0x000fe4000f8efcff */
[----:B------:R-:W-:Y:S02]  /*12f40*/  FSEL R53, R60, -INF , !P2 ;  /* 0xff8000003c357808 */ /* 0x000fe40005000000 */
[----:B------:R-:W-:Y:S01]  /*12f50*/  ISETP.GE.AND P2, PT, R71, R54, PT ;  /* 0x000000364700720c */ /* 0x000fe20003f46270 */
[----:B------:R-:W-:-:S03]  /*12f60*/  VIADD R54, R3, 0x25 ;  /* 0x0000002503367836 */ /* 0x000fc60000000000 */
[----:B------:R-:W-:Y:S01]  /*12f70*/  FSEL R58, R40, -INF , P2 ;  /* 0xff800000283a7808 */ /* 0x000fe20001000000 */
[----:B------:R-:W-:Y:S01]  /*12f80*/  FMUL R40, R65, UR14 ;  /* 0x0000000e41287c20 */ /* 0x000fe20008400000 */
[----:B------:R-:W-:Y:S02]  /*12f90*/  LOP3.LUT R55, R54, UR66, RZ, 0xfc, !PT ;  /* 0x0000004236377c12 */ /* 0x000fe4000f8efcff */
[----:B------:R-:W-:Y:S01]  /*12fa0*/  FSEL R54, R36, -INF , P6 ;  /* 0xff80000024367808 */ /* 0x000fe20003000000 */
[----:B------:R-:W-:Y:S01]  /*12fb0*/  VIADD R36, R3, 0x26 ;  /* 0x0000002603247836 */ /* 0x000fe20000000000 */
[----:B------:R-:W-:Y:S02]  /*12fc0*/  ISETP.GE.AND P6, PT, R71, R55, PT ;  /* 0x000000374700720c */ /* 0x000fe40003fc6270 */
[----:B------:R-:W-:Y:S02]  /*12fd0*/  FSEL R55, R37, -INF , P5 ;  /* 0xff80000025377808 */ /* 0x000fe40002800000 */
[----:B------:R-:W-:-:S02]  /*12fe0*/  LOP3.LUT R36, R36, UR66, RZ, 0xfc, !PT ;  /* 0x0000004224247c12 */ /* 0x000fc4000f8efcff */
[----:B------:R-:W-:Y:S02]  /*12ff0*/  FMNMX3 R37, R4, R5, R6, !PT ;  /* 0x0000000504257276 */ /* 0x000fe40007800006 */
[----:B------:R-:W-:Y:S02]  /*13000*/  ISETP.GE.AND P5, PT, R71, R36, PT ;  /* 0x000000244700720c */ /* 0x000fe40003fa6270 */
[----:B------:R-:W-:Y:S02]  /*13010*/  IADD3 R36, PT, PT, R3, 0x27, RZ ;  /* 0x0000002703247810 */ /* 0x000fe40007ffe0ff */
[----:B------:R-:W-:Y:S02]  /*13020*/  FMNMX3 R37, R37, R7, R8, !PT ;  /* 0x0000000725257276 */ /* 0x000fe40007800008 */
[----:B------:R-:W-:Y:S02]  /*13030*/  LOP3.LUT R36, R36, UR66, RZ, 0xfc, !PT ;  /* 0x0000004224247c12 */ /* 0x000fe4000f8efcff */
        /* <DEDUP_REMOVED lines=8> */
[----:B------:R-:W-:Y:S01]  /*130c0*/  LOP3.LUT R36, R36, UR66, RZ, 0xfc, !PT ;  /* 0x0000004224247c12 */ /* 0x000fe2000f8efcff */
[----:B------:R-:W-:Y:S01]  /*130d0*/  FMUL R44, R45, UR14 ;  /* 0x0000000e2d2c7c20 */ /* 0x000fe20008400000 */
[----:B------:R-:W-:Y:S01]  /*130e0*/  FMUL R45, R46, UR14 ;  /* 0x0000000e2e2d7c20 */ /* 0x000fe20008400000 */
[----:B------:R-:W-:Y:S01]  /*130f0*/  FMUL R46, R48, UR14 ;  /* 0x0000000e302e7c20 */ /* 0x000fe20008400000 */
[----:B------:R-:W-:Y:S01]  /*13100*/  ISETP.GE.AND P3, PT, R71, R36, PT ;  /* 0x000000244700720c */ /* 0x000fe20003f66270 */
[----:B------:R-:W-:-:S02]  /*13110*/  VIADD R36, R3, 0x29 ;  /* 0x0000002903247836 */ /* 0x000fc40000000000 */
[----:B------:R-:W-:Y:S01]  /*13120*/  FMUL R48, R51, UR14 ;  /* 0x0000000e33307c20 */ /* 0x000fe20008400000 */
[----:B------:R-:W-:Y:S02]  /*13130*/  FSEL R42, R42, -INF , P1 ;  /* 0xff8000002a2a7808 */ /* 0x000fe40000800000 */
[----:B------:R-:W-:Y:S02]  /*13140*/  FSEL R43, R43, -INF , P3 ;  /* 0xff8000002b2b7808 */ /* 0x000fe40001800000 */
[----:B------:R-:W-:-:S04]  /*13150*/  LOP3.LUT R36, R36, UR66, RZ, 0xfc, !PT ;  /* 0x0000004224247c12 */ /* 0x000fc8000f8efcff */
[----:B------:R-:W-:Y:S01]  /*13160*/  ISETP.GE.AND P2, PT, R71, R36, PT ;  /* 0x000000244700720c */ /* 0x000fe20003f46270 */
[----:B------:R-:W-:-:S03]  /*13170*/  VIADD R36, R3, 0x2a ;  /* 0x0000002a03247836 */ /* 0x000fc60000000000 */
[----:B------:R-:W-:Y:S02]  /*13180*/  FSEL R44, R44, -INF , P2 ;  /* 0xff8000002c2c7808 */ /* 0x000fe40001000000 */
[----:B------:R-:W-:-:S04]  /*13190*/  LOP3.LUT R36, R36, UR66, RZ, 0xfc, !PT ;  /* 0x0000004224247c12 */ /* 0x000fc8000f8efcff */
[----:B------:R-:W-:Y:S02]  /*131a0*/  ISETP.GE.AND P6, PT, R71, R36, PT ;  /* 0x000000244700720c */ /* 0x000fe40003fc6270 */
[----:B------:R-:W-:Y:S02]  /*131b0*/  FMNMX3 R36, R37, R9, R10, !PT ;  /* 0x0000000925247276 */ /* 0x000fe4000780000a */
[----:B------:R-:W-:Y:S02]  /*131c0*/  IADD3 R37, PT, PT, R3, 0x2b, RZ ;  /* 0x0000002b03257810 */ /* 0x000fe40007ffe0ff */
[----:B------:R-:W-:Y:S02]  /*131d0*/  FMNMX3 R36, R36, R11, R12, !PT ;  /* 0x0000000b24247276 */ /* 0x000fe4000780000c */
[----:B------:R-:W-:Y:S02]  /*131e0*/  LOP3.LUT R37, R37, UR66, RZ, 0xfc, !PT ;  /* 0x0000004225257c12 */ /* 0x000fe4000f8efcff */
[----:B------:R-:W-:-:S02]  /*131f0*/  FMNMX3 R36, R36, R13, R14, !PT ;  /* 0x0000000d24247276 */ /* 0x000fc4000780000e */
[----:B------:R-:W-:Y:S01]  /*13200*/  ISETP.GE.AND P5, PT, R71, R37, PT ;  /* 0x000000254700720c */ /* 0x000fe20003fa6270 */
[----:B------:R-:W-:Y:S01]  /*13210*/  VIADD R37, R3, 0x2c ;  /* 0x0000002c03257836 */ /* 0x000fe20000000000 */
[----:B------:R-:W-:Y:S02]  /*13220*/  FMNMX3 R36, R36, R15, R16, !PT ;  /* 0x0000000f24247276 */ /* 0x000fe40007800010 */
[----:B------:R-:W-:Y:S02]  /*13230*/  FSEL R45, R45, -INF , P6 ;  /* 0xff8000002d2d7808 */ /* 0x000fe40003000000 */
[----:B------:R-:W-:Y:S02]  /*13240*/  LOP3.LUT R37, R37, UR66, RZ, 0xfc, !PT ;  /* 0x0000004225257c12 */ /* 0x000fe4000f8efcff */
[----:B------:R-:W-:Y:S02]  /*13250*/  FMNMX3 R36, R36, R17, R18, !PT ;  /* 0x0000001124247276 */ /* 0x000fe40007800012 */
[----:B------:R-:W-:Y:S01]  /*13260*/  ISETP.GE.AND P4, PT, R71, R37, PT ;  /* 0x000000254700720c */ /* 0x000fe20003f86270 */
[----:B------:R-:W-:Y:S01]  /*13270*/  VIADD R37, R3, 0x2d ;  /* 0x0000002d03257836 */ /* 0x000fe20000000000 */
[----:B------:R-:W-:-:S02]  /*13280*/  FMNMX3 R36, R36, R19, R20, !PT ;  /* 0x0000001324247276 */ /* 0x000fc40007800014 */
[----:B------:R-:W-:Y:S02]  /*13290*/  FSEL R47, R47, -INF , P5 ;  /* 0xff8000002f2f7808 */ /* 0x000fe40002800000 */
[----:B------:R-:W-:Y:S02]  /*132a0*/  LOP3.LUT R37, R37, UR66, RZ, 0xfc, !PT ;  /* 0x0000004225257c12 */ /* 0x000fe4000f8efcff */
[----:B------:R-:W-:Y:S02]  /*132b0*/  FMNMX3 R36, R36, R21, R22, !PT ;  /* 0x0000001524247276 */ /* 0x000fe40007800016 */
[----:B------:R-:W-:Y:S01]  /*132c0*/  ISETP.GE.AND P3, PT, R71, R37, PT ;  /* 0x000000254700720c */ /* 0x000fe20003f66270 */
[----:B------:R-:W-:Y:S01]  /*132d0*/  VIADD R37, R3, 0x2e ;  /* 0x0000002e03257836 */ /* 0x000fe20000000000 */
[----:B------:R-:W-:Y:S02]  /*132e0*/  FMNMX3 R36, R36, R23, R24, !PT ;  /* 0x0000001724247276 */ /* 0x000fe40007800018 */
[----:B------:R-:W-:-:S02]  /*132f0*/  FSEL R46, R46, -INF , P4 ;  /* 0xff8000002e2e7808 */ /* 0x000fc40002000000 */
[----:B------:R-:W-:Y:S02]  /*13300*/  LOP3.LUT R37, R37, UR66, RZ, 0xfc, !PT ;  /* 0x0000004225257c12 */ /* 0x000fe4000f8efcff */
[----:B------:R-:W-:Y:S02]  /*13310*/  FSEL R49, R49, -INF , P3 ;  /* 0xff80000031317808 */ /* 0x000fe40001800000 */
[----:B------:R-:W-:Y:S02]  /*13320*/  ISETP.GE.AND P2, PT, R71, R37, PT ;  /* 0x000000254700720c */ /* 0x000fe40003f46270 */
[----:B------:R-:W-:Y:S02]  /*13330*/  FMNMX3 R37, R36, R25, R26, !PT ;  /* 0x0000001924257276 */ /* 0x000fe4000780001a */
[----:B------:R-:W-:Y:S02]  /*13340*/  IADD3 R36, PT, PT, R3, 0x2f, RZ ;  /* 0x0000002f03247810 */ /* 0x000fe40007ffe0ff */
[----:B------:R-:W-:Y:S01]  /*13350*/  FMNMX3 R3, R37, R27, R28, !PT ;  /* 0x0000001b25037276 */ /* 0x000fe2000780001c */
[----:B------:R-:W-:Y:S01]  /*13360*/  FMUL R37, R64, UR14 ;  /* 0x0000000e40257c20 */ /* 0x000fe20008400000 */
[----:B------:R-:W-:-:S02]  /*13370*/  LOP3.LUT R36, R36, UR66, RZ, 0xfc, !PT ;  /* 0x0000004224247c12 */ /* 0x000fc4000f8efcff */
[----:B------:R-:W-:Y:S02]  /*13380*/  FMNMX3 R3, R3, R151, R152, !PT ;  /* 0x0000009703037276 */ /* 0x000fe40007800098 */
[----:B------:R-:W-:Y:S02]  /*13390*/  ISETP.GE.AND P6, PT, R71, R36, PT ;  /* 0x000000244700720c */ /* 0x000fe40003fc6270 */
[----:B------:R-:W-:Y:S02]  /*133a0*/  FMNMX3 R3, R3, R153, R154, !PT ;  /* 0x0000009903037276 */ /* 0x000fe4000780009a */
[----:B------:R-:W-:Y:S02]  /*133b0*/  SHF.R.U32.HI R36, RZ, 0x6, R150 ;  /* 0x00000006ff247819 */ /* 0x000fe40000011696 */
[----:B------:R-:W-:Y:S02]  /*133c0*/  FMNMX3 R3, R3, R74, R75, !PT ;  /* 0x0000004a03037276 */ /* 0x000fe4000780004b */
[----:B------:R-:W-:-:S02]  /*133d0*/  LOP3.LUT P5, RZ, R36, 0x1, RZ, 0xc0, !PT ;  /* 0x0000000124ff7812 */ /* 0x000fc400078ac0ff */
[----:B------:R-:W-:Y:S02]  /*133e0*/  FMNMX3 R3, R3, R143, R54, !PT ;  /* 0x0000008f03037276 */ /* 0x000fe40007800036 */
[----:B------:R-:W-:Y:S02]  /*133f0*/  FSEL R50, R50, -INF , P2 ;  /* 0xff80000032327808 */ /* 0x000fe40001000000 */
[----:B------:R-:W-:Y:S02]  /*13400*/  FMNMX3 R36, R3, R55, R56, !PT ;  /* 0x0000003703247276 */ /* 0x000fe40007800038 */
[----:B------:R-:W-:Y:S02]  /*13410*/  SHF.R.U32.HI R3, RZ, 0x5, R150 ;  /* 0x00000005ff037819 */ /* 0x000fe40000011696 */
[----:B------:R-:W-:Y:S02]  /*13420*/  FMNMX3 R36, R36, R57, R58, !PT ;  /* 0x0000003924247276 */ /* 0x000fe4000780003a */
[----:B------:R-:W-:-:S02]  /*13430*/  LOP3.LUT P4, RZ, R3, 0x1, RZ, 0xc0, !PT ;  /* 0x0000000103ff7812 */ /* 0x000fc4000788c0ff */
[----:B------:R-:W-:Y:S02]  /*13440*/  FMNMX3 R36, R36, R155, R59, !PT ;  /* 0x0000009b24247276 */ /* 0x000fe4000780003b */
[--C-:B------:R-:W-:Y:S02]  /*13450*/  SHF.R.U32.HI R3, RZ, 0x4, R150.reuse ;  /* 0x00000004ff037819 */ /* 0x100fe40000011696 */
[----:B------:R-:W-:Y:S02]  /*13460*/  FMNMX3 R36, R36, R60, R43, !PT ;  /* 0x0000003c24247276 */ /* 0x000fe4000780002b */
[----:B------:R-:W-:Y:S02]  /*13470*/  LOP3.LUT P3, RZ, R3, 0x1, RZ, 0xc0, !PT ;  /* 0x0000000103ff7812 */ /* 0x000fe4000786c0ff */
[----:B------:R-:W-:Y:S02]  /*13480*/  FMNMX3 R36, R36, R44, R45, !PT ;  /* 0x0000002c24247276 */ /* 0x000fe4000780002d */
[----:B------:R-:W-:-:S02]  /*13490*/  SHF.R.U32.HI R3, RZ, 0x3, R150 ;  /* 0x00000003ff037819 */ /* 0x000fc40000011696 */
[----:B------:R-:W-:Y:S02]  /*134a0*/  FMNMX3 R36, R36, R47, R46, !PT ;  /* 0x0000002f24247276 */ /* 0x000fe4000780002e */
[----:B------:R-:W-:Y:S02]  /*134b0*/  FSEL R48, R48, -INF , P6 ;  /* 0xff80000030307808 */ /* 0x000fe40003000000 */
[----:B------:R-:W-:Y:S02]  /*134c0*/  FMNMX3 R36, R36, R49, R50, !PT ;  /* 0x0000003124247276 */ /* 0x000fe40007800032 */
[----:B------:R-:W-:Y:S02]  /*134d0*/  LOP3.LUT P2, RZ, R3, 0x1, RZ, 0xc0, !PT ;  /* 0x0000000103ff7812 */ /* 0x000fe4000784c0ff */
[----:B------:R-:W-:Y:S02]  /*134e0*/  SHF.R.U32.HI R3, RZ, 0x2, R150 ;  /* 0x00000002ff037819 */ /* 0x000fe40000011696 */
[----:B------:R-:W-:-:S02]  /*134f0*/  FMNMX3 R36, R36, R48, R29, !PT ;  /* 0x0000003024247276 */ /* 0x000fc4000780001d */
[----:B------:R-:W-:Y:S02]  /*13500*/  LOP3.LUT P6, RZ, R3, 0x1, RZ, 0xc0, !PT ;  /* 0x0000000103ff7812 */ /* 0x000fe400078cc0ff */
[----:B------:R-:W-:Y:S02]  /*13510*/  FMNMX3 R3, R36, R30, R31, !PT ;  /* 0x0000001e24037276 */ /* 0x000fe4000780001f */
[----:B------:R-:W-:Y:S02]  /*13520*/  SHF.R.U32.HI R150, RZ, 0x1, R150 ;  /* 0x00000001ff967819 */ /* 0x000fe40000011696 */
[----:B------:R-:W-:Y:S02]  /*13530*/  FMNMX3 R3, R3, R32, R33, !PT ;  /* 0x0000002003037276 */ /* 0x000fe40007800021 */
[----:B------:R-:W-:Y:S02]  /*13540*/  FSEL R36, R61, -INF , !P5 ;  /* 0xff8000003d247808 */ /* 0x000fe40006800000 */
[----:B------:R-:W-:-:S02]  /*13550*/  FMNMX3 R3, R3, R34, R35, !PT ;  /* 0x0000002203037276 */ /* 0x000fc40007800023 */
[----:B------:R-:W-:Y:S02]  /*13560*/  FSEL R38, R38, -INF , !P4 ;  /* 0xff80000026267808 */ /* 0x000fe40006000000 */
[----:B------:R-:W-:Y:S02]  /*13570*/  FMNMX3 R3, R3, R52, R53, !PT ;  /* 0x0000003403037276 */ /* 0x000fe40007800035 */
[----:B------:R-:W-:Y:S02]  /*13580*/  LOP3.LUT P5, RZ, R150, 0x1, RZ, 0xc0, !PT ;  /* 0x0000000196ff7812 */ /* 0x000fe400078ac0ff */
[----:B------:R-:W-:Y:S02]  /*13590*/  FSEL R39, R39, -INF , !P3 ;  /* 0xff80000027277808 */ /* 0x000fe40005800000 */
[----:B------:R-:W-:Y:S02]  /*135a0*/  FSEL R37, R37, -INF , !P2 ;  /* 0xff80000025257808 */ /* 0x000fe40005000000 */
[----:B------:R-:W-:-:S02]  /*135b0*/  FMNMX3 R3, R3, R36, R38, !PT ;  /* 0x0000002403037276 */ /* 0x000fc40007800026 */
[----:B------:R-:W-:Y:S02]  /*135c0*/  FSEL R40, R40, -INF , !P6 ;  /* 0xff80000028287808 */ /* 0x000fe40007000000 */
[----:B------:R-:W-:Y:S02]  /*135d0*/  FSEL R41, R41, -INF , !P5 ;  /* 0xff80000029297808 */ /* 0x000fe40006800000 */
[----:B------:R-:W-:-:S04]  /*135e0*/  FMNMX3 R3, R3, R39, R37, !PT ;  /* 0x0000002703037276 */ /* 0x000fc80007800025 */
[----:B------:R-:W-:-:S04]  /*135f0*/  FMNMX3 R3, R3, R40, R41, !PT ;  /* 0x0000002803037276 */ /* 0x000fc80007800029 */
[----:B------:R-:W-:-:S05]  /*13600*/  FMNMX R3, R42, R3, !PT ;  /* 0x000000032a037209 */ /* 0x000fca0007800000 */
[----:B------:R-:W0:Y:S02]  /*13610*/  SHFL.BFLY PT, R51, R3, 0x10, 0x1f ;  /* 0x0e001f0003337f89 */ /* 0x000e2400000e0000 */
[----:B0-----:R-:W-:-:S05]  /*13620*/  FMNMX3 R3, R3, R51, R77, !PT ;  /* 0x0000003303037276 */ /* 0x001fca000780004d */
[--C-:B------:R-:W-:Y:S01]  /*13630*/  FADD R4, R4, -R3.reuse ;  /* 0x8000000304047221 */ /* 0x100fe20000000000 */
[--C-:B------:R-:W-:Y:S01]  /*13640*/  FADD R5, R5, -R3.reuse ;  /* 0x8000000305057221 */ /* 0x100fe20000000000 */
[--C-:B------:R-:W-:Y:S01]  /*13650*/  FADD R6, R6, -R3.reuse ;  /* 0x8000000306067221 */ /* 0x100fe20000000000 */
[--C-:B------:R-:W-:Y:S01]  /*13660*/  FADD R7, R7, -R3.reuse ;  /* 0x8000000307077221 */ /* 0x100fe20000000000 */
[----:B------:R-:W-:Y:S01]  /*13670*/  FMUL R4, R4, 1.4426950216293334961 ;  /* 0x3fb8aa3b04047820 */ /* 0x000fe20000400000 */
[----:B------:R-:W-:Y:S01]  /*13680*/  FMUL R5, R5, 1.4426950216293334961 ;  /* 0x3fb8aa3b05057820 */ /* 0x000fe20000400000 */
[----:B------:R-:W-:Y:S01]  /*13690*/  FMUL R6, R6, 1.4426950216293334961 ;  /* 0x3fb8aa3b06067820 */ /* 0x000fe20000400000 */
[--C-:B------:R-:W-:Y:S01]  /*136a0*/  FADD R66, R54, -R3.reuse ;  /* 0x8000000336427221 */ /* 0x100fe20000000000 */
[----:B------:R-:W-:Y:S01]  /*136b0*/  FMUL R7, R7, 1.4426950216293334961 ;  /* 0x3fb8aa3b07077820 */ /* 0x000fe20000400000 */
[--C-:B------:R-:W-:Y:S01]  /*136c0*/  FADD R8, R8, -R3.reuse ;  /* 0x8000000308087221 */ /* 0x100fe20000000000 */
[----:B------:R-:W-:Y:S01]  /*136d0*/  MUFU.EX2 R4, R4 ;  /* 0x0000000400047308 */ /* 0x000fe20000000800 */
[----:B------:R-:W-:Y:S01]  /*136e0*/  FMUL R66, R66, 1.4426950216293334961 ;  /* 0x3fb8aa3b42427820 */ /* 0x000fe20000400000 */
[--C-:B------:R-:W-:Y:S01]  /*136f0*/  FADD R67, R55, -R3.reuse ;  /* 0x8000000337437221 */ /* 0x100fe20000000000 */
[----:B------:R-:W-:Y:S01]  /*13700*/  FMUL R8, R8, 1.4426950216293334961 ;  /* 0x3fb8aa3b08087820 */ /* 0x000fe20000400000 */
[--C-:B------:R-:W-:Y:S01]  /*13710*/  FADD R9, R9, -R3.reuse ;  /* 0x8000000309097221 */ /* 0x100fe20000000000 */
[--C-:B------:R-:W-:Y:S01]  /*13720*/  FADD R10, R10, -R3.reuse ;  /* 0x800000030a0a7221 */ /* 0x100fe20000000000 */
[----:B------:R-:W-:Y:S01]  /*13730*/  FMUL R67, R67, 1.4426950216293334961 ;  /* 0x3fb8aa3b43437820 */ /* 0x000fe20000400000 */
[--C-:B------:R-:W-:Y:S01]  /*13740*/  FADD R11, R11, -R3.reuse ;  /* 0x800000030b0b7221 */ /* 0x100fe20000000000 */
[----:B------:R-:W0:Y:S01]  /*13750*/  MUFU.EX2 R5, R5 ;  /* 0x0000000500057308 */ /* 0x000e220000000800 */
[----:B------:R-:W-:Y:S01]  /*13760*/  FMUL R9, R9, 1.4426950216293334961 ;  /* 0x3fb8aa3b09097820 */ /* 0x000fe20000400000 */
[----:B------:R-:W-:Y:S01]  /*13770*/  FMUL R10, R10, 1.4426950216293334961 ;  /* 0x3fb8aa3b0a0a7820 */ /* 0x000fe20000400000 */
[----:B------:R-:W-:Y:S01]  /*13780*/  FMUL R11, R11, 1.4426950216293334961 ;  /* 0x3fb8aa3b0b0b7820 */ /* 0x000fe20000400000 */
[--C-:B------:R-:W-:Y:S01]  /*13790*/  FADD R12, R12, -R3.reuse ;  /* 0x800000030c0c7221 */ /* 0x100fe20000000000 */
[--C-:B------:R-:W-:Y:S01]  /*137a0*/  FADD R13, R13, -R3.reuse ;  /* 0x800000030d0d7221 */ /* 0x100fe20000000000 */
[--C-:B------:R-:W-:Y:S01]  /*137b0*/  FADD R14, R14, -R3.reuse ;  /* 0x800000030e0e7221 */ /* 0x100fe20000000000 */
[--C-:B------:R-:W-:Y:S01]  /*137c0*/  FADD R15, R15, -R3.reuse ;  /* 0x800000030f0f7221 */ /* 0x100fe20000000000 */
[----:B------:R-:W2:Y:S01]  /*137d0*/  MUFU.EX2 R6, R6 ;  /* 0x0000000600067308 */ /* 0x000ea20000000800 */
[----:B------:R-:W-:Y:S01]  /*137e0*/  FMUL R12, R12, 1.4426950216293334961 ;  /* 0x3fb8aa3b0c0c7820 */ /* 0x000fe20000400000 */
[----:B------:R-:W-:Y:S01]  /*137f0*/  FMUL R13, R13, 1.4426950216293334961 ;  /* 0x3fb8aa3b0d0d7820 */ /* 0x000fe20000400000 */
[----:B------:R-:W-:Y:S01]  /*13800*/  FMUL R14, R14, 1.4426950216293334961 ;  /* 0x3fb8aa3b0e0e7820 */ /* 0x000fe20000400000 */
[----:B------:R-:W-:Y:S01]  /*13810*/  FMUL R15, R15, 1.4426950216293334961 ;  /* 0x3fb8aa3b0f0f7820 */ /* 0x000fe20000400000 */
[--C-:B------:R-:W-:Y:S01]  /*13820*/  FADD R16, R16, -R3.reuse ;  /* 0x8000000310107221 */ /* 0x100fe20000000000 */
[--C-:B------:R-:W-:Y:S01]  /*13830*/  FADD R17, R17, -R3.reuse ;  /* 0x8000000311117221 */ /* 0x100fe20000000000 */
[--C-:B------:R-:W-:Y:S01]  /*13840*/  FADD R18, R18, -R3.reuse ;  /* 0x8000000312127221 */ /* 0x100fe20000000000 */
[----:B------:R4:W-:Y:S01]  /*13850*/  MUFU.EX2 R55, R66 ;  /* 0x0000004200377308 */ /* 0x0009e20000000800 */
[----:B------:R-:W-:Y:S01]  /*13860*/  FMUL R16, R16, 1.4426950216293334961 ;  /* 0x3fb8aa3b10107820 */ /* 0x000fe20000400000 */
[----:B------:R-:W-:Y:S01]  /*13870*/  FMUL R17, R17, 1.4426950216293334961 ;  /* 0x3fb8aa3b11117820 */ /* 0x000fe20000400000 */
[----:B------:R-:W-:Y:S01]  /*13880*/  FMUL R18, R18, 1.4426950216293334961 ;  /* 0x3fb8aa3b12127820 */ /* 0x000fe20000400000 */
[--C-:B------:R-:W-:Y:S01]  /*13890*/  FADD R19, R19, -R3.reuse ;  /* 0x8000000313137221 */ /* 0x100fe20000000000 */
[--C-:B------:R-:W-:Y:S01]  /*138a0*/  FADD R20, R20, -R3.reuse ;  /* 0x8000000314147221 */ /* 0x100fe20000000000 */
[--C-:B------:R-:W-:Y:S01]  /*138b0*/  FADD R21, R21, -R3.reuse ;  /* 0x8000000315157221 */ /* 0x100fe20000000000 */
[--C-:B------:R-:W-:Y:S01]  /*138c0*/  FADD R22, R22, -R3.reuse ;  /* 0x8000000316167221 */ /* 0x100fe20000000000 */
[----:B------:R-:W1:Y:S01]  /*138d0*/  MUFU.EX2 R7, R7 ;  /* 0x0000000700077308 */ /* 0x000e620000000800 */
[--C-:B----4-:R-:W-:Y:S01]  /*138e0*/  FADD R66, R56, -R3.reuse ;  /* 0x8000000338427221 */ /* 0x110fe20000000000 */
[----:B------:R-:W-:Y:S01]  /*138f0*/  FMUL R19, R19, 1.4426950216293334961 ;  /* 0x3fb8aa3b13137820 */ /* 0x000fe20000400000 */
[----:B------:R-:W-:Y:S01]  /*13900*/  FMUL R20, R20, 1.4426950216293334961 ;  /* 0x3fb8aa3b14147820 */ /* 0x000fe20000400000 */
[----:B------:R-:W-:Y:S01]  /*13910*/  FMUL R21, R21, 1.4426950216293334961 ;  /* 0x3fb8aa3b15157820 */ /* 0x000fe20000400000 */
[----:B------:R-:W-:Y:S01]  /*13920*/  FMUL R22, R22, 1.4426950216293334961 ;  /* 0x3fb8aa3b16167820 */ /* 0x000fe20000400000 */
[--C-:B------:R-:W-:Y:S01]  /*13930*/  FADD R23, R23, -R3.reuse ;  /* 0x8000000317177221 */ /* 0x100fe20000000000 */
[--C-:B------:R-:W-:Y:S01]  /*13940*/  FADD R24, R24, -R3.reuse ;  /* 0x8000000318187221 */ /* 0x100fe20000000000 */
[----:B------:R4:W-:Y:S01]  /*13950*/  MUFU.EX2 R56, R67 ;  /* 0x0000004300387308 */ /* 0x0009e20000000800 */
[--C-:B------:R-:W-:Y:S01]  /*13960*/  FADD R25, R25, -R3.reuse ;  /* 0x8000000319197221 */ /* 0x100fe20000000000 */
[----:B------:R-:W-:Y:S01]  /*13970*/  FMUL R23, R23, 1.4426950216293334961 ;  /* 0x3fb8aa3b17177820 */ /* 0x000fe20000400000 */
[----:B------:R-:W-:Y:S01]  /*13980*/  FMUL R24, R24, 1.4426950216293334961 ;  /* 0x3fb8aa3b18187820 */ /* 0x000fe20000400000 */
[--C-:B------:R-:W-:Y:S01]  /*13990*/  FADD R26, R26, -R3.reuse ;  /* 0x800000031a1a7221 */ /* 0x100fe20000000000 */
[----:B------:R-:W-:Y:S01]  /*139a0*/  FMUL R25, R25, 1.4426950216293334961 ;  /* 0x3fb8aa3b19197820 */ /* 0x000fe20000400000 */
[--C-:B------:R-:W-:Y:S01]  /*139b0*/  FADD R27, R27, -R3.reuse ;  /* 0x800000031b1b7221 */ /* 0x100fe20000000000 */
[--C-:B------:R-:W-:Y:S01]  /*139c0*/  FADD R28, R28, -R3.reuse ;  /* 0x800000031c1c7221 */ /* 0x100fe20000000000 */
[----:B------:R-:W-:Y:S01]  /*139d0*/  MUFU.EX2 R8, R8 ;  /* 0x0000000800087308 */ /* 0x000fe20000000800 */
[----:B----4-:R-:W-:Y:S01]  /*139e0*/  FMUL R67, R66, 1.4426950216293334961 ;  /* 0x3fb8aa3b42437820 */ /* 0x010fe20000400000 */
[--C-:B------:R-:W-:Y:S01]  /*139f0*/  FADD R66, R57, -R3.reuse ;  /* 0x8000000339427221 */ /* 0x100fe20000000000 */
[----:B------:R-:W-:Y:S01]  /*13a00*/  FMUL R26, R26, 1.4426950216293334961 ;  /* 0x3fb8aa3b1a1a7820 */ /* 0x000fe20000400000 */
[----:B------:R-:W-:Y:S01]  /*13a10*/  FMUL R27, R27, 1.4426950216293334961 ;  /* 0x3fb8aa3b1b1b7820 */ /* 0x000fe20000400000 */
[----:B------:R-:W-:Y:S01]  /*13a20*/  FMUL R28, R28, 1.4426950216293334961 ;  /* 0x3fb8aa3b1c1c7820 */ /* 0x000fe20000400000 */
[--C-:B------:R-:W-:Y:S01]  /*13a30*/  FADD R151, R151, -R3.reuse ;  /* 0x8000000397977221 */ /* 0x100fe20000000000 */
[--C-:B------:R-:W-:Y:S01]  /*13a40*/  FADD R152, R152, -R3.reuse ;  /* 0x8000000398987221 */ /* 0x100fe20000000000 */
[----:B------:R-:W4:Y:S01]  /*13a50*/  MUFU.EX2 R9, R9 ;  /* 0x0000000900097308 */ /* 0x000f220000000800 */
[--C-:B------:R-:W-:Y:S01]  /*13a60*/  FADD R153, R153, -R3.reuse ;  /* 0x8000000399997221 */ /* 0x100fe20000000000 */
[----:B------:R-:W-:Y:S01]  /*13a70*/  FMUL R51, R151, 1.4426950216293334961 ;  /* 0x3fb8aa3b97337820 */ /* 0x000fe20000400000 */
[----:B------:R-:W-:Y:S01]  /*13a80*/  FMUL R61, R152, 1.4426950216293334961 ;  /* 0x3fb8aa3b983d7820 */ /* 0x000fe20000400000 */
[--C-:B------:R-:W-:Y:S01]  /*13a90*/  FADD R154, R154, -R3.reuse ;  /* 0x800000039a9a7221 */ /* 0x100fe20000000000 */
[----:B------:R-:W-:Y:S01]  /*13aa0*/  FMUL R62, R153, 1.4426950216293334961 ;  /* 0x3fb8aa3b993e7820 */ /* 0x000fe20000400000 */
[--C-:B------:R-:W-:Y:S01]  /*13ab0*/  FADD R74, R74, -R3.reuse ;  /* 0x800000034a4a7221 */ /* 0x100fe20000000000 */
[--C-:B------:R-:W-:Y:S01]  /*13ac0*/  FADD R75, R75, -R3.reuse ;  /* 0x800000034b4b7221 */ /* 0x100fe20000000000 */
[----:B------:R0:W-:Y:S01]  /*13ad0*/  MUFU.EX2 R57, R67 ;  /* 0x0000004300397308 */ /* 0x0001e20000000800 */
[----:B------:R-:W-:Y:S01]  /*13ae0*/  FMUL R63, R154, 1.4426950216293334961 ;  /* 0x3fb8aa3b9a3f7820 */ /* 0x000fe20000400000 */
[----:B------:R-:W-:Y:S01]  /*13af0*/  FMUL R64, R74, 1.4426950216293334961 ;  /* 0x3fb8aa3b4a407820 */ /* 0x000fe20000400000 */
[----:B------:R-:W-:Y:S01]  /*13b00*/  FMUL R65, R75, 1.4426950216293334961 ;  /* 0x3fb8aa3b4b417820 */ /* 0x000fe20000400000 */
[--C-:B------:R-:W-:Y:S01]  /*13b10*/  FADD R143, R143, -R3.reuse ;  /* 0x800000038f8f7221 */ /* 0x100fe20000000000 */
[----:B------:R-:W-:Y:S01]  /*13b20*/  FMUL R66, R66, 1.4426950216293334961 ;  /* 0x3fb8aa3b42427820 */ /* 0x000fe20000400000 */
[--C-:B------:R-:W-:Y:S01]  /*13b30*/  FADD R74, R58, -R3.reuse ;  /* 0x800000033a4a7221 */ /* 0x100fe20000000000 */
[----:B------:R-:W-:Y:S01]  /*13b40*/  FADD R155, R155, -R3 ;  /* 0x800000039b9b7221 */ /* 0x000fe20000000000 */
[----:B------:R-:W3:Y:S01]  /*13b50*/  MUFU.EX2 R10, R10 ;  /* 0x0000000a000a7308 */ /* 0x000ee20000000800 */
[----:B0-----:R-:W-:Y:S01]  /*13b60*/  FADD R67, R4, R5 ;  /* 0x0000000504437221 */ /* 0x001fe20000000000 */
[----:B------:R-:W-:Y:S01]  /*13b70*/  FMUL R143, R143, 1.4426950216293334961 ;  /* 0x3fb8aa3b8f8f7820 */ /* 0x000fe20000400000 */
[----:B------:R-:W-:Y:S01]  /*13b80*/  F2FP.F16.F32.PACK_AB R4, R5, R4 ;  /* 0x000000040504723e */ /* 0x000fe200000000ff */
[----:B------:R-:W-:Y:S01]  /*13b90*/  FMUL R155, R155, 1.4426950216293334961 ;  /* 0x3fb8aa3b9b9b7820 */ /* 0x000fe20000400000 */
[----:B--2---:R-:W-:Y:S01]  /*13ba0*/  FADD R67, R6, R67 ;  /* 0x0000004306437221 */ /* 0x004fe20000000000 */
[C---:B-1----:R-:W-:Y:S01]  /*13bb0*/  F2FP.F16.F32.PACK_AB R5, R7.reuse, R6 ;  /* 0x000000060705723e */ /* 0x042fe200000000ff */
[----:B------:R-:W-:Y:S01]  /*13bc0*/  FADD R48, R48, -R3 ;  /* 0x8000000330307221 */ /* 0x000fe20000000000 */
[----:B------:R-:W0:Y:S01]  /*13bd0*/  MUFU.EX2 R11, R11 ;  /* 0x0000000b000b7308 */ /* 0x000e220000000800 */
[----:B------:R-:W-:Y:S01]  /*13be0*/  FADD R67, R7, R67 ;  /* 0x0000004307437221 */ /* 0x000fe20000000000 */
[----:B----4-:R-:W-:Y:S01]  /*13bf0*/  F2FP.F16.F32.PACK_AB R6, R9, R8 ;  /* 0x000000080906723e */ /* 0x010fe200000000ff */
[--C-:B------:R-:W-:Y:S01]  /*13c00*/  FADD R29, R29, -R3.reuse ;  /* 0x800000031d1d7221 */ /* 0x100fe20000000000 */
[----:B------:R-:W-:Y:S01]  /*13c10*/  FADD R30, R30, -R3 ;  /* 0x800000031e1e7221 */ /* 0x000fe20000000000 */
[----:B------:R-:W-:Y:S01]  /*13c20*/  FADD R67, R8, R67 ;  /* 0x0000004308437221 */ /* 0x000fe20000000000 */
[----:B------:R-:W-:Y:S01]  /*13c30*/  FADD R8, R59, -R3 ;  /* 0x800000033b087221 */ /* 0x000fe20000000000 */
[----:B------:R-:W-:Y:S01]  /*13c40*/  FMUL R29, R29, 1.4426950216293334961 ;  /* 0x3fb8aa3b1d1d7820 */ /* 0x000fe20000400000 */
[----:B------:R-:W1:Y:S01]  /*13c50*/  MUFU.EX2 R12, R12 ;  /* 0x0000000c000c7308 */ /* 0x000e620000000800 */
[----:B------:R-:W-:Y:S01]  /*13c60*/  FADD R67, R9, R67 ;  /* 0x0000004309437221 */ /* 0x000fe20000000000 */
[----:B------:R-:W-:Y:S01]  /*13c70*/  FMUL R8, R8, 1.4426950216293334961 ;  /* 0x3fb8aa3b08087820 */ /* 0x000fe20000400000 */
[----:B------:R-:W-:Y:S01]  /*13c80*/  FADD R9, R60, -R3 ;  /* 0x800000033c097221 */ /* 0x000fe20000000000 */
[----:B------:R-:W-:Y:S01]  /*13c90*/  FMUL R30, R30, 1.4426950216293334961 ;  /* 0x3fb8aa3b1e1e7820 */ /* 0x000fe20000400000 */
[----:B---3--:R-:W-:Y:S01]  /*13ca0*/  FADD R67, R10, R67 ;  /* 0x000000430a437221 */ /* 0x008fe20000000000 */
[----:B------:R-:W-:Y:S01]  /*13cb0*/  FADD R31, R31, -R3 ;  /* 0x800000031f1f7221 */ /* 0x000fe20000000000 */
[----:B------:R-:W-:Y:S01]  /*13cc0*/  FMUL R9, R9, 1.4426950216293334961 ;  /* 0x3fb8aa3b09097820 */ /* 0x000fe20000400000 */
[----:B------:R-:W2:Y:S01]  /*13cd0*/  MUFU.EX2 R13, R13 ;  /* 0x0000000d000d7308 */ /* 0x000ea20000000800 */
[C---:B0-----:R-:W-:Y:S01]  /*13ce0*/  FADD R67, R11.reuse, R67 ;  /* 0x000000430b437221 */ /* 0x041fe20000000000 */
[----:B------:R-:W-:Y:S01]  /*13cf0*/  F2FP.F16.F32.PACK_AB R7, R11, R10 ;  /* 0x0000000a0b07723e */ /* 0x000fe200000000ff */
[--C-:B------:R-:W-:Y:S01]  /*13d00*/  FADD R10, R43, -R3.reuse ;  /* 0x800000032b0a7221 */ /* 0x100fe20000000000 */
[--C-:B------:R-:W-:Y:S01]  /*13d10*/  FADD R11, R44, -R3.reuse ;  /* 0x800000032c0b7221 */ /* 0x100fe20000000000 */
[----:B------:R-:W-:Y:S01]  /*13d20*/  FMUL R31, R31, 1.4426950216293334961 ;  /* 0x3fb8aa3b1f1f7820 */ /* 0x000fe20000400000 */
[----:B------:R-:W-:Y:S01]  /*13d30*/  FADD R32, R32, -R3 ;  /* 0x8000000320207221 */ /* 0x000fe20000000000 */
[----:B------:R-:W-:Y:S01]  /*13d40*/  FMUL R10, R10, 1.4426950216293334961 ;  /* 0x3fb8aa3b0a0a7820 */ /* 0x000fe20000400000 */
[----:B------:R-:W0:Y:S01]  /*13d50*/  MUFU.EX2 R14, R14 ;  /* 0x0000000e000e7308 */ /* 0x000e220000000800 */
[----:B-1----:R-:W-:Y:S01]  /*13d60*/  FADD R67, R12, R67 ;  /* 0x000000430c437221 */ /* 0x002fe20000000000 */
[----:B------:R-:W-:Y:S01]  /*13d70*/  FMUL R11, R11, 1.4426950216293334961 ;  /* 0x3fb8aa3b0b0b7820 */ /* 0x000fe20000400000 */
[----:B------:R-:W-:Y:S01]  /*13d80*/  FMUL R32, R32, 1.4426950216293334961 ;  /* 0x3fb8aa3b20207820 */ /* 0x000fe20000400000 */
[--C-:B------:R-:W-:Y:S01]  /*13d90*/  FADD R33, R33, -R3.reuse ;  /* 0x8000000321217221 */ /* 0x100fe20000000000 */
[--C-:B------:R-:W-:Y:S01]  /*13da0*/  FADD R34, R34, -R3.reuse ;  /* 0x8000000322227221 */ /* 0x100fe20000000000 */
[--C-:B------:R-:W-:Y:S01]  /*13db0*/  FADD R35, R35, -R3.reuse ;  /* 0x8000000323237221 */ /* 0x100fe20000000000 */
[----:B------:R-:W-:Y:S01]  /*13dc0*/  FADD R52, R52, -R3 ;  /* 0x8000000334347221 */ /* 0x000fe20000000000 */
[----:B------:R-:W1:Y:S01]  /*13dd0*/  MUFU.EX2 R15, R15 ;  /* 0x0000000f000f7308 */ /* 0x000e620000000800 */
[----:B--2---:R-:W-:Y:S01]  /*13de0*/  FADD R67, R13, R67 ;  /* 0x000000430d437221 */ /* 0x004fe20000000000 */
[----:B------:R-:W-:Y:S01]  /*13df0*/  FMUL R33, R33, 1.4426950216293334961 ;  /* 0x3fb8aa3b21217820 */ /* 0x000fe20000400000 */
[----:B------:R-:W-:Y:S01]  /*13e00*/  FMUL R34, R34, 1.4426950216293334961 ;  /* 0x3fb8aa3b22227820 */ /* 0x000fe20000400000 */
[----:B------:R-:W-:Y:S01]  /*13e10*/  FMUL R35, R35, 1.4426950216293334961 ;  /* 0x3fb8aa3b23237820 */ /* 0x000fe20000400000 */
[--C-:B------:R-:W-:Y:S01]  /*13e20*/  FADD R53, R53, -R3.reuse ;  /* 0x8000000335357221 */ /* 0x100fe20000000000 */
[----:B------:R-:W-:-:S02]  /*13e30*/  FADD R37, R37, -R3 ;  /* 0x8000000325257221 */ /* 0x000fc40000000000 */
[----:B------:R-:W2:Y:S01]  /*13e40*/  MUFU.EX2 R16, R16 ;  /* 0x0000001000107308 */ /* 0x000ea20000000800 */
[----:B0-----:R-:W-:Y:S01]  /*13e50*/  FADD R67, R14, R67 ;  /* 0x000000430e437221 */ /* 0x001fe20000000000 */
[----:B------:R-:W-:-:S06]  /*13e60*/  FMUL R53, R53, 1.4426950216293334961 ;  /* 0x3fb8aa3b35357820 */ /* 0x000fcc0000400000 */
[----:B------:R-:W0:Y:S01]  /*13e70*/  MUFU.EX2 R17, R17 ;  /* 0x0000001100117308 */ /* 0x000e220000000800 */
[----:B-1----:R-:W-:-:S07]  /*13e80*/  FADD R67, R15, R67 ;  /* 0x000000430f437221 */ /* 0x002fce0000000000 */
[----:B------:R-:W1:Y:S01]  /*13e90*/  MUFU.EX2 R18, R18 ;  /* 0x0000001200127308 */ /* 0x000e620000000800 */
[----:B--2---:R-:W-:-:S07]  /*13ea0*/  FADD R67, R16, R67 ;  /* 0x0000004310437221 */ /* 0x004fce0000000000 */
[----:B------:R-:W2:Y:S01]  /*13eb0*/  MUFU.EX2 R19, R19 ;  /* 0x0000001300137308 */ /* 0x000ea20000000800 */
[----:B0-----:R-:W-:-:S07]  /*13ec0*/  FADD R67, R17, R67 ;  /* 0x0000004311437221 */ /* 0x001fce0000000000 */
        /* <DEDUP_REMOVED lines=32> */
[----:B------:R1:W3:Y:S01]  /*140d0*/  MUFU.EX2 R58, R66 ;  /* 0x00000042003a7308 */ /* 0x0002e20000000800 */
[----:B--2---:R-:W-:-:S07]  /*140e0*/  FADD R67, R65, R67 ;  /* 0x0000004341437221 */ /* 0x004fce0000000000 */
[----:B------:R-:W-:Y:S01]  /*140f0*/  MUFU.EX2 R59, R155 ;  /* 0x0000009b003b7308 */ /* 0x000fe20000000800 */
[----:B-1----:R-:W-:Y:S01]  /*14100*/  FMUL R66, R74, 1.4426950216293334961 ;  /* 0x3fb8aa3b4a427820 */ /* 0x002fe20000400000 */
[----:B0-----:R-:W-:-:S04]  /*14110*/  FADD R67, R54, R67 ;  /* 0x0000004336437221 */ /* 0x001fc80000000000 */
[----:B------:R-:W-:Y:S02]  /*14120*/  FADD R67, R55, R67 ;  /* 0x0000004337437221 */ /* 0x000fe40000000000 */
[----:B------:R-:W0:Y:S02]  /*14130*/  MUFU.EX2 R66, R66 ;  /* 0x0000004200427308 */ /* 0x000e240000000800 */
[----:B------:R-:W-:-:S04]  /*14140*/  FADD R67, R56, R67 ;  /* 0x0000004338437221 */ /* 0x000fc80000000000 */
[----:B------:R-:W-:Y:S02]  /*14150*/  FADD R67, R57, R67 ;  /* 0x0000004339437221 */ /* 0x000fe40000000000 */
[----:B------:R1:W2:Y:S02]  /*14160*/  MUFU.EX2 R60, R8 ;  /* 0x00000008003c7308 */ /* 0x0002a40000000800 */
[----:B---3--:R-:W-:-:S06]  /*14170*/  FADD R67, R58, R67 ;  /* 0x000000433a437221 */ /* 0x008fcc0000000000 */
[----:B------:R3:W4:Y:S01]  /*14180*/  MUFU.EX2 R43, R9 ;  /* 0x00000009002b7308 */ /* 0x0007220000000800 */
[----:B-1----:R-:W-:Y:S01]  /*14190*/  F2FP.F16.F32.PACK_AB R8, R13, R12 ;  /* 0x0000000c0d08723e */ /* 0x002fe200000000ff */
[----:B------:R-:W-:Y:S01]  /*141a0*/  FADD R12, R45, -R3 ;  /* 0x800000032d0c7221 */ /* 0x000fe20000000000 */
[----:B0-----:R-:W-:Y:S01]  /*141b0*/  FADD R67, R66, R67 ;  /* 0x0000004342437221 */ /* 0x001fe20000000000 */
[----:B------:R-:W-:Y:S02]  /*141c0*/  FADD R13, R47, -R3 ;  /* 0x800000032f0d7221 */ /* 0x000fe40000000000 */
[----:B------:R-:W-:Y:S01]  /*141d0*/  FMUL R12, R12, 1.4426950216293334961 ;  /* 0x3fb8aa3b0c0c7820 */ /* 0x000fe20000400000 */
[----:B------:R-:W-:Y:S01]  /*141e0*/  FADD R67, R59, R67 ;  /* 0x000000433b437221 */ /* 0x000fe20000000000 */
[----:B------:R0:W1:Y:S01]  /*141f0*/  MUFU.EX2 R44, R10 ;  /* 0x0000000a002c7308 */ /* 0x0000620000000800 */
[----:B---3--:R-:W-:Y:S01]  /*14200*/  F2FP.F16.F32.PACK_AB R9, R15, R14 ;  /* 0x0000000e0f09723e */ /* 0x008fe200000000ff */
[----:B------:R-:W-:Y:S01]  /*14210*/  FMUL R13, R13, 1.4426950216293334961 ;  /* 0x3fb8aa3b0d0d7820 */ /* 0x000fe20000400000 */
[----:B------:R-:W-:Y:S01]  /*14220*/  FADD R14, R46, -R3 ;  /* 0x800000032e0e7221 */ /* 0x000fe20000000000 */
[----:B--2---:R-:W-:Y:S01]  /*14230*/  FADD R67, R60, R67 ;  /* 0x000000433c437221 */ /* 0x004fe20000000000 */
[----:B------:R-:W-:-:S02]  /*14240*/  FADD R15, R49, -R3 ;  /* 0x80000003310f7221 */ /* 0x000fc40000000000 */
[----:B------:R-:W-:Y:S01]  /*14250*/  FMUL R14, R14, 1.4426950216293334961 ;  /* 0x3fb8aa3b0e0e7820 */ /* 0x000fe20000400000 */
[----:B------:R2:W3:Y:S01]  /*14260*/  MUFU.EX2 R45, R11 ;  /* 0x0000000b002d7308 */ /* 0x0004e20000000800 */
[----:B0-----:R-:W-:Y:S01]  /*14270*/  F2FP.F16.F32.PACK_AB R10, R17, R16 ;  /* 0x00000010110a723e */ /* 0x001fe200000000ff */
[----:B------:R-:W-:Y:S01]  /*14280*/  FADD R16, R50, -R3 ;  /* 0x8000000332107221 */ /* 0x000fe20000000000 */
[----:B----4-:R-:W-:Y:S01]  /*14290*/  FADD R67, R43, R67 ;  /* 0x000000432b437221 */ /* 0x010fe20000000000 */
[----:B------:R-:W-:Y:S01]  /*142a0*/  FMUL R15, R15, 1.4426950216293334961 ;  /* 0x3fb8aa3b0f0f7820 */ /* 0x000fe20000400000 */
[----:B------:R-:W-:Y:S01]  /*142b0*/  F2FP.F16.F32.PACK_AB R17, R62, R61 ;  /* 0x0000003d3e11723e */ /* 0x000fe200000000ff */
[----:B------:R-:W-:Y:S02]  /*142c0*/  FMUL R16, R16, 1.4426950216293334961 ;  /* 0x3fb8aa3b10107820 */ /* 0x000fe40000400000 */
[----:B------:R0:W4:Y:S01]  /*142d0*/  MUFU.EX2 R47, R12 ;  /* 0x0000000c002f7308 */ /* 0x0001220000000800 */
[----:B-1----:R-:W-:Y:S01]  /*142e0*/  FADD R67, R44, R67 ;  /* 0x000000432c437221 */ /* 0x002fe20000000000 */
[----:B--2---:R-:W-:-:S02]  /*142f0*/  F2FP.F16.F32.PACK_AB R11, R19, R18 ;  /* 0x00000012130b723e */ /* 0x004fc400000000ff */
[----:B------:R-:W-:Y:S02]  /*14300*/  F2FP.F16.F32.PACK_AB R18, R64, R63 ;  /* 0x0000003f4012723e */ /* 0x000fe400000000ff */
[----:B------:R-:W-:Y:S02]  /*14310*/  F2FP.F16.F32.PACK_AB R19, R54, R65 ;  /* 0x000000413613723e */ /* 0x000fe400000000ff */
[----:B------:R1:W2:Y:S01]  /*14320*/  MUFU.EX2 R46, R13 ;  /* 0x0000000d002e7308 */ /* 0x0002a20000000800 */
[----:B---3--:R-:W-:Y:S01]  /*14330*/  FADD R67, R45, R67 ;  /* 0x000000432d437221 */ /* 0x008fe20000000000 */
[----:B0-----:R-:W-:Y:S02]  /*14340*/  F2FP.F16.F32.PACK_AB R12, R21, R20 ;  /* 0x00000014150c723e */ /* 0x001fe400000000ff */
[----:B------:R-:W-:Y:S02]  /*14350*/  F2FP.F16.F32.PACK_AB R20, R56, R55 ;  /* 0x000000373814723e */ /* 0x000fe400000000ff */
[----:B------:R-:W-:-:S02]  /*14360*/  F2FP.F16.F32.PACK_AB R21, R58, R57 ;  /* 0x000000393a15723e */ /* 0x000fc400000000ff */
[----:B------:R0:W3:Y:S01]  /*14370*/  MUFU.EX2 R49, R14 ;  /* 0x0000000e00317308 */ /* 0x0000e20000000800 */
[----:B----4-:R-:W-:Y:S01]  /*14380*/  FADD R67, R47, R67 ;  /* 0x000000432f437221 */ /* 0x010fe20000000000 */
[----:B-1----:R-:W-:Y:S02]  /*14390*/  F2FP.F16.F32.PACK_AB R13, R23, R22 ;  /* 0x00000016170d723e */ /* 0x002fe400000000ff */
[----:B------:R-:W-:Y:S01]  /*143a0*/  F2FP.F16.F32.PACK_AB R23, R43, R60 ;  /* 0x0000003c2b17723e */ /* 0x000fe200000000ff */
[----:B------:R-:W-:Y:S01]  /*143b0*/  FMUL R43, R52, 1.4426950216293334961 ;  /* 0x3fb8aa3b342b7820 */ /* 0x000fe20000400000 */
[----:B------:R-:W-:Y:S02]  /*143c0*/  F2FP.F16.F32.PACK_AB R22, R59, R66 ;  /* 0x000000423b16723e */ /* 0x000fe400000000ff */
[----:B------:R1:W4:Y:S01]  /*143d0*/  MUFU.EX2 R50, R15 ;  /* 0x0000000f00327308 */ /* 0x0003220000000800 */
[----:B--2---:R-:W-:Y:S01]  /*143e0*/  FADD R67, R46, R67 ;  /* 0x000000432e437221 */ /* 0x004fe20000000000 */
[----:B0-----:R-:W-:-:S02]  /*143f0*/  F2FP.F16.F32.PACK_AB R14, R25, R24 ;  /* 0x00000018190e723e */ /* 0x001fc400000000ff */
[----:B------:R-:W-:Y:S01]  /*14400*/  F2FP.F16.F32.PACK_AB R24, R45, R44 ;  /* 0x0000002c2d18723e */ /* 0x000fe200000000ff */
[--C-:B------:R-:W-:Y:S01]  /*14410*/  FADD R44, R36, -R3.reuse ;  /* 0x80000003242c7221 */ /* 0x100fe20000000000 */
[----:B------:R-:W-:Y:S01]  /*14420*/  FADD R45, R38, -R3 ;  /* 0x80000003262d7221 */ /* 0x000fe20000000000 */
[----:B------:R-:W-:Y:S01]  /*14430*/  F2FP.F16.F32.PACK_AB R25, R46, R47 ;  /* 0x0000002f2e19723e */ /* 0x000fe200000000ff */
[----:B------:R-:W-:Y:S01]  /*14440*/  MUFU.EX2 R29, R29 ;  /* 0x0000001d001d7308 */ /* 0x000fe20000000800 */
[----:B-1----:R-:W-:Y:S01]  /*14450*/  F2FP.F16.F32.PACK_AB R15, R27, R26 ;  /* 0x0000001a1b0f723e */ /* 0x002fe200000000ff */
[----:B---3--:R-:W-:Y:S01]  /*14460*/  FADD R67, R49, R67 ;  /* 0x0000004331437221 */ /* 0x008fe20000000000 */
[----:B------:R-:W-:Y:S01]  /*14470*/  FMUL R44, R44, 1.4426950216293334961 ;  /* 0x3fb8aa3b2c2c7820 */ /* 0x000fe20000400000 */
[----:B------:R-:W-:-:S04]  /*14480*/  FMUL R45, R45, 1.4426950216293334961 ;  /* 0x3fb8aa3b2d2d7820 */ /* 0x000fc80000400000 */
[----:B------:R0:W1:Y:S01]  /*14490*/  MUFU.EX2 R27, R16 ;  /* 0x00000010001b7308 */ /* 0x0000620000000800 */
[C---:B----4-:R-:W-:Y:S01]  /*144a0*/  FADD R67, R50.reuse, R67 ;  /* 0x0000004332437221 */ /* 0x050fe20000000000 */
[----:B------:R-:W-:-:S06]  /*144b0*/  F2FP.F16.F32.PACK_AB R26, R50, R49 ;  /* 0x00000031321a723e */ /* 0x000fcc00000000ff */
[----:B------:R-:W-:Y:S01]  /*144c0*/  MUFU.EX2 R30, R30 ;  /* 0x0000001e001e7308 */ /* 0x000fe20000000800 */
[----:B0-----:R-:W-:Y:S01]  /*144d0*/  F2FP.F16.F32.PACK_AB R16, R51, R28 ;  /* 0x0000001c3310723e */ /* 0x001fe200000000ff */
[----:B------:R-:W-:-:S06]  /*144e0*/  FMUL R28, R48, 1.4426950216293334961 ;  /* 0x3fb8aa3b301c7820 */ /* 0x000fcc0000400000 */
[----:B------:R-:W0:Y:S01]  /*144f0*/  MUFU.EX2 R28, R28 ;  /* 0x0000001c001c7308 */ /* 0x000e220000000800 */
[----:B-1----:R-:W-:-:S07]  /*14500*/  FADD R67, R27, R67 ;  /* 0x000000431b437221 */ /* 0x002fce0000000000 */
[----:B------:R-:W1:Y:S08]  /*14510*/  MUFU.EX2 R31, R31 ;  /* 0x0000001f001f7308 */ /* 0x000e700000000800 */
[----:B------:R-:W2:Y:S01]  /*14520*/  MUFU.EX2 R32, R32 ;  /* 0x0000002000207308 */ /* 0x000ea20000000800 */
[C---:B0-----:R-:W-:Y:S01]  /*14530*/  FADD R67, R28.reuse, R67 ;  /* 0x000000431c437221 */ /* 0x041fe20000000000 */
[----:B------:R-:W-:-:S02]  /*14540*/  F2FP.F16.F32.PACK_AB R27, R28, R27 ;  /* 0x0000001b1c1b723e */ /* 0x000fc400000000ff */
[----:B------:R-:W-:Y:S01]  /*14550*/  F2FP.F16.F32.PACK_AB R28, R30, R29 ;  /* 0x0000001d1e1c723e */ /* 0x000fe200000000ff */
[----:B------:R-:W-:-:S03]  /*14560*/  FADD R67, R29, R67 ;  /* 0x000000431d437221 */ /* 0x000fc60000000000 */
[----:B------:R-:W0:Y:S01]  /*14570*/  MUFU.EX2 R33, R33 ;  /* 0x0000002100217308 */ /* 0x000e220000000800 */
[----:B------:R-:W-:Y:S01]  /*14580*/  FADD R67, R30, R67 ;  /* 0x000000431e437221 */ /* 0x000fe20000000000 */
[----:B------:R-:W-:Y:S01]  /*14590*/  FMUL R30, R37, 1.4426950216293334961 ;  /* 0x3fb8aa3b251e7820 */ /* 0x000fe20000400000 */
[----:B------:R-:W-:Y:S02]  /*145a0*/  FADD R37, R40, -R3 ;  /* 0x8000000328257221 */ /* 0x000fe40000000000 */
[----:B-1----:R-:W-:Y:S02]  /*145b0*/  FADD R67, R31, R67 ;  /* 0x000000431f437221 */ /* 0x002fe40000000000 */
[----:B------:R-:W-:Y:S01]  /*145c0*/  FMUL R37, R37, 1.4426950216293334961 ;  /* 0x3fb8aa3b25257820 */ /* 0x000fe20000400000 */
        /* <DEDUP_REMOVED lines=8> */
[----:B------:R2:W3:Y:S01]  /*14650*/  MUFU.EX2 R38, R44 ;  /* 0x0000002c00267308 */ /* 0x0004e20000000800 */
[----:B0-----:R-:W-:-:S07]  /*14660*/  FADD R29, R43, R29 ;  /* 0x0000001d2b1d7221 */ /* 0x001fce0000000000 */
[----:B------:R0:W-:Y:S01]  /*14670*/  MUFU.EX2 R40, R30 ;  /* 0x0000001e00287308 */ /* 0x0001e20000000800 */
[----:B--2---:R-:W-:Y:S01]  /*14680*/  FADD R44, R39, -R3 ;  /* 0x80000003272c7221 */ /* 0x004fe20000000000 */
[----:B-1----:R-:W-:-:S03]  /*14690*/  FADD R29, R36, R29 ;  /* 0x0000001d241d7221 */ /* 0x002fc60000000000 */
[----:B------:R-:W-:-:S03]  /*146a0*/  FMUL R44, R44, 1.4426950216293334961 ;  /* 0x3fb8aa3b2c2c7820 */ /* 0x000fc60000400000 */
[----:B------:R1:W2:Y:S01]  /*146b0*/  MUFU.EX2 R39, R45 ;  /* 0x0000002d00277308 */ /* 0x0002a20000000800 */
[----:B0-----:R-:W-:Y:S01]  /*146c0*/  FADD R30, R41, -R3 ;  /* 0x80000003291e7221 */ /* 0x001fe20000000000 */
[----:B---3--:R-:W-:-:S03]  /*146d0*/  FADD R29, R38, R29 ;  /* 0x0000001d261d7221 */ /* 0x008fc60000000000 */
[----:B------:R-:W-:-:S03]  /*146e0*/  FMUL R30, R30, 1.4426950216293334961 ;  /* 0x3fb8aa3b1e1e7820 */ /* 0x000fc60000400000 */
[----:B------:R0:W-:Y:S01]  /*146f0*/  MUFU.EX2 R41, R37 ;  /* 0x0000002500297308 */ /* 0x0001e20000000800 */
[----:B-1----:R-:W-:-:S04]  /*14700*/  FADD R45, R42, -R3 ;  /* 0x800000032a2d7221 */ /* 0x002fc80000000000 */
[----:B------:R-:W-:-:S03]  /*14710*/  FMUL R45, R45, 1.4426950216293334961 ;  /* 0x3fb8aa3b2d2d7820 */ /* 0x000fc60000400000 */
[----:B------:R-:W1:Y:S01]  /*14720*/  MUFU.EX2 R44, R44 ;  /* 0x0000002c002c7308 */ /* 0x000e620000000800 */
[----:B0-----:R-:W-:Y:S02]  /*14730*/  IMAD.U32 R37, RZ, RZ, UR67 ;  /* 0x00000043ff257e24 */ /* 0x001fe4000f8e00ff */
[----:B--2---:R-:W-:Y:S02]  /*14740*/  FADD R29, R39, R29 ;  /* 0x0000001d271d7221 */ /* 0x004fe40000000000 */
[----:B------:R-:W0:Y:S03]  /*14750*/  SYNCS.PHASECHK.TRANS64.TRYWAIT P1, [UR9], R37 ;  /* 0x00000025ff0075a7 */ /* 0x000e260008021109 */
[----:B------:R1:W2:Y:S08]  /*14760*/  MUFU.EX2 R42, R30 ;  /* 0x0000001e002a7308 */ /* 0x0002b00000000800 */
[----:B------:R-:W3:Y:S01]  /*14770*/  MUFU.EX2 R45, R45 ;  /* 0x0000002d002d7308 */ /* 0x000ee20000000800 */
[----:B-1----:R-:W-:Y:S01]  /*14780*/  FADD R30, R44, R29 ;  /* 0x0000001d2c1e7221 */ /* 0x002fe20000000000 */
[----:B------:R-:W-:-:S03]  /*14790*/  F2FP.F16.F32.PACK_AB R29, R32, R31 ;  /* 0x0000001f201d723e */ /* 0x000fc600000000ff */
[----:B------:R-:W-:Y:S01]  /*147a0*/  FADD R31, R40, R30 ;  /* 0x0000001e281f7221 */ /* 0x000fe20000000000 */
[----:B------:R-:W-:Y:S02]  /*147b0*/  F2FP.F16.F32.PACK_AB R30, R34, R33 ;  /* 0x00000021221e723e */ /* 0x000fe400000000ff */
[----:B------:R-:W-:Y:S01]  /*147c0*/  F2FP.F16.F32.PACK_AB R33, R44, R39 ;  /* 0x000000272c21723e */ /* 0x000fe200000000ff */
[----:B------:R-:W-:Y:S01]  /*147d0*/  FADD R32, R41, R31 ;  /* 0x0000001f29207221 */ /* 0x000fe20000000000 */
[----:B------:R-:W-:Y:S02]  /*147e0*/  F2FP.F16.F32.PACK_AB R31, R43, R35 ;  /* 0x000000232b1f723e */ /* 0x000fe400000000ff */
[----:B------:R-:W-:Y:S01]  /*147f0*/  F2FP.F16.F32.PACK_AB R34, R41, R40 ;  /* 0x000000282922723e */ /* 0x000fe200000000ff */
[----:B--2---:R-:W-:Y:S01]  /*14800*/  FADD R74, R42, R32 ;  /* 0x000000202a4a7221 */ /* 0x004fe20000000000 */
[----:B------:R-:W-:-:S03]  /*14810*/  F2FP.F16.F32.PACK_AB R32, R38, R36 ;  /* 0x000000242620723e */ /* 0x000fc600000000ff */
[C---:B---3--:R-:W-:Y:S01]  /*14820*/  FADD R74, R45.reuse, R74 ;  /* 0x0000004a2d4a7221 */ /* 0x048fe20000000000 */
[----:B------:R-:W-:-:S04]  /*14830*/  F2FP.F16.F32.PACK_AB R35, R45, R42 ;  /* 0x0000002a2d23723e */ /* 0x000fc800000000ff */
[----:B------:R1:W2:Y:S01]  /*14840*/  SHFL.BFLY PT, R75, R74, 0x10, 0x1f ;  /* 0x0e001f004a4b7f89 */ /* 0x0002a200000e0000 */
[----:B0-----:R-:W-:Y:S05]  /*14850*/  @!P1 BRA `(.L_x_15) ;  /* 0x0000005000949947 */ /* 0x001fea0003800000 */
.L_x_24:
[----:B------:R-:W3:Y:S04]  /*14860*/  LDL.64 R52, [R1+0x258] ;  /* 0x0002580001347983 */ /* 0x000ee80000100a00 */
[----:B------:R-:W4:Y:S04]  /*14870*/  LDL.64 R50, [R1+0x238] ;  /* 0x0002380001327983 */ /* 0x000f280000100a00 */
[----:B--2---:R-:W2:Y:S04]  /*14880*/  LDL.64 R54, [R1+0x278] ;  /* 0x0002780001367983 */ /* 0x004ea80000100a00 */
[----:B------:R-:W2:Y:S04]  /*14890*/  LDL.64 R46, [R1+0x1c8] ;  /* 0x0001c800012e7983 */ /* 0x000ea80000100a00 */
[----:B------:R-:W2:Y:S04]  /*148a0*/  LDL.64 R58, [R1+0x1f8] ;  /* 0x0001f800013a7983 */ /* 0x000ea80000100a00 */
[----:B------:R-:W2:Y:S01]  /*148b0*/  LDL.64 R44, [R1+0x1b0] ;  /* 0x0001b000012c7983 */ /* 0x000ea20000100a00 */
[----:B------:R-:W-:Y:S01]  /*148c0*/  STTM.16dp32bit_t0_t15.x32 tmem[UR8+0x80], R4 ;  /* 0x00008004000079ed */ /* 0x000fe20008a80008 */
[----:B------:R0:W-:Y:S02]  /*148d0*/  STTM.16dp32bit_t16_t31.x32 tmem[UR8+0xa0], R4 ;  /* 0x0000a004000079ed */ /* 0x0001e40008aa0008 */
[----:B------:R-:W2:Y:S04]  /*148e0*/  LDL.64 R48, [R1+0x1e0] ;  /* 0x0001e00001307983 */ /* 0x000ea80000100a00 */
[----:B------:R-:W2:Y:S04]  /*148f0*/  LDL.64 R40, [R1+0x180] ;  /* 0x0001800001287983 */ /* 0x000ea80000100a00 */
[----:B------:R-:W2:Y:S04]  /*14900*/  LDL.64 R38, [R1+0x168] ;  /* 0x0001680001267983 */ /* 0x000ea80000100a00 */
[----:B------:R-:W2:Y:S04]  /*14910*/  LDL.64 R60, [R1+0x218] ;  /* 0x00021800013c7983 */ /* 0x000ea80000100a00 */
[----:B------:R-:W2:Y:S04]  /*14920*/  LDL.64 R42, [R1+0x198] ;  /* 0x00019800012a7983 */ /* 0x000ea80000100a00 */
[----:B------:R-:W2:Y:S01]  /*14930*/  LDL.64 R56, [R1+0x298] ;  /* 0x0002980001387983 */ /* 0x000ea20000100a00 */
[----:B------:R-:W-:-:S02]  /*14940*/  IMAD.MOV.U32 R36, RZ, RZ, R72 ;  /* 0x000000ffff247224 */ /* 0x000fc400078e0048 */
[----:B------:R-:W-:Y:S01]  /*14950*/  IMAD.MOV.U32 R37, RZ, RZ, R73 ;  /* 0x000000ffff257224 */ /* 0x000fe200078e0049 */
[----:B------:R-:W2:Y:S04]  /*14960*/  LDL.64 R152, [R1+0x110] ;  /* 0x0001100001987983 */ /* 0x000ea80000100a00 */
[----:B------:R-:W2:Y:S04]  /*14970*/  LDL.64 R150, [R1+0x280] ;  /* 0x0002800001967983 */ /* 0x000ea80000100a00 */
[----:B------:R-:W2:Y:S04]  /*14980*/  LDL.64 R66, [R1+0x240] ;  /* 0x0002400001427983 */ /* 0x000ea80000100a00 */
[----:B------:R-:W2:Y:S04]  /*14990*/  LDL.64 R64, [R1+0x200] ;  /* 0x0002000001407983 */ /* 0x000ea80000100a00 */
[----:B------:R-:W2:Y:S04]  /*149a0*/  LDL.64 R154, [R1+0xa8] ;  /* 0x0000a800019a7983 */ /* 0x000ea80000100a00 */
[----:B0-----:R-:W2:Y:S04]  /*149b0*/  LDL.64 R24, [R1+0x150] ;  /* 0x0001500001187983 */ /* 0x001ea80000100a00 */
[----:B------:R-:W2:Y:S04]  /*149c0*/  LDL.64 R30, [R1+0x138] ;  /* 0x00013800011e7983 */ /* 0x000ea80000100a00 */
        /* <DEDUP_REMOVED lines=8> */
[----:B------:R-:W2:Y:S01]  /*14a50*/  LDL.64 R14, [R1+0x230] ;  /* 0x00023000010e7983 */ /* 0x000ea20000100a00 */
[----:B---3-5:R-:W-:-:S04]  /*14a60*/  IMAD.WIDE R6, R0, 0x2, R52 ;  /* 0x0000000200067825 */ /* 0x028fc800078e0234 */
[----:B----4-:R-:W-:-:S04]  /*14a70*/  IMAD.WIDE R4, R0, 0x2, R50 ;  /* 0x0000000200047825 */ /* 0x010fc800078e0232 */
[C---:B--2---:R-:W-:Y:S01]  /*14a80*/  IMAD.WIDE R8, R0.reuse, 0x2, R54 ;  /* 0x0000000200087825 */ /* 0x044fe200078e0236 */
[----:B------:R0:W2:Y:S04]  /*14a90*/  LDG.E.U16 R51, desc[UR18][R4.64] ;  /* 0x0000001204337981 */ /* 0x0000a8000c1e1500 */
[----:B------:R3:W4:Y:S01]  /*14aa0*/  LDG.E.U16 R54, desc[UR18][R6.64] ;  /* 0x0000001206367981 */ /* 0x000722000c1e1500 */
[----:B------:R-:W-:-:S03]  /*14ab0*/  IMAD.WIDE R10, R0, 0x2, R58 ;  /* 0x00000002000a7825 */ /* 0x000fc600078e023a */
[----:B------:R1:W2:Y:S01]  /*14ac0*/  LDG.E.U16 R53, desc[UR18][R8.64] ;  /* 0x0000001208357981 */ /* 0x0002a2000c1e1500 */
[----:B0-----:R-:W-:-:S03]  /*14ad0*/  IMAD.WIDE R4, R0, 0x2, R44 ;  /* 0x0000000200047825 */ /* 0x001fc600078e022c */
[----:B------:R-:W2:Y:S01]  /*14ae0*/  LDL.64 R44, [R1+0x20] ;  /* 0x00002000012c7983 */ /* 0x000ea20000100a00 */
[----:B---3--:R-:W-:-:S04]  /*14af0*/  IMAD.WIDE R6, R0, 0x2, R46 ;  /* 0x0000000200067825 */ /* 0x008fc800078e022e */
[C---:B-1----:R-:W-:Y:S01]  /*14b00*/  IMAD.WIDE R8, R0.reuse, 0x2, R48 ;  /* 0x0000000200087825 */ /* 0x042fe200078e0230 */
[----:B------:R-:W3:Y:S04]  /*14b10*/  LDG.E.U16 R47, desc[UR18][R6.64] ;  /* 0x00000012062f7981 */ /* 0x000ee8000c1e1500 */
[----:B------:R0:W2:Y:S04]  /*14b20*/  LDG.E.U16 R49, desc[UR18][R10.64] ;  /* 0x000000120a317981 */ /* 0x0000a8000c1e1500 */
[----:B------:R-:W2:Y:S04]  /*14b30*/  LDG.E.U16 R48, desc[UR18][R4.64] ;  /* 0x0000001204307981 */ /* 0x000ea8000c1e1500 */
[----:B------:R1:W2:Y:S01]  /*14b40*/  LDG.E.U16 R50, desc[UR18][R8.64] ;  /* 0x0000001208327981 */ /* 0x0002a2000c1e1500 */
[----:B0-----:R-:W-:-:S05]  /*14b50*/  IMAD.WIDE R10, R0, 0x2, R40 ;  /* 0x00000002000a7825 */ /* 0x001fca00078e0228 */
[----:B------:R0:W2:Y:S01]  /*14b60*/  LDG.E.U16 R46, desc[UR18][R10.64] ;  /* 0x000000120a2e7981 */ /* 0x0000a2000c1e1500 */
[----:B-1----:R-:W-:-:S04]  /*14b70*/  IMAD.WIDE R8, R0, 0x2, R38 ;  /* 0x0000000200087825 */ /* 0x002fc800078e0226 */
[C---:B------:R-:W-:Y:S01]  /*14b80*/  IMAD.WIDE R12, R0.reuse, 0x2, R60 ;  /* 0x00000002000c7825 */ /* 0x040fe200078e023c */
[----:B------:R-:W2:Y:S04]  /*14b90*/  LDG.E.U16 R41, desc[UR18][R8.64] ;  /* 0x0000001208297981 */ /* 0x000ea8000c1e1500 */
[----:B------:R-:W2:Y:S01]  /*14ba0*/  LDG.E.U16 R52, desc[UR18][R12.64] ;  /* 0x000000120c347981 */ /* 0x000ea2000c1e1500 */
[----:B------:R-:W-:-:S03]  /*14bb0*/  IMAD.WIDE R6, R0, 0x2, R24 ;  /* 0x0000000200067825 */ /* 0x000fc600078e0218 */
[----:B------:R-:W2:Y:S01]  /*14bc0*/  LDL.64 R24, [R1+0x1d8] ;  /* 0x0001d80001187983 */ /* 0x000ea20000100a00 */
[----:B------:R-:W-:-:S03]  /*14bd0*/  IMAD.WIDE R4, R0, 0x2, R30 ;  /* 0x0000000200047825 */ /* 0x000fc600078e021e */
[----:B------:R-:W3:Y:S01]  /*14be0*/  LDL.64 R30, [R1+0x190] ;  /* 0x00019000011e7983 */ /* 0x000ee20000100a00 */
[----:B0-----:R-:W-:-:S03]  /*14bf0*/  IMAD.WIDE R10, R0, 0x2, R18 ;  /* 0x00000002000a7825 */ /* 0x001fc600078e0212 */
[----:B------:R0:W3:Y:S04]  /*14c00*/  LDG.E.U16 R39, desc[UR18][R4.64] ;  /* 0x0000001204277981 */ /* 0x0000e8000c1e1500 */
[----:B------:R-:W3:Y:S01]  /*14c10*/  LDL.64 R18, [R1+0x1a8] ;  /* 0x0001a80001127983 */ /* 0x000ee20000100a00 */
[----:B------:R-:W-:-:S03]  /*14c20*/  IMAD.WIDE R62, R0, 0x2, R20 ;  /* 0x00000002003e7825 */ /* 0x000fc600078e0214 */
[----:B------:R-:W4:Y:S01]  /*14c30*/  LDL.64 R20, [R1+0x160] ;  /* 0x0001600001147983 */ /* 0x000f220000100a00 */
[----:B0-----:R-:W-:-:S03]  /*14c40*/  IMAD.WIDE R4, R0, 0x2, R26 ;  /* 0x0000000200047825 */ /* 0x001fc600078e021a */
[----:B------:R-:W4:Y:S01]  /*14c50*/  LDL.64 R26, [R1+0x178] ;  /* 0x00017800011a7983 */ /* 0x000f220000100a00 */
[----:B------:R-:W-:-:S03]  /*14c60*/  IMAD.WIDE R12, R0, 0x2, R42 ;  /* 0x00000002000c7825 */ /* 0x000fc600078e022a */
[----:B------:R0:W4:Y:S01]  /*14c70*/  LDG.E.U16 R42, desc[UR18][R6.64] ;  /* 0x00000012062a7981 */ /* 0x000122000c1e1500 */
[----:B------:R-:W-:-:S03]  /*14c80*/  IMAD.WIDE R8, R0, 0x2, R34 ;  /* 0x0000000200087825 */ /* 0x000fc600078e0222 */
[----:B------:R1:W4:Y:S01]  /*14c90*/  LDG.E.U16 R43, desc[UR18][R12.64] ;  /* 0x000000120c2b7981 */ /* 0x000322000c1e1500 */
[----:B------:R-:W-:-:S03]  /*14ca0*/  IMAD.WIDE R36, R0, 0x2, R36 ;  /* 0x0000000200247825 */ /* 0x000fc600078e0224 */
[----:B------:R1:W4:Y:S01]  /*14cb0*/  LDG.E.U16 R40, desc[UR18][R10.64] ;  /* 0x000000120a287981 */ /* 0x000322000c1e1500 */
[----:B0-----:R-:W-:-:S03]  /*14cc0*/  IMAD.WIDE R6, R0, 0x2, R28 ;  /* 0x0000000200067825 */ /* 0x001fc600078e021c */
[----:B------:R-:W4:Y:S01]  /*14cd0*/  LDL.64 R28, [R1+0x148] ;  /* 0x00014800011c7983 */ /* 0x000f220000100a00 */
[----:B-1----:R-:W-:-:S03]  /*14ce0*/  IMAD.WIDE R12, R0, 0x2, R22 ;  /* 0x00000002000c7825 */ /* 0x002fc600078e0216 */
[----:B------:R-:W4:Y:S01]  /*14cf0*/  LDL.64 R22, [R1+0x130] ;  /* 0x0001300001167983 */ /* 0x000f220000100a00 */
[----:B------:R-:W-:-:S03]  /*14d00*/  IMAD.WIDE R10, R0, 0x2, R16 ;  /* 0x00000002000a7825 */ /* 0x000fc600078e0210 */
[----:B------:R-:W4:Y:S01]  /*14d10*/  LDL.64 R16, [R1+0x118] ;  /* 0x0001180001107983 */ /* 0x000f220000100a00 */
[----:B------:R-:W-:-:S03]  /*14d20*/  IMAD.WIDE R56, R0, 0x2, R56 ;  /* 0x0000000200387825 */ /* 0x000fc600078e0238 */
[----:B------:R-:W4:Y:S04]  /*14d30*/  LDG.E.U16 R38, desc[UR18][R8.64] ;  /* 0x0000001208267981 */ /* 0x000f28000c1e1500 */
[----:B------:R0:W4:Y:S04]  /*14d40*/  LDG.E.U16 R61, desc[UR18][R6.64] ;  /* 0x00000012063d7981 */ /* 0x000128000c1e1500 */
[----:B------:R-:W4:Y:S04]  /*14d50*/  LDG.E.U16 R55, desc[UR18][R36.64] ;  /* 0x0000001224377981 */ /* 0x000f28000c1e1500 */
[----:B------:R-:W4:Y:S01]  /*14d60*/  LDG.E.U16 R56, desc[UR18][R56.64] ;  /* 0x0000001238387981 */ /* 0x000f22000c1e1500 */
[----:B0-----:R-:W-:-:S03]  /*14d70*/  IMAD.WIDE R6, R0, 0x2, R32 ;  /* 0x0000000200067825 */ /* 0x001fc600078e0220 */
[----:B------:R-:W4:Y:S04]  /*14d80*/  LDG.E.U16 R4, desc[UR18][R4.64] ;  /* 0x0000001204047981 */ /* 0x000f28000c1e1500 */
[----:B------:R-:W4:Y:S04]  /*14d90*/  LDL.64 R36, [R1+0x268] ;  /* 0x0002680001247983 */ /* 0x000f280000100a00 */
[----:B------:R-:W4:Y:S04]  /*14da0*/  LDL.64 R32, [R1+0x228] ;  /* 0x0002280001207983 */ /* 0x000f280000100a00 */
[----:B------:R3:W4:Y:S04]  /*14db0*/  LDG.E.U16 R5, desc[UR18][R6.64] ;  /* 0x0000001206057981 */ /* 0x000728000c1e1500 */
[----:B------:R4:W4:Y:S04]  /*14dc0*/  LDG.E.U16 R59, desc[UR18][R12.64] ;  /* 0x000000120c3b7981 */ /* 0x000928000c1e1500 */
[----:B------:R-:W4:Y:S01]  /*14dd0*/  LDG.E.U16 R58, desc[UR18][R10.64] ;  /* 0x000000120a3a7981 */ /* 0x000f22000c1e1500 */
[----:B------:R-:W-:-:S03]  /*14de0*/  IMAD.WIDE R14, R0, 0x2, R14 ;  /* 0x00000002000e7825 */ /* 0x000fc600078e020e */
[----:B------:R-:W4:Y:S04]  /*14df0*/  LDL.64 R34, [R1+0x1b8] ;  /* 0x0001b80001227983 */ /* 0x000f280000100a00 */
[----:B------:R-:W4:Y:S04]  /*14e00*/  LDG.E.U16 R60, desc[UR18][R14.64] ;  /* 0x000000120e3c7981 */ /* 0x000f28000c1e1500 */
[----:B------:R-:W4:Y:S01]  /*14e10*/  LDG.E.U16 R62, desc[UR18][R62.64] ;  /* 0x000000123e3e7981 */ /* 0x000f22000c1e1500 */
[----:B--2---:R-:W-:-:S03]  /*14e20*/  IMAD.WIDE R8, R0, 0x2, R24 ;  /* 0x0000000200087825 */ /* 0x004fc600078e0218 */
[----:B------:R-:W2:Y:S04]  /*14e30*/  LDL.64 R24, [R1+0x2a8] ;  /* 0x0002a80001187983 */ /* 0x000ea80000100a00 */
[----:B------:R0:W2:Y:S01]  /*14e40*/  LDG.E.U16 R57, desc[UR18][R8.64] ;  /* 0x0000001208397981 */ /* 0x0000a2000c1e1500 */
[----:B---3--:R-:W-:-:S03]  /*14e50*/  IMAD.WIDE R6, R0, 0x2, R18 ;  /* 0x0000000200067825 */ /* 0x008fc600078e0212 */
[----:B------:R-:W3:Y:S01]  /*14e60*/  LDL.64 R18, [R1+0x288] ;  /* 0x0002880001127983 */ /* 0x000ee20000100a00 */
[----:B----4-:R-:W-:-:S03]  /*14e70*/  IMAD.WIDE R12, R0, 0x2, R20 ;  /* 0x00000002000c7825 */ /* 0x010fc600078e0214 */
[----:B------:R-:W4:Y:S01]  /*14e80*/  LDL.64 R20, [R1+0x208] ;  /* 0x0002080001147983 */ /* 0x000f220000100a00 */
[----:B0-----:R-:W-:-:S03]  /*14e90*/  IMAD.WIDE R8, R0, 0x2, R26 ;  /* 0x0000000200087825 */ /* 0x001fc600078e021a */
[----:B------:R-:W4:Y:S01]  /*14ea0*/  LDL.64 R26, [R1+0x248] ;  /* 0x00024800011a7983 */ /* 0x000f220000100a00 */
[----:B------:R-:W-:-:S03]  /*14eb0*/  IMAD.WIDE R10, R0, 0x2, R28 ;  /* 0x00000002000a7825 */ /* 0x000fc600078e021c */
[----:B------:R-:W4:Y:S04]  /*14ec0*/  LDG.E.U16 R8, desc[UR18][R8.64] ;  /* 0x0000001208087981 */ /* 0x000f28000c1e1500 */
[----:B------:R-:W4:Y:S01]  /*14ed0*/  LDL.64 R28, [R1+0x1e8] ;  /* 0x0001e800011c7983 */ /* 0x000f220000100a00 */
[----:B------:R-:W-:-:S03]  /*14ee0*/  IMAD.WIDE R14, R0, 0x2, R30 ;  /* 0x00000002000e7825 */ /* 0x000fc600078e021e */
[----:B------:R-:W4:Y:S01]  /*14ef0*/  LDG.E.U16 R6, desc[UR18][R6.64] ;  /* 0x0000001206067981 */ /* 0x000f22000c1e1500 */
[----:B------:R-:W-:-:S03]  /*14f00*/  IMAD.WIDE R16, R0, 0x2, R16 ;  /* 0x0000000200107825 */ /* 0x000fc600078e0210 */
[----:B------:R0:W4:Y:S04]  /*14f10*/  LDG.E.U16 R9, desc[UR18][R12.64] ;  /* 0x000000120c097981 */ /* 0x000128000c1e1500 */
[----:B------:R-:W4:Y:S04]  /*14f20*/  LDG.E.U16 R10, desc[UR18][R10.64] ;  /* 0x000000120a0a7981 */ /* 0x000f28000c1e1500 */
[----:B------:R-:W4:Y:S01]  /*14f30*/  LDG.E.U16 R7, desc[UR18][R14.64] ;  /* 0x000000120e077981 */ /* 0x000f22000c1e1500 */
[----:B0-----:R-:W-:-:S03]  /*14f40*/  IMAD.WIDE R12, R0, 0x2, R22 ;  /* 0x00000002000c7825 */ /* 0x001fc600078e0216 */
[----:B------:R-:W4:Y:S04]  /*14f50*/  LDL.64 R22, [R1+0x1d0] ;  /* 0x0001d00001167983 */ /* 0x000f280000100a00 */
[----:B------:R0:W4:Y:S04]  /*14f60*/  LDG.E.U16 R11, desc[UR18][R16.64] ;  /* 0x00000012100b7981 */ /* 0x000128000c1e1500 */
[----:B------:R-:W4:Y:S04]  /*14f70*/  LDL.64 R30, [R1+0x1a0] ;  /* 0x0001a000011e7983 */ /* 0x000f280000100a00 */
[----:B------:R-:W4:Y:S01]  /*14f80*/  LDG.E.U16 R12, desc[UR18][R12.64] ;  /* 0x000000120c0c7981 */ /* 0x000f22000c1e1500 */
[----:B0-----:R-:W-:-:S03]  /*14f90*/  IMAD.WIDE R16, R0, 0x2, R36 ;  /* 0x0000000200107825 */ /* 0x001fc600078e0224 */
[----:B------:R-:W4:Y:S01]  /*14fa0*/  LDL.64 R36, [R1+0x128] ;  /* 0x0001280001247983 */ /* 0x000f220000100a00 */
[----:B--2---:R-:W-:-:S03]  /*14fb0*/  IMAD.WIDE R14, R0, 0x2, R24 ;  /* 0x00000002000e7825 */ /* 0x004fc600078e0218 */
[----:B------:R-:W2:Y:S04]  /*14fc0*/  LDL.64 R24, [R1+0x188] ;  /* 0x0001880001187983 */ /* 0x000ea80000100a00 */
[----:B------:R-:W2:Y:S01]  /*14fd0*/  LDG.E.U16 R14, desc[UR18][R14.64] ;  /* 0x000000120e0e7981 */ /* 0x000ea2000c1e1500 */
[----:B---3--:R-:W-:-:S03]  /*14fe0*/  IMAD.WIDE R18, R0, 0x2, R18 ;  /* 0x0000000200127825 */ /* 0x008fc600078e0212 */
[----:B------:R4:W3:Y:S04]  /*14ff0*/  LDG.E.U16 R15, desc[UR18][R16.64] ;  /* 0x00000012100f7981 */ /* 0x0008e8000c1e1500 */
[----:B------:R0:W2:Y:S01]  /*15000*/  LDG.E.U16 R13, desc[UR18][R18.64] ;  /* 0x00000012120d7981 */ /* 0x0000a2000c1e1500 */
[----:B----4-:R-:W-:-:S03]  /*15010*/  IMAD.WIDE R16, R0, 0x2, R26 ;  /* 0x0000000200107825 */ /* 0x010fc600078e021a */
[----:B------:R-:W4:Y:S01]  /*15020*/  LDL.64 R26, [R1+0x170] ;  /* 0x00017000011a7983 */ /* 0x000f220000100a00 */
[----:B0-----:R-:W-:-:S03]  /*15030*/  IMAD.WIDE R18, R0, 0x2, R32 ;  /* 0x0000000200127825 */ /* 0x001fc600078e0220 */
[----:B------:R-:W2:Y:S01]  /*15040*/  LDL.64 R32, [R1+0x158] ;  /* 0x0001580001207983 */ /* 0x000ea20000100a00 */
[----:B------:R-:W-:-:S03]  /*15050*/  IMAD.WIDE R20, R0, 0x2, R20 ;  /* 0x0000000200147825 */ /* 0x000fc600078e0214 */
[----:B------:R-:W2:Y:S04]  /*15060*/  LDG.E.U16 R16, desc[UR18][R16.64] ;  /* 0x0000001210107981 */ /* 0x000ea8000c1e1500 */
[----:B------:R-:W2:Y:S04]  /*15070*/  LDG.E.U16 R18, desc[UR18][R18.64] ;  /* 0x0000001212127981 */ /* 0x000ea8000c1e1500 */
[----:B------:R0:W3:Y:S02]  /*15080*/  LDG.E.U16 R17, desc[UR18][R20.64] ;  /* 0x0000001214117981 */ /* 0x0000e4000c1e1500 */
[----:B0-----:R-:W-:-:S02]  /*15090*/  IMAD.WIDE R20, R0, 0x2, R28 ;  /* 0x0000000200147825 */ /* 0x001fc400078e021c */
[----:B------:R-:W3:Y:S02]  /*150a0*/  LDL.64 R28, [R1+0x140] ;  /* 0x00014000011c7983 */ /* 0x000ee40000100a00 */
[C---:B------:R-:W-:Y:S02]  /*150b0*/  IMAD.WIDE R22, R0.reuse, 0x2, R22 ;  /* 0x0000000200167825 */ /* 0x040fe400078e0216 */
[----:B------:R-:W3:Y:S04]  /*150c0*/  LDG.E.U16 R20, desc[UR18][R20.64] ;  /* 0x0000001214147981 */ /* 0x000ee8000c1e1500 */
[----:B------:R0:W3:Y:S02]  /*150d0*/  LDG.E.U16 R19, desc[UR18][R22.64] ;  /* 0x0000001216137981 */ /* 0x0000e4000c1e1500 */
[----:B0-----:R-:W-:-:S02]  /*150e0*/  IMAD.WIDE R22, R0, 0x2, R34 ;  /* 0x0000000200167825 */ /* 0x001fc400078e0222 */
[----:B------:R-:W3:Y:S04]  /*150f0*/  LDL.64 R34, [R1+0x220] ;  /* 0x0002200001227983 */ /* 0x000ee80000100a00 */
[----:B------:R0:W3:Y:S02]  /*15100*/  LDG.E.U16 R21, desc[UR18][R22.64] ;  /* 0x0000001216157981 */ /* 0x0000e4000c1e1500 */
[C---:B0-----:R-:W-:Y:S02]  /*15110*/  IMAD.WIDE R22, R0.reuse, 0x2, R30 ;  /* 0x0000000200167825 */ /* 0x041fe400078e021e */
[----:B------:R-:W3:Y:S04]  /*15120*/  LDL.64 R30, [R1+0x2a0] ;  /* 0x0002a000011e7983 */ /* 0x000ee80000100a00 */
[----:B------:R-:W3:Y:S04]  /*15130*/  LDG.E.U16 R22, desc[UR18][R22.64] ;  /* 0x0000001216167981 */ /* 0x000ee8000c1e1500 */
[----:B------:R-:W-:Y:S04]  /*15140*/  STS.U16 [R70+UR6+0x11000], R51 ;  /* 0x0110003346007988 */ /* 0x000fe80008000406 */
[----:B------:R0:W-:Y:S04]  /*15150*/  STS.U16 [R70+UR6+0x11c00], R50 ;  /* 0x011c003246007988 */ /* 0x0001e80008000406 */
[----:B------:R-:W-:Y:S04]  /*15160*/  STS.U16 [R70+UR6+0x10000], R55 ;  /* 0x0100003746007988 */ /* 0x000fe80008000406 */
[----:B0-----:R-:W3:Y:S04]  /*15170*/  LDL.64 R50, [R1+0x108] ;  /* 0x0001080001327983 */ /* 0x001ee80000100a00 */
[----:B------:R0:W-:Y:S04]  /*15180*/  STS.U16 [R70+UR6+0x10c00], R54 ;  /* 0x010c003646007988 */ /* 0x0001e80008000406 */
[----:B0-----:R-:W3:Y:S04]  /*15190*/  LDL.64 R54, [R1+0xc8] ;  /* 0x0000c80001367983 */ /* 0x001ee80000100a00 */
[----:B------:R-:W-:Y:S04]  /*151a0*/  STS.U16 [R70+UR6+0x10800], R53 ;  /* 0x0108003546007988 */ /* 0x000fe80008000406 */
[----:B------:R0:W-:Y:S04]  /*151b0*/  STS.U16 [R70+UR6+0x11400], R52 ;  /* 0x0114003446007988 */ /* 0x0001e80008000406 */
[----:B0-----:R-:W3:Y:S01]  /*151c0*/  LDL.64 R52, [R1+0xe8] ;  /* 0x0000e80001347983 */ /* 0x001ee20000100a00 */
[----:B----4-:R-:W-:-:S05]  /*151d0*/  IMAD.WIDE R26, R0, 0x2, R26 ;  /* 0x00000002001a7825 */ /* 0x010fca00078e021a */
[----:B------:R2:W4:Y:S02]  /*151e0*/  LDG.E.U16 R23, desc[UR18][R26.64] ;  /* 0x000000121a177981 */ /* 0x000524000c1e1500 */
[C---:B--2---:R-:W-:Y:S02]  /*151f0*/  IMAD.WIDE R26, R0.reuse, 0x2, R32 ;  /* 0x00000002001a7825 */ /* 0x044fe400078e0220 */
[----:B------:R-:W2:Y:S02]  /*15200*/  LDL.64 R32, [R1+0x260] ;  /* 0x0002600001207983 */ /* 0x000ea40000100a00 */
[C---:B------:R-:W-:Y:S02]  /*15210*/  IMAD.WIDE R24, R0.reuse, 0x2, R24 ;  /* 0x0000000200187825 */ /* 0x040fe400078e0218 */
[----:B------:R-:W4:Y:S04]  /*15220*/  LDG.E.U16 R26, desc[UR18][R26.64] ;  /* 0x000000121a1a7981 */ /* 0x000f28000c1e1500 */
[----:B------:R-:W4:Y:S01]  /*15230*/  LDG.E.U16 R24, desc[UR18][R24.64] ;  /* 0x0000001218187981 */ /* 0x000f22000c1e1500 */
[----:B---3--:R-:W-:-:S05]  /*15240*/  IMAD.WIDE R28, R0, 0x2, R28 ;  /* 0x00000002001c7825 */ /* 0x008fca00078e021c */
[----:B------:R0:W3:Y:S02]  /*15250*/  LDG.E.U16 R25, desc[UR18][R28.64] ;  /* 0x000000121c197981 */ /* 0x0000e4000c1e1500 */
[C---:B0-----:R-:W-:Y:S02]  /*15260*/  IMAD.WIDE R28, R0.reuse, 0x2, R36 ;  /* 0x00000002001c7825 */ /* 0x041fe400078e0224 */
[----:B------:R-:W3:Y:S04]  /*15270*/  LDL.64 R36, [R1+0x48] ;  /* 0x0000480001247983 */ /* 0x000ee80000100a00 */
[----:B------:R0:W3:Y:S02]  /*15280*/  LDG.E.U16 R27, desc[UR18][R28.64] ;  /* 0x000000121c1b7981 */ /* 0x0000e4000c1e1500 */
[----:B0-----:R-:W-:-:S02]  /*15290*/  IMAD.WIDE R28, R0, 0x2, R152 ;  /* 0x00000002001c7825 */ /* 0x001fc400078e0298 */
[----:B------:R-:W3:Y:S02]  /*152a0*/  LDL.64 R152, [R1+0x88] ;  /* 0x0000880001987983 */ /* 0x000ee40000100a00 */
[C---:B------:R-:W-:Y:S02]  /*152b0*/  IMAD.WIDE R30, R0.reuse, 0x2, R30 ;  /* 0x00000002001e7825 */ /* 0x040fe400078e021e */
[----:B------:R-:W4:Y:S04]  /*152c0*/  LDG.E.U16 R28, desc[UR18][R28.64] ;  /* 0x000000121c1c7981 */ /* 0x000f28000c1e1500 */
[----:B------:R0:W4:Y:S02]  /*152d0*/  LDG.E.U16 R29, desc[UR18][R30.64] ;  /* 0x000000121e1d7981 */ /* 0x000124000c1e1500 */
[----:B0-----:R-:W-:-:S02]  /*152e0*/  IMAD.WIDE R30, R0, 0x2, R150 ;  /* 0x00000002001e7825 */ /* 0x001fc400078e0296 */
[----:B------:R-:W4:Y:S04]  /*152f0*/  LDL.64 R150, [R1+0x68] ;  /* 0x0000680001967983 */ /* 0x000f280000100a00 */
[----:B------:R-:W4:Y:S01]  /*15300*/  LDG.E.U16 R30, desc[UR18][R30.64] ;  /* 0x000000121e1e7981 */ /* 0x000f22000c1e1500 */
[----:B------:R-:W-:Y:S01]  /*15310*/  IMAD.WIDE R34, R0, 0x2, R34 ;  /* 0x0000000200227825 */ /* 0x000fe200078e0222 */
[----:B------:R-:W-:Y:S02]  /*15320*/  LOP3.LUT R63, R70, 0x10, RZ, 0x3c, !PT ;  /* 0x00000010463f7812 */ /* 0x000fe400078e3cff */
        /* <DEDUP_REMOVED lines=11> */
[----:B------:R1:W-:Y:S04]  /*153e0*/  STS.U16 [R63+UR6+0x10480], R38 ;  /* 0x010480263f007988 */ /* 0x0003e80008000406 */
[----:B------:R-:W-:Y:S04]  /*153f0*/  STS.U16 [R63+UR6+0x10880], R62 ;  /* 0x0108803e3f007988 */ /* 0x000fe80008000406 */
[----:B0-----:R-:W4:Y:S01]  /*15400*/  LDL.64 R42, [R1+0xe0] ;  /* 0x0000e000012a7983 */ /* 0x001f220000100a00 */
[----:B-1----:R-:W-:-:S03]  /*15410*/  IMAD.WIDE R38, R0, 0x2, R136 ;  /* 0x0000000200267825 */ /* 0x002fc600078e0288 */
[----:B------:R-:W-:Y:S04]  /*15420*/  STS.U16 [R63+UR6+0x10c80], R61 ;  /* 0x010c803d3f007988 */ /* 0x000fe80008000406 */
[----:B------:R-:W-:Y:S04]  /*15430*/  STS.U16 [R63+UR6+0x11080], R60 ;  /* 0x0110803c3f007988 */ /* 0x000fe80008000406 */
[----:B------:R0:W4:Y:S04]  /*15440*/  LDG.E.U16 R4, desc[UR18][R38.64] ;  /* 0x0000001226047981 */ /* 0x000128000c1e1500 */
[----:B------:R-:W-:Y:S04]  /*15450*/  STS.U16 [R63+UR6+0x11480], R59 ;  /* 0x0114803b3f007988 */ /* 0x000fe80008000406 */
[----:B------:R1:W-:Y:S01]  /*15460*/  STS.U16 [R63+UR6+0x11880], R58 ;  /* 0x0118803a3f007988 */ /* 0x0003e20008000406 */
[----:B0-----:R-:W-:-:S03]  /*15470*/  IMAD.WIDE R38, R0, 0x2, R116 ;  /* 0x0000000200267825 */ /* 0x001fc600078e0274 */
[----:B------:R-:W-:Y:S04]  /*15480*/  STS.U16 [R63+UR6+0x11c80], R57 ;  /* 0x011c80393f007988 */ /* 0x000fe80008000406 */
[----:B------:R-:W-:Y:S04]  /*15490*/  STS.U16 [R63+UR6+0x12080], R5 ;  /* 0x012080053f007988 */ /* 0x000fe80008000406 */
[----:B------:R0:W-:Y:S04]  /*154a0*/  STS.U16 [R63+UR6+0x12480], R6 ;  /* 0x012480063f007988 */ /* 0x0001e80008000406 */
[----:B------:R-:W-:Y:S01]  /*154b0*/  STS.U16 [R63+UR6+0x12880], R7 ;  /* 0x012880073f007988 */ /* 0x000fe20008000406 */
[----:B------:R-:W-:-:S03]  /*154c0*/  IMAD.WIDE R40, R0, 0x2, R126 ;  /* 0x0000000200287825 */ /* 0x000fc600078e027e */
[----:B-1----:R-:W4:Y:S04]  /*154d0*/  LDL.64 R58, [R1+0x100] ;  /* 0x00010000013a7983 */ /* 0x002f280000100a00 */
[----:B0-----:R0:W4:Y:S04]  /*154e0*/  LDG.E.U16 R6, desc[UR18][R38.64] ;  /* 0x0000001226067981 */ /* 0x001128000c1e1500 */
[----:B------:R1:W-:Y:S04]  /*154f0*/  STS.U16 [R63+UR6+0x12c80], R8 ;  /* 0x012c80083f007988 */ /* 0x0003e80008000406 */
[----:B------:R-:W4:Y:S01]  /*15500*/  LDG.E.U16 R5, desc[UR18][R40.64] ;  /* 0x0000001228057981 */ /* 0x000f22000c1e1500 */
[----:B0-----:R-:W-:-:S03]  /*15510*/  IMAD.WIDE R38, R0, 0x2, R96 ;  /* 0x0000000200267825 */ /* 0x001fc600078e0260 */
[----:B------:R-:W4:Y:S04]  /*15520*/  LDL.64 R56, [R1+0xc0] ;  /* 0x0000c00001387983 */ /* 0x000f280000100a00 */
[----:B-1----:R0:W4:Y:S04]  /*15530*/  LDG.E.U16 R8, desc[UR18][R38.64] ;  /* 0x0000001226087981 */ /* 0x002128000c1e1500 */
[----:B------:R-:W-:Y:S04]  /*15540*/  STS.U16 [R63+UR6+0x13080], R9 ;  /* 0x013080093f007988 */ /* 0x000fe80008000406 */
[----:B------:R-:W4:Y:S01]  /*15550*/  LDL.64 R46, [R1+0x10] ;  /* 0x00001000012e7983 */ /* 0x000f220000100a00 */
[----:B0-----:R-:W-:-:S03]  /*15560*/  IMAD.WIDE R38, R0, 0x2, R50 ;  /* 0x0000000200267825 */ /* 0x001fc600078e0232 */
[----:B------:R0:W-:Y:S01]  /*15570*/  STS.U16 [R63+UR6+0x13480], R10 ;  /* 0x0134800a3f007988 */ /* 0x0001e20008000406 */
[----:B------:R-:W-:-:S03]  /*15580*/  IMAD.WIDE R40, R0, 0x2, R106 ;  /* 0x0000000200287825 */ /* 0x000fc600078e026a */
[----:B------:R-:W4:Y:S04]  /*15590*/  LDL.64 R50, [R1+0x60] ;  /* 0x0000600001327983 */ /* 0x000f280000100a00 */
[----:B------:R-:W4:Y:S04]  /*155a0*/  LDG.E.U16 R7, desc[UR18][R40.64] ;  /* 0x0000001228077981 */ /* 0x000f28000c1e1500 */
[----:B0-----:R0:W4:Y:S04]  /*155b0*/  LDG.E.U16 R10, desc[UR18][R38.64] ;  /* 0x00000012260a7981 */ /* 0x001128000c1e1500 */
[----:B------:R-:W4:Y:S04]  /*155c0*/  LDL.64 R48, [R1+0x38] ;  /* 0x0000380001307983 */ /* 0x000f280000100a00 */
[----:B------:R-:W4:Y:S01]  /*155d0*/  LDL.64 R60, [R1+0xf8] ;  /* 0x0000f800013c7983 */ /* 0x000f220000100a00 */
[----:B0-----:R-:W-:-:S03]  /*155e0*/  IMAD.WIDE R38, R0, 0x2, R54 ;  /* 0x0000000200267825 */ /* 0x001fc600078e0236 */
[----:B------:R-:W4:Y:S01]  /*155f0*/  LDL.64 R54, [R1+0xa0] ;  /* 0x0000a00001367983 */ /* 0x000f220000100a00 */
[----:B------:R-:W-:-:S05]  /*15600*/  IMAD.WIDE R40, R0, 0x2, R86 ;  /* 0x0000000200287825 */ /* 0x000fca00078e0256 */
[----:B------:R-:W4:Y:S01]  /*15610*/  LDG.E.U16 R9, desc[UR18][R40.64] ;  /* 0x0000001228097981 */ /* 0x000f22000c1e1500 */
[----:B--2---:R-:W-:-:S05]  /*15620*/  IMAD.WIDE R32, R0, 0x2, R32 ;  /* 0x0000000200207825 */ /* 0x004fca00078e0220 */
[----:B------:R0:W2:Y:S02]  /*15630*/  LDG.E.U16 R31, desc[UR18][R32.64] ;  /* 0x00000012201f7981 */ /* 0x0000a4000c1e1500 */
[C---:B0-----:R-:W-:Y:S02]  /*15640*/  IMAD.WIDE R32, R0.reuse, 0x2, R66 ;  /* 0x0000000200207825 */ /* 0x041fe400078e0242 */
[----:B------:R-:W2:Y:S04]  /*15650*/  LDL.64 R66, [R1+0x40] ;  /* 0x0000400001427983 */ /* 0x000ea80000100a00 */
[----:B------:R-:W2:Y:S04]  /*15660*/  LDG.E.U16 R32, desc[UR18][R32.64] ;  /* 0x0000001220207981 */ /* 0x000ea8000c1e1500 */
[----:B------:R0:W2:Y:S02]  /*15670*/  LDG.E.U16 R33, desc[UR18][R34.64] ;  /* 0x0000001222217981 */ /* 0x0000a4000c1e1500 */
[----:B0-----:R-:W-:-:S02]  /*15680*/  IMAD.WIDE R34, R0, 0x2, R64 ;  /* 0x0000000200227825 */ /* 0x001fc400078e0240 */
[----:B------:R-:W2:Y:S02]  /*15690*/  LDL.64 R64, [R1+0x18] ;  /* 0x0000180001407983 */ /* 0x000ea40000100a00 */
[C---:B------:R-:W-:Y:S02]  /*156a0*/  IMAD.WIDE R40, R0.reuse, 0x2, R52 ;  /* 0x0000000200287825 */ /* 0x040fe400078e0234 */
[----:B------:R-:W2:Y:S02]  /*156b0*/  LDL.64 R52, [R1+0x80] ;  /* 0x0000800001347983 */ /* 0x000ea40000100a00 */
[C---:B---3--:R-:W-:Y:S02]  /*156c0*/  IMAD.WIDE R36, R0.reuse, 0x2, R36 ;  /* 0x0000000200247825 */ /* 0x048fe400078e0224 */
[----:B------:R-:W3:Y:S04]  /*156d0*/  LDG.E.U16 R34, desc[UR18][R34.64] ;  /* 0x0000001222227981 */ /* 0x000ee8000c1e1500 */
[----:B------:R0:W3:Y:S02]  /*156e0*/  LDG.E.U16 R35, desc[UR18][R36.64] ;  /* 0x0000001224237981 */ /* 0x0000e4000c1e1500 */
[----:B0-----:R-:W-:-:S04]  /*156f0*/  IMAD.WIDE R36, R0, 0x2, R44 ;  /* 0x0000000200247825 */ /* 0x001fc800078e022c */
[C---:B------:R-:W-:Y:S02]  /*15700*/  IMAD.WIDE R44, R0.reuse, 0x2, R164 ;  /* 0x00000002002c7825 */ /* 0x040fe400078e02a4 */
[----:B------:R-:W3:Y:S04]  /*15710*/  LDG.E.U16 R36, desc[UR18][R36.64] ;  /* 0x0000001224247981 */ /* 0x000ee8000c1e1500 */
[----:B------:R0:W3:Y:S02]  /*15720*/  LDG.E.U16 R37, desc[UR18][R44.64] ;  /* 0x000000122c257981 */ /* 0x0000e4000c1e1500 */
[----:B0-----:R-:W-:-:S06]  /*15730*/  IMAD.WIDE R44, R0, 0x2, R148 ;  /* 0x00000002002c7825 */ /* 0x001fcc00078e0294 */
[----:B------:R-:W3:Y:S04]  /*15740*/  LDG.E.U16 R44, desc[UR18][R44.64] ;  /* 0x000000122c2c7981 */ /* 0x000ee8000c1e1500 */
[----:B------:R0:W-:Y:S04]  /*15750*/  STS.U16 [R63+UR6+0x13880], R12 ;  /* 0x0138800c3f007988 */ /* 0x0001e80008000406 */
[----:B------:R1:W-:Y:S04]  /*15760*/  STS.U16 [R63+UR6+0x13c80], R11 ;  /* 0x013c800b3f007988 */ /* 0x0003e80008000406 */
[----:B0-----:R-:W3:Y:S01]  /*15770*/  LDG.E.U16 R12, desc[UR18][R38.64] ;  /* 0x00000012260c7981 */ /* 0x001ee2000c1e1500 */
[----:B-1----:R-:W-:-:S03]  /*15780*/  LOP3.LUT R63, R70, 0x20, RZ, 0x3c, !PT ;  /* 0x00000020463f7812 */ /* 0x002fc600078e3cff */
[----:B------:R0:W3:Y:S04]  /*15790*/  LDG.E.U16 R11, desc[UR18][R40.64] ;  /* 0x00000012280b7981 */ /* 0x0000e8000c1e1500 */
[----:B------:R-:W-:Y:S01]  /*157a0*/  STS.U16 [R63+UR6+0x10100], R14 ;  /* 0x0101000e3f007988 */ /* 0x000fe20008000406 */
[----:B0-----:R-:W-:-:S03]  /*157b0*/  IMAD.WIDE R40, R0, 0x2, R154 ;  /* 0x0000000200287825 */ /* 0x001fc600078e029a */
[----:B------:R0:W-:Y:S04]  /*157c0*/  STS.U16 [R63+UR6+0x10500], R13 ;  /* 0x0105000d3f007988 */ /* 0x0001e80008000406 */
[----:B------:R1:W-:Y:S01]  /*157d0*/  STS.U16 [R63+UR6+0x10900], R15 ;  /* 0x0109000f3f007988 */ /* 0x0003e20008000406 */
[----:B------:R-:W-:-:S03]  /*157e0*/  IMAD.WIDE R38, R0, 0x2, R152 ;  /* 0x0000000200267825 */ /* 0x000fc600078e0298 */
[----:B------:R-:W3:Y:S04]  /*157f0*/  LDL.64 R154, [R1+0x90] ;  /* 0x00009000019a7983 */ /* 0x000ee80000100a00 */
[----:B0-----:R4:W3:Y:S04]  /*15800*/  LDG.E.U16 R13, desc[UR18][R40.64] ;  /* 0x00000012280d7981 */ /* 0x0018e8000c1e1500 */
[----:B------:R-:W-:Y:S04]  /*15810*/  STS.U16 [R63+UR6+0x10d00], R16 ;  /* 0x010d00103f007988 */ /* 0x000fe80008000406 */
[----:B------:R2:W3:Y:S01]  /*15820*/  LDG.E.U16 R14, desc[UR18][R38.64] ;  /* 0x00000012260e7981 */ /* 0x0004e2000c1e1500 */
[----:B----4-:R-:W-:-:S03]  /*15830*/  IMAD.WIDE R40, R0, 0x2, R150 ;  /* 0x0000000200287825 */ /* 0x010fc600078e0296 */
[----:B------:R-:W-:Y:S04]  /*15840*/  STS.U16 [R63+UR6+0x11100], R18 ;  /* 0x011100123f007988 */ /* 0x000fe80008000406 */
[----:B-1----:R0:W4:Y:S04]  /*15850*/  LDG.E.U16 R15, desc[UR18][R40.64] ;  /* 0x00000012280f7981 */ /* 0x002128000c1e1500 */
        /* <DEDUP_REMOVED lines=11> */
[----:B------:R-:W3:Y:S04]  /*15910*/  LDL.64 R152, [R1+0x50] ;  /* 0x0000500001987983 */ /* 0x000ee80000100a00 */
[----:B------:R-:W4:Y:S04]  /*15920*/  LDL.64 R150, [R1] ;  /* 0x0000000001967983 */ /* 0x000f280000100a00 */
[----:B-1----:R-:W4:Y:S01]  /*15930*/  LDL.64 R62, [R1+0xb0] ;  /* 0x0000b000013e7983 */ /* 0x002f220000100a00 */
[----:B--2---:R-:W-:-:S03]  /*15940*/  IMAD.WIDE R38, R0, 0x2, R66 ;  /* 0x0000000200267825 */ /* 0x004fc600078e0242 */
[----:B------:R-:W2:Y:S04]  /*15950*/  LDL.64 R66, [R1+0x28] ;  /* 0x0000280001427983 */ /* 0x000ea80000100a00 */
[----:B------:R1:W2:Y:S01]  /*15960*/  LDG.E.U16 R16, desc[UR18][R38.64] ;  /* 0x0000001226107981 */ /* 0x0002a2000c1e1500 */
[----:B0-----:R-:W-:-:S03]  /*15970*/  IMAD.WIDE R40, R0, 0x2, R64 ;  /* 0x0000000200287825 */ /* 0x001fc600078e0240 */
[----:B------:R-:W2:Y:S04]  /*15980*/  LDL.64 R64, [R1+0x70] ;  /* 0x0000700001407983 */ /* 0x000ea80000100a00 */
[----:B------:R0:W2:Y:S01]  /*15990*/  LDG.E.U16 R17, desc[UR18][R40.64] ;  /* 0x0000001228117981 */ /* 0x0000a2000c1e1500 */
[----:B-1----:R-:W-:-:S05]  /*159a0*/  IMAD.WIDE R38, R0, 0x2, R162 ;  /* 0x0000000200267825 */ /* 0x002fca00078e02a2 */
[----:B------:R1:W2:Y:S01]  /*159b0*/  LDG.E.U16 R18, desc[UR18][R38.64] ;  /* 0x0000001226127981 */ /* 0x0002a2000c1e1500 */
[----:B0-----:R-:W-:-:S05]  /*159c0*/  IMAD.WIDE R40, R0, 0x2, R146 ;  /* 0x0000000200287825 */ /* 0x001fca00078e0292 */
        /* <DEDUP_REMOVED lines=13> */
[----:B-1----:R-:W-:-:S03]  /*15aa0*/  IMAD.WIDE R38, R0, 0x2, R58 ;  /* 0x0000000200267825 */ /* 0x002fc600078e023a */
[----:B------:R-:W2:Y:S04]  /*15ab0*/  LDL.64 R58, [R1+0xd8] ;  /* 0x0000d800013a7983 */ /* 0x000ea80000100a00 */
[----:B------:R-:W4:Y:S01]  /*15ac0*/  LDG.E.U16 R26, desc[UR18][R38.64] ;  /* 0x00000012261a7981 */ /* 0x000f22000c1e1500 */
[----:B0-----:R-:W-:Y:S01]  /*15ad0*/  IMAD.WIDE R40, R0, 0x2, R42 ;  /* 0x0000000200287825 */ /* 0x001fe200078e022a */
[----:B------:R-:W-:-:S04]  /*15ae0*/  LOP3.LUT R42, R70, 0x30, RZ, 0x3c, !PT ;  /* 0x00000030462a7812 */ /* 0x000fc800078e3cff */
[----:B------:R0:W4:Y:S04]  /*15af0*/  LDG.E.U16 R27, desc[UR18][R40.64] ;  /* 0x00000012281b7981 */ /* 0x000128000c1e1500 */
[----:B------:R1:W-:Y:S01]  /*15b00*/  STS.U16 [R42+UR6+0x10180], R29 ;  /* 0x0101801d2a007988 */ /* 0x0003e20008000406 */
[----:B0-----:R-:W-:-:S03]  /*15b10*/  IMAD.WIDE R40, R0, 0x2, R54 ;  /* 0x0000000200287825 */ /* 0x001fc600078e0236 */
[----:B------:R-:W-:Y:S04]  /*15b20*/  STS.U16 [R42+UR6+0x10580], R30 ;  /* 0x0105801e2a007988 */ /* 0x000fe80008000406 */
[----:B-1----:R0:W4:Y:S01]  /*15b30*/  LDG.E.U16 R29, desc[UR18][R40.64] ;  /* 0x00000012281d7981 */ /* 0x002122000c1e1500 */
[----:B------:R-:W-:-:S03]  /*15b40*/  IMAD.WIDE R38, R0, 0x2, R56 ;  /* 0x0000000200267825 */ /* 0x000fc600078e0238 */
[----:B------:R1:W-:Y:S04]  /*15b50*/  STS.U16 [R42+UR6+0x10980], R31 ;  /* 0x0109801f2a007988 */ /* 0x0003e80008000406 */
[----:B------:R-:W4:Y:S01]  /*15b60*/  LDL.64 R56, [R1+0xb8] ;  /* 0x0000b80001387983 */ /* 0x000f220000100a00 */
[----:B0-----:R-:W-:-:S03]  /*15b70*/  IMAD.WIDE R40, R0, 0x2, R50 ;  /* 0x0000000200287825 */ /* 0x001fc600078e0232 */
[----:B------:R0:W4:Y:S04]  /*15b80*/  LDG.E.U16 R28, desc[UR18][R38.64] ;  /* 0x00000012261c7981 */ /* 0x000128000c1e1500 */
[----:B-1----:R1:W4:Y:S04]  /*15b90*/  LDG.E.U16 R31, desc[UR18][R40.64] ;  /* 0x00000012281f7981 */ /* 0x002328000c1e1500 */
[----:B------:R-:W4:Y:S01]  /*15ba0*/  LDL.64 R54, [R1+0x78] ;  /* 0x0000780001367983 */ /* 0x000f220000100a00 */
[----:B0-----:R-:W-:-:S03]  /*15bb0*/  IMAD.WIDE R38, R0, 0x2, R52 ;  /* 0x0000000200267825 */ /* 0x001fc600078e0234 */
[----:B------:R-:W4:Y:S01]  /*15bc0*/  LDL.64 R50, [R1+0x30] ;  /* 0x0000300001327983 */ /* 0x000f220000100a00 */
[----:B-1----:R-:W-:-:S03]  /*15bd0*/  IMAD.WIDE R40, R0, 0x2, R46 ;  /* 0x0000000200287825 */ /* 0x002fc600078e022e */
[----:B------:R-:W4:Y:S04]  /*15be0*/  LDL.64 R46, [R1+0x98] ;  /* 0x00009800012e7983 */ /* 0x000f280000100a00 */
[----:B------:R0:W4:Y:S04]  /*15bf0*/  LDG.E.U16 R30, desc[UR18][R38.64] ;  /* 0x00000012261e7981 */ /* 0x000128000c1e1500 */
[----:B------:R-:W4:Y:S01]  /*15c00*/  LDL.64 R52, [R1+0x8] ;  /* 0x0000080001347983 */ /* 0x000f220000100a00 */
[----:B0-----:R-:W-:-:S03]  /*15c10*/  IMAD.WIDE R38, R0, 0x2, R48 ;  /* 0x0000000200267825 */ /* 0x001fc600078e0230 */
[----:B------:R-:W4:Y:S04]  /*15c20*/  LDL.64 R48, [R1+0x58] ;  /* 0x0000580001307983 */ /* 0x000f280000100a00 */
[----:B------:R0:W-:Y:S04]  /*15c30*/  STS.U16 [R42+UR6+0x10d80], R32 ;  /* 0x010d80202a007988 */ /* 0x0001e80008000406 */
[----:B------:R1:W-:Y:S04]  /*15c40*/  STS.U16 [R42+UR6+0x11180], R33 ;  /* 0x011180212a007988 */ /* 0x0003e80008000406 */
[----:B0-----:R0:W4:Y:S04]  /*15c50*/  LDG.E.U16 R32, desc[UR18][R38.64] ;  /* 0x0000001226207981 */ /* 0x001128000c1e1500 */
[----:B-1----:R1:W4:Y:S01]  /*15c60*/  LDG.E.U16 R33, desc[UR18][R40.64] ;  /* 0x0000001228217981 */ /* 0x002322000c1e1500 */
[----:B0-----:R-:W-:-:S03]  /*15c70*/  IMAD.WIDE R38, R0, 0x2, R160 ;  /* 0x0000000200267825 */ /* 0x001fc600078e02a0 */
[----:B---3--:R0:W-:Y:S01]  /*15c80*/  STS.U16 [R42+UR6+0x11580], R34 ;  /* 0x011580222a007988 */ /* 0x0081e20008000406 */
[----:B-1----:R-:W-:-:S03]  /*15c90*/  IMAD.WIDE R40, R0, 0x2, R144 ;  /* 0x0000000200287825 */ /* 0x002fc600078e0290 */
[----:B------:R1:W-:Y:S04]  /*15ca0*/  STS.U16 [R42+UR6+0x11980], R35 ;  /* 0x011980232a007988 */ /* 0x0003e80008000406 */
[----:B0-----:R0:W3:Y:S04]  /*15cb0*/  LDG.E.U16 R34, desc[UR18][R38.64] ;  /* 0x0000001226227981 */ /* 0x0010e8000c1e1500 */
[----:B-1----:R1:W3:Y:S01]  /*15cc0*/  LDG.E.U16 R35, desc[UR18][R40.64] ;  /* 0x0000001228237981 */ /* 0x0022e2000c1e1500 */
[----:B0-----:R-:W-:-:S03]  /*15cd0*/  IMAD.WIDE R38, R0, 0x2, R132 ;  /* 0x0000000200267825 */ /* 0x001fc600078e0284 */
[----:B------:R0:W-:Y:S01]  /*15ce0*/  STS.U16 [R42+UR6+0x11d80], R36 ;  /* 0x011d80242a007988 */ /* 0x0001e20008000406 */
[----:B-1----:R-:W-:-:S03]  /*15cf0*/  IMAD.WIDE R40, R0, 0x2, R122 ;  /* 0x0000000200287825 */ /* 0x002fc600078e027a */
[----:B------:R1:W-:Y:S04]  /*15d00*/  STS.U16 [R42+UR6+0x12180], R37 ;  /* 0x012180252a007988 */ /* 0x0003e80008000406 */
[----:B0-----:R0:W3:Y:S04]  /*15d10*/  LDG.E.U16 R36, desc[UR18][R38.64] ;  /* 0x0000001226247981 */ /* 0x0010e8000c1e1500 */
[----:B-1----:R1:W3:Y:S01]  /*15d20*/  LDG.E.U16 R37, desc[UR18][R40.64] ;  /* 0x0000001228257981 */ /* 0x0022e2000c1e1500 */
[----:B0-----:R-:W-:-:S04]  /*15d30*/  IMAD.WIDE R38, R0, 0x2, R112 ;  /* 0x0000000200267825 */ /* 0x001fc800078e0270 */
[C---:B-1----:R-:W-:Y:S02]  /*15d40*/  IMAD.WIDE R40, R0.reuse, 0x2, R102 ;  /* 0x0000000200287825 */ /* 0x042fe400078e0266 */
[----:B------:R-:W3:Y:S04]  /*15d50*/  LDG.E.U16 R38, desc[UR18][R38.64] ;  /* 0x0000001226267981 */ /* 0x000ee8000c1e1500 */
[----:B------:R0:W-:Y:S04]  /*15d60*/  STS.U16 [R42+UR6+0x12580], R44 ;  /* 0x0125802c2a007988 */ /* 0x0001e80008000406 */
[----:B------:R1:W3:Y:S01]  /*15d70*/  LDG.E.U16 R39, desc[UR18][R40.64] ;  /* 0x0000001228277981 */ /* 0x0002e2000c1e1500 */
[----:B0-----:R-:W-:-:S04]  /*15d80*/  IMAD.WIDE R42, R0, 0x2, R82 ;  /* 0x00000002002a7825 */ /* 0x001fc800078e0252 */
[----:B-1----:R-:W-:-:S06]  /*15d90*/  IMAD.WIDE R40, R0, 0x2, R92 ;  /* 0x0000000200287825 */ /* 0x002fcc00078e025c */
[----:B------:R-:W3:Y:S04]  /*15da0*/  LDG.E.U16 R40, desc[UR18][R40.64] ;  /* 0x0000001228287981 */ /* 0x000ee8000c1e1500 */
[----:B------:R0:W3:Y:S02]  /*15db0*/  LDG.E.U16 R41, desc[UR18][R42.64] ;  /* 0x000000122a297981 */ /* 0x0000e4000c1e1500 */
[C---:B0-----:R-:W-:Y:S02]  /*15dc0*/  IMAD.WIDE R42, R0.reuse, 0x2, R60 ;  /* 0x00000002002a7825 */ /* 0x041fe400078e023c */
[----:B------:R-:W3:Y:S04]  /*15dd0*/  LDL.64 R60, [R1+0xf0] ;  /* 0x0000f000013c7983 */ /* 0x000ee80000100a00 */
[----:B------:R-:W3:Y:S01]  /*15de0*/  LDG.E.U16 R42, desc[UR18][R42.64] ;  /* 0x000000122a2a7981 */ /* 0x000ee2000c1e1500 */
[----:B--2---:R-:W-:-:S05]  /*15df0*/  IMAD.WIDE R44, R0, 0x2, R58 ;  /* 0x00000002002c7825 */ /* 0x004fca00078e023a */
[----:B------:R4:W2:Y:S02]  /*15e00*/  LDG.E.U16 R43, desc[UR18][R44.64] ;  /* 0x000000122c2b7981 */ /* 0x0008a4000c1e1500 */
[----:B----4-:R-:W-:-:S06]  /*15e10*/  IMAD.WIDE R44, R0, 0x2, R56 ;  /* 0x00000002002c7825 */ /* 0x010fcc00078e0238 */
[----:B------:R-:W4:Y:S01]  /*15e20*/  LDG.E.U16 R44, desc[UR18][R44.64] ;  /* 0x000000122c2c7981 */ /* 0x000f22000c1e1500 */
[----:B------:R-:W-:-:S05]  /*15e30*/  IMAD.WIDE R46, R0, 0x2, R46 ;  /* 0x00000002002e7825 */ /* 0x000fca00078e022e */
[----:B------:R0:W2:Y:S02]  /*15e40*/  LDG.E.U16 R45, desc[UR18][R46.64] ;  /* 0x000000122e2d7981 */ /* 0x0000a4000c1e1500 */
[----:B0-----:R-:W-:-:S04]  /*15e50*/  IMAD.WIDE R46, R0, 0x2, R54 ;  /* 0x00000002002e7825 */ /* 0x001fc800078e0236 */
[C---:B------:R-:W-:Y:S02]  /*15e60*/  IMAD.WIDE R48, R0.reuse, 0x2, R48 ;  /* 0x0000000200307825 */ /* 0x040fe400078e0230 */
[----:B------:R-:W2:Y:S04]  /*15e70*/  LDG.E.U16 R46, desc[UR18][R46.64] ;  /* 0x000000122e2e7981 */ /* 0x000ea8000c1e1500 */
[----:B------:R0:W2:Y:S02]  /*15e80*/  LDG.E.U16 R47, desc[UR18][R48.64] ;  /* 0x00000012302f7981 */ /* 0x0000a4000c1e1500 */
[----:B0-----:R-:W-:-:S05]  /*15e90*/  IMAD.WIDE R48, R0, 0x2, R50 ;  /* 0x0000000200307825 */ /* 0x001fca00078e0232 */
        /* <DEDUP_REMOVED lines=19> */
[----:B---3--:R-:W-:-:S05]  /*15fd0*/  IMAD.WIDE R48, R0, 0x2, R60 ;  /* 0x0000000200307825 */ /* 0x008fca00078e023c */
[----:B------:R0:W3:Y:S04]  /*15fe0*/  LDG.E.U16 R60, desc[UR18][R48.64] ;  /* 0x00000012303c7981 */ /* 0x0000e8000c1e1500 */
[----:B------:R-:W0:Y:S02]  /*15ff0*/  LDL.64 R48, [R1+0xd0] ;  /* 0x0000d00001307983 */ /* 0x000e240000100a00 */
        /* <DEDUP_REMOVED lines=13> */
[----:B------:R0:W3:Y:S02]  /*160d0*/  LDG.E.U16 R67, desc[UR18][R48.64] ;  /* 0x0000001230437981 */ /* 0x0000e4000c1e1500 */
        /* <DEDUP_REMOVED lines=14> */
[----:B0-----:R-:W-:-:S06]  /*161c0*/  IMAD.WIDE R48, R0, 0x2, R78 ;  /* 0x0000000200307825 */ /* 0x001fcc00078e024e */
[----:B------:R0:W3:Y:S02]  /*161d0*/  LDG.E.U16 R48, desc[UR18][R48.64] ;  /* 0x0000001230307981 */ /* 0x0000e4000c1e1500 */
[----:B0-----:R-:W-:-:S05]  /*161e0*/  LOP3.LUT R49, R70, 0x30, RZ, 0x3c, !PT ;  /* 0x0000003046317812 */ /* 0x001fca00078e3cff */
[----:B------:R0:W-:Y:S04]  /*161f0*/  STS.U16 [R49+UR6+0x12980], R4 ;  /* 0x0129800431007988 */ /* 0x0001e80008000406 */
[----:B------:R-:W-:Y:S04]  /*16200*/  STS.U16 [R49+UR6+0x12d80], R5 ;  /* 0x012d800531007988 */ /* 0x000fe80008000406 */
[----:B------:R-:W-:Y:S01]  /*16210*/  STS.U16 [R49+UR6+0x13180], R6 ;  /* 0x0131800631007988 */ /* 0x000fe20008000406 */
[----:B0-----:R-:W-:-:S03]  /*16220*/  LOP3.LUT R4, R70, 0x40, RZ, 0x3c, !PT ;  /* 0x0000004046047812 */ /* 0x001fc600078e3cff */
[----:B------:R-:W-:Y:S04]  /*16230*/  STS.U16 [R49+UR6+0x13580], R7 ;  /* 0x0135800731007988 */ /* 0x000fe80008000406 */
        /* <DEDUP_REMOVED lines=37> */
[----:B--2---:R-:W-:Y:S04]  /*16490*/  STS.U16 [R4+UR6+0x10700], R43 ;  /* 0x0107002b04007988 */ /* 0x004fe80008000406 */
[----:B----4-:R-:W-:Y:S04]  /*164a0*/  STS.U16 [R4+UR6+0x10b00], R44 ;  /* 0x010b002c04007988 */ /* 0x010fe80008000406 */
        /* <DEDUP_REMOVED lines=12> */
[----:B------:R0:W-:Y:S02]  /*16570*/  STS.U16 [R4+UR6+0x13f00], R59 ;  /* 0x013f003b04007988 */ /* 0x0001e40008000406 */
[----:B0-----:R-:W-:-:S02]  /*16580*/  FADD R4, -R3, R77 ;  /* 0x0000004d03047221 */ /* 0x001fc40000000100 */
[----:B---3--:R-:W-:Y:S02]  /*16590*/  STS.U16 [R142+UR6+0x10380], R60 ;  /* 0x0103803c8e007988 */ /* 0x008fe40008000406 */
[----:B------:R-:W-:Y:S02]  /*165a0*/  FMUL R4, R4, 1.4426950216293334961 ;  /* 0x3fb8aa3b04047820 */ /* 0x000fe40000400000 */
[----:B------:R-:W-:Y:S04]  /*165b0*/  STS.U16 [R142+UR6+0x10780], R61 ;  /* 0x0107803d8e007988 */ /* 0x000fe80008000406 */
[----:B------:R-:W-:Y:S01]  /*165c0*/  STS.U16 [R142+UR6+0x10b80], R62 ;  /* 0x010b803e8e007988 */ /* 0x000fe20008000406 */
[----:B------:R0:W1:Y:S03]  /*165d0*/  MUFU.EX2 R77, R4 ;  /* 0x00000004004d7308 */ /* 0x0000660000000800 */
        /* <DEDUP_REMOVED lines=15> */
[----:B0-----:R-:W-:Y:S01]  /*166d0*/  LDTM.16dp32bit_t0_t15.x64 R4, tmem[UR8] ;  /* 0x00000008000479ee */ /* 0x001fe20008b00000 */
[----:B------:R-:W1:Y:S01]  /*166e0*/  LDTM.16dp32bit_t16_t31.x64 R4, tmem[UR8+0x40] ;  /* 0x00004008000479ee */ /* 0x000e620008b20000 */
[----:B------:R-:W-:Y:S01]  /*166f0*/  NOP ;  /* 0x0000000000007918 */ /* 0x000fe20000000000 */
[C---:B-1----:R-:W-:Y:S01]  /*16700*/  FMUL R4, R77.reuse, R4 ;  /* 0x000000044d047220 */ /* 0x042fe20000400000 */
        /* <DEDUP_REMOVED lines=64> */
[----:B------:R0:W-:Y:S01]  /*16b10*/  STTM.16dp32bit_t16_t31.x64 tmem[UR8+0x40], R4 ;  /* 0x00004004000079ed */ /* 0x0001e20008b20008 */
[----:B------:R-:W1:Y:S02]  /*16b20*/  FENCE.VIEW.ASYNC.T ;  /* 0x00000000000073c6 */ /* 0x000e640000000200 */
[----:B-1----:R-:W-:Y:S06]  /*16b30*/  BAR.SYNC.DEFER_BLOCKING 0x0 ;  /* 0x0000000000007b1d */ /* 0x002fec0000010000 */
[----:B------:R1:W-:Y:S06]  /*16b40*/  MEMBAR.ALL.CTA ;  /* 0x0000000000007992 */ /* 0x0003ec0000008000 */
[----:B-1----:R-:W1:Y:S01]  /*16b50*/  FENCE.VIEW.ASYNC.S ;  /* 0x00000000000073c6 */ /* 0x002e620000000000 */
[----:B------:R-:W-:Y:S01]  /*16b60*/  ULEA UR9, UR13, UR6, 0x3 ;  /* 0x000000060d097291 */ /* 0x000fe2000f8e18ff */
[----:B------:R-:W-:Y:S01]  /*16b70*/  FADD R75, R74, R75 ;  /* 0x0000004b4a4b7221 */ /* 0x000fe20000000000 */
[----:B------:R-:W-:-:S02]  /*16b80*/  UMOV UR67, UR72 ;  /* 0x0000004800437c82 */ /* 0x000fc40008000000 */
[----:B------:R-:W-:Y:S01]  /*16b90*/  UIADD3 UR9, UPT, UPT, UR9, 0x1c000, URZ ;  /* 0x0001c00009097890 */ /* 0x000fe2000fffe0ff */
[----:B-1----:R-:W-:Y:S06]  /*16ba0*/  BAR.SYNC.DEFER_BLOCKING 0x0 ;  /* 0x0000000000007b1d */ /* 0x002fec0000010000 */
[----:B------:R-:W-:Y:S05]  /*16bb0*/  BRA.U UP3, `(.L_x_16) ;  /* 0x0000000103887547 */ /* 0x000fea000b800000 */
[----:B------:R-:W-:Y:S02]  /*16bc0*/  UIADD3 UR63, UPT, UPT, UR7, 0x88, URZ ;  /* 0x00000088073f7890 */ /* 0x000fe4000fffe0ff */
[----:B------:R-:W-:Y:S01]  /*16bd0*/  UIADD3 UR62, UPT, UPT, UR7, 0x90, URZ ;  /* 0x00000090073e7890 */ /* 0x000fe2000fffe0ff */
[----:B------:R-:W-:Y:S01]  /*16be0*/  UMOV UR70, 0x0 ;  /* 0x0000000000467882 */ /* 0x000fe20000000000 */
[----:B------:R-:W-:Y:S01]  /*16bf0*/  UMOV UR71, 0x4200010 ;  /* 0x0420001000477882 */ /* 0x000fe20000000000 */
[----:B------:R-:W-:Y:S01]  /*16c00*/  UIADD3 UR64, UPT, UPT, UR7, 0x98, URZ ;  /* 0x0000009807407890 */ /* 0x000fe2000fffe0ff */
[----:B------:R-:W-:Y:S01]  /*16c10*/  UMOV UR68, UR17 ;  /* 0x0000001100447c82 */ /* 0x000fe20008000000 */
[----:B------:R-:W-:Y:S01]  /*16c20*/  UMOV UR69, 0x40004040 ;  /* 0x4000404000457882 */ /* 0x000fe20000000000 */
[----:B------:R-:W-:Y:S02]  /*16c30*/  UIADD3 UR74, UPT, UPT, UR7, 0xa0, URZ ;  /* 0x000000a0074a7890 */ /* 0x000fe4000fffe0ff */
[----:B------:R1:W-:Y:S01]  /*16c40*/  UTCHMMA tmem[UR12], gdesc[UR68], tmem[UR7], tmem[UR70], idesc[UR71], UPT ;  /* 0x00ff46440c0079ea */ /* 0x0003e2000b800007 */
[----:B------:R-:W-:Y:S01]  /*16c50*/  UIADD3 UR75, UPT, UPT, UR7, 0xa8, URZ ;  /* 0x000000a8074b7890 */ /* 0x000fe2000fffe0ff */
[----:B------:R-:W-:Y:S01]  /*16c60*/  UMOV UR4, 0x0 ;  /* 0x0000000000047882 */ /* 0x000fe20000000000 */
[----:B------:R-:W-:Y:S01]  /*16c70*/  UMOV UR5, 0x4200010 ;  /* 0x0420001000057882 */ /* 0x000fe20000000000 */
[----:B------:R-:W-:Y:S01]  /*16c80*/  UMOV UR76, 0x0 ;  /* 0x00000000004c7882 */ /* 0x000fe20000000000 */
[----:B------:R-:W-:Y:S01]  /*16c90*/  UMOV UR77, 0x4200010 ;  /* 0x04200010004d7882 */ /* 0x000fe20000000000 */
[----:B------:R2:W-:Y:S01]  /*16ca0*/  UTCHMMA tmem[UR63], gdesc[UR24], tmem[UR7], tmem[UR4], idesc[UR5], UPT ;  /* 0x00ff04183f0079ea */ /* 0x0005e2000b800007 */
[----:B------:R3:W-:Y:S01]  /*16cb0*/  UTCHMMA tmem[UR62], gdesc[UR50], tmem[UR7], tmem[UR76], idesc[UR77], UPT ;  /* 0x00ff4c323e0079ea */ /* 0x0007e2000b800007 */
[----:B------:R-:W-:Y:S01]  /*16cc0*/  UMOV UR72, 0x0 ;  /* 0x0000000000487882 */ /* 0x000fe20000000000 */
[----:B-1----:R-:W-:-:S02]  /*16cd0*/  UIADD3 UR68, UPT, UPT, UR7, 0xb0, URZ ;  /* 0x000000b007447890 */ /* 0x002fc4000fffe0ff */
[----:B------:R1:W-:Y:S01]  /*16ce0*/  UTCHMMA tmem[UR64], gdesc[UR52], tmem[UR7], tmem[UR4], idesc[UR5], UPT ;  /* 0x00ff0434400079ea */ /* 0x0003e2000b800007 */
[----:B------:R-:W-:Y:S02]  /*16cf0*/  UIADD3 UR69, UPT, UPT, UR7, 0xb8, URZ ;  /* 0x000000b807457890 */ /* 0x000fe4000fffe0ff */
[----:B------:R4:W-:Y:S01]  /*16d00*/  UTCHMMA tmem[UR74], gdesc[UR54], tmem[UR7], tmem[UR70], idesc[UR71], UPT ;  /* 0x00ff46364a0079ea */ /* 0x0009e2000b800007 */
[----:B------:R-:W-:Y:S01]  /*16d10*/  UMOV UR73, 0x4200010 ;  /* 0x0420001000497882 */ /* 0x000fe20000000000 */
[----:B------:R-:W-:Y:S01]  /*16d20*/  UMOV UR65, 0x4200010 ;  /* 0x0420001000417882 */ /* 0x000fe20000000000 */
[----:B------:R4:W-:Y:S01]  /*16d30*/  UTCHMMA tmem[UR75], gdesc[UR56], tmem[UR7], tmem[UR72], idesc[UR73], UPT ;  /* 0x00ff48384b0079ea */ /* 0x0009e2000b800007 */
[----:B--2---:R-:W-:Y:S01]  /*16d40*/  UMOV UR63, 0x4200010 ;  /* 0x04200010003f7882 */ /* 0x004fe20000000000 */
[----:B---3--:R-:W-:Y:S02]  /*16d50*/  UMOV UR62, 0x0 ;  /* 0x00000000003e7882 */ /* 0x008fe40000000000 */
[----:B------:R4:W-:Y:S01]  /*16d60*/  UTCHMMA tmem[UR68], gdesc[UR58], tmem[UR7], tmem[UR62], idesc[UR63], UPT ;  /* 0x00ff3e3a440079ea */ /* 0x0009e2000b800007 */
[----:B-1----:R-:W-:Y:S01]  /*16d70*/  UMOV UR4, UR9 ;  /* 0x0000000900047c82 */ /* 0x002fe20008000000 */
[----:B------:R-:W-:Y:S01]  /*16d80*/  UMOV UR5, URZ ;  /* 0x000000ff00057c82 */ /* 0x000fe20008000000 */
[----:B------:R-:W-:Y:S01]  /*16d90*/  UMOV UR64, 0x0 ;  /* 0x0000000000407882 */ /* 0x000fe20000000000 */
[----:B------:R-:W-:Y:S01]  /*16da0*/  UMOV UR4, UR4 ;  /* 0x0000000400047c82 */ /* 0x000fe20008000000 */
[----:B------:R4:W-:Y:S01]  /*16db0*/  UTCHMMA tmem[UR69], gdesc[UR60], tmem[UR7], tmem[UR64], idesc[UR65], UPT ;  /* 0x00ff403c450079ea */ /* 0x0009e2000b800007 */
[----:B------:R4:W-:Y:S01]  /*16dc0*/  UTCBAR [UR4], URZ ;  /* 0x000000ff040073e9 */ /* 0x0009e200080000ff */
[----:B------:R-:W-:-:S02]  /*16dd0*/  NOP ;  /* 0x0000000000007918 */ /* 0x000fc40000000000 */
.L_x_16:
[----:B0-----:R-:W0:Y:S01]  /*16de0*/  LDC R4, c[0x0][0x3d4] ;  /* 0x0000f500ff047b82 */ /* 0x001e220000000800 */
[----:B------:R-:W-:Y:S01]  /*16df0*/  UIADD3 UR13, UPT, UPT, UR13, 0x1, URZ ;  /* 0x000000010d0d7890 */ /* 0x000fe2000fffe0ff */
[----:B------:R-:W-:Y:S01]  /*16e00*/  FFMA R76, R77, R76, R75 ;  /* 0x0000004c4d4c7223 */ /* 0x000fe2000000004b */
[----:B------:R-:W-:Y:S01]  /*16e10*/  MOV R77, R3 ;  /* 0x00000003004d7202 */ /* 0x000fe20000000f00 */
[----:B----4-:R-:W-:Y:S01]  /*16e20*/  UMOV UR4, UR66 ;  /* 0x0000004200047c82 */ /* 0x010fe20008000000 */
[----:B------:R-:W-:-:S04]  /*16e30*/  UISETP.GT.AND UP2, UPT, UR13, 0x1, UPT ;  /* 0x000000010d00788c */ /* 0x000fc8000bf44270 */
[----:B------:R-:W-:Y:S02]  /*16e40*/  USEL UR72, URZ, 0x1, !UP2 ;  /* 0x00000001ff487887 */ /* 0x000fe4000d000000 */
[----:B------:R-:W-:Y:S02]  /*16e50*/  USEL UR13, UR13, URZ, !UP2 ;  /* 0x000000ff0d0d7287 */ /* 0x000fe4000d000000 */
[----:B------:R-:W-:Y:S02]  /*16e60*/  UISETP.GE.AND UP2, UPT, UR66, UR11, UPT ;  /* 0x0000000b4200728c */ /* 0x000fe4000bf46270 */
[----:B------:R-:W-:Y:S01]  /*16e70*/  ULOP3.LUT UR72, UR67, UR72, URZ, 0x3c, !UPT ;  /* 0x0000004843487292 */ /* 0x000fe2000f8e3cff */
[----:B0-----:R-:W-:-:S05]  /*16e80*/  SHF.L.U32 R4, R4, 0x7, RZ ;  /* 0x0000000704047819 */ /* 0x001fca00000006ff */
[----:B------:R-:W-:Y:S02]  /*16e90*/  IMAD.IADD R0, R4, 0x1, R0 ;  /* 0x0000000104007824 */ /* 0x000fe400078e0200 */
[----:B------:R-:W0:Y:S02]  /*16ea0*/  LDC R4, c[0x0][0x3c4] ;  /* 0x0000f100ff047b82 */ /* 0x000e240000000800 */
[----:B0-----:R-:W-:-:S04]  /*16eb0*/  IMAD.SHL.U32 R4, R4, 0x80, RZ ;  /* 0x0000008004047824 */ /* 0x001fc800078e00ff */
[----:B------:R-:W-:Y:S01]  /*16ec0*/  IMAD.IADD R2, R4, 0x1, R2 ;  /* 0x0000000104027824 */ /* 0x000fe200078e0202 */
[----:B------:R-:W-:Y:S06]  /*16ed0*/  BRA.U !UP2, `(.L_x_17) ;  /* 0xffffff890a1c7547 */ /* 0x000fec000b83ffff */
.L_x_12:
[----:B---3--:R-:W3:Y:S01]  /*16ee0*/  LDL.LU R4, [R1+0x654] ;  /* 0x0006540001047983 */ /* 0x008ee20000300800 */
[C---:B------:R-:W-:Y:S01]  /*16ef0*/  FMUL R68, R76.reuse, 8388608 ;  /* 0x4b0000004c447820 */ /* 0x040fe20000400000 */
[C---:B------:R-:W-:Y:S01]  /*16f00*/  FSETP.GEU.AND P1, PT, R76.reuse, 1.175494350822287508e-38, PT ;  /* 0x008000004c00780b */ /* 0x040fe20003f2e000 */
[----:B------:R-:W-:Y:S01]  /*16f10*/  IMAD.MOV.U32 R7, RZ, RZ, 0x3dc6b27f ;  /* 0x3dc6b27fff077424 */ /* 0x000fe200078e00ff */
[----:B------:R-:W0:Y:S01]  /*16f20*/  S2R R6, SR_TID.X ;  /* 0x0000000000067919 */ /* 0x000e220000002100 */
[----:B------:R-:W-:Y:S02]  /*16f30*/  FSETP.GT.AND P2, PT, |R76|, 8.50705917302346158658e+37, PT ;  /* 0x7e8000004c00780b */ /* 0x000fe40003f44200 */
[----:B------:R-:W-:-:S05]  /*16f40*/  FSEL R68, R68, R76, !P1 ;  /* 0x0000004c44447208 */ /* 0x000fca0004800000 */
[----:B------:R-:W-:-:S05]  /*16f50*/  VIADD R0, R68, 0xc0cafb0d ;  /* 0xc0cafb0d44007836 */ /* 0x000fca0000000000 */
[----:B------:R-:W-:-:S05]  /*16f60*/  LOP3.LUT R5, R0, 0xff800000, RZ, 0xc0, !PT ;  /* 0xff80000000057812 */ /* 0x000fca00078ec0ff */
[----:B------:R-:W-:Y:S01]  /*16f70*/  IMAD.IADD R0, R68, 0x1, -R5 ;  /* 0x0000000144007824 */ /* 0x000fe200078e0a05 */
[----:B------:R-:W-:-:S03]  /*16f80*/  I2FP.F32.S32 R5, R5 ;  /* 0x0000000500057245 */ /* 0x000fc60000201400 */
[----:B------:R-:W-:-:S04]  /*16f90*/  FADD R70, R0, -1 ;  /* 0xbf80000000467421 */ /* 0x000fc80000000000 */
[----:B------:R-:W-:-:S04]  /*16fa0*/  FFMA.FTZ R7, R70, R7, -0.16845393180847167969 ;  /* 0xbe2c7f3046077423 */ /* 0x000fc80000010007 */
[----:B------:R-:W-:Y:S01]  /*16fb0*/  FFMA.FTZ R7, R70, R7, 0.1716887056827545166 ;  /* 0x3e2fcf2a46077423 */ /* 0x000fe20000010007 */
[----:B01----:R-:W-:-:S03]  /*16fc0*/  LOP3.LUT R2, R6, 0x10, RZ, 0xc0, !PT ;  /* 0x0000001006027812 */ /* 0x003fc600078ec0ff */
[----:B------:R-:W-:Y:S01]  /*16fd0*/  FFMA.FTZ R7, R70, R7, -0.17900948226451873779 ;  /* 0xbe374e4346077423 */ /* 0x000fe20000010007 */
[----:B------:R-:W-:Y:S02]  /*16fe0*/  LOP3.LUT R9, R6, 0xf, RZ, 0xc0, !PT ;  /* 0x0000000f06097812 */ /* 0x000fe400078ec0ff */
[----:B------:R-:W-:Y:S01]  /*16ff0*/  LEA R0, R2, UR6, 0x7 ;  /* 0x0000000602007c11 */ /* 0x000fe2000f8e38ff */
[C---:B------:R-:W-:Y:S01]  /*17000*/  FFMA.FTZ R7, R70.reuse, R7, 0.20512372255325317383 ;  /* 0x3e520bf446077423 */ /* 0x040fe20000010007 */
[----:B------:R-:W0:Y:S01]  /*17010*/  LDC R2, c[0x0][0x3e8] ;  /* 0x0000fa00ff027b82 */ /* 0x000e220000000800 */
[----:B------:R-:W-:Y:S02]  /*17020*/  SHF.R.U32.HI R101, RZ, 0x6, R6 ;  /* 0x00000006ff657819 */ /* 0x000fe40000011606 */
[----:B------:R-:W-:Y:S01]  /*17030*/  LEA R0, R9, R0, 0x4 ;  /* 0x0000000009007211 */ /* 0x000fe200078e20ff */
[----:B------:R-:W-:Y:S01]  /*17040*/  FFMA.FTZ R7, R70, R7, -0.24046532809734344482 ;  /* 0xbe763c8b46077423 */ /* 0x000fe20000010007 */
[----:B------:R-:W-:-:S02]  /*17050*/  LOP3.LUT R9, R6, 0x60, RZ, 0xc0, !PT ;  /* 0x0000006006097812 */ /* 0x000fc400078ec0ff */
[----:B------:R-:W-:Y:S01]  /*17060*/  SHF.R.U32.HI R72, RZ, 0x2, R6 ;  /* 0x00000002ff487819 */ /* 0x000fe20000011606 */
[----:B------:R-:W-:Y:S01]  /*17070*/  FFMA.FTZ R7, R70, R7, 0.28857114911079406738 ;  /* 0x3e93bf9946077423 */ /* 0x000fe20000010007 */
[----:B------:R-:W-:Y:S01]  /*17080*/  SGXT.U32 R101, R101, 0x1 ;  /* 0x000000016565781a */ /* 0x000fe20000000000 */
[----:B------:R-:W-:Y:S01]  /*17090*/  IMAD R0, R9, 0x8, R0 ;  /* 0x0000000809007824 */ /* 0x000fe200078e0200 */
[----:B--23--:R-:W-:Y:S02]  /*170a0*/  R2UR UR4, R4 ;  /* 0x00000000040472ca */ /* 0x00cfe400000e0000 */
[----:B------:R-:W-:-:S05]  /*170b0*/  FSEL R4, RZ, -23, P1 ;  /* 0xc1b80000ff047808 */ /* 0x000fca0000800000 */
[----:B------:R-:W-:-:S06]  /*170c0*/  FFMA.FTZ R69, R5, 1.1920928955078125e-07, R4 ;  /* 0x3400000005457823 */ /* 0x000fcc0000010004 */
[----:B------:R-:W-:-:S09]  /*170d0*/  UISETP.GE.AND UP1, UPT, UR4, 0x1, UPT ;  /* 0x000000010400788c */ /* 0x000fd2000bf26270 */
[----:B0-----:R-:W-:Y:S05]  /*170e0*/  BRA.U !UP1, `(.L_x_18) ;  /* 0x0000000109107547 */ /* 0x001fea000b800000 */
[----:B------:R-:W-:-:S06]  /*170f0*/  USHF.L.U32 UR67, UR67, 0x1f, URZ ;  /* 0x0000001f43437899 */ /* 0x000fcc00080006ff */
[----:B------:R-:W-:-:S04]  /*17100*/  IMAD.U32 R4, RZ, RZ, UR67 ;  /* 0x00000043ff047e24 */ /* 0x000fc8000f8e00ff */
[----:B------:R-:W0:Y:S02]  /*17110*/  SYNCS.PHASECHK.TRANS64.TRYWAIT P1, [UR9], R4 ;  /* 0x00000004ff0075a7 */ /* 0x000e240008021109 */
[----:B0-----:R-:W-:Y:S05]  /*17120*/  @!P1 BRA `(.L_x_19) ;  /* 0x00000028006c9947 */ /* 0x001fea0003800000 */
.L_x_18:
[----:B------:R-:W-:Y:S01]  /*17130*/  BAR.SYNC.DEFER_BLOCKING 0x0 ;  /* 0x0000000000007b1d */ /* 0x000fe20000010000 */
[----:B------:R-:W-:Y:S01]  /*17140*/  FSETP.GEU.AND P3, PT, |R76|, 1.175494350822287508e-38, PT ;  /* 0x008000004c00780b */ /* 0x000fe20003f6e200 */
[----:B------:R-:W-:Y:S01]  /*17150*/  FFMA.FTZ R71, R70, R7, -0.36067417263984680176 ;  /* 0xbeb8aa4946477423 */ /* 0x000fe20000010007 */
[----:B------:R-:W-:Y:S01]  /*17160*/  @P2 FMUL R76, R76, 0.25 ;  /* 0x3e8000004c4c2820 */ /* 0x000fe20000400000 */
[----:B------:R-:W-:Y:S01]  /*17170*/  IMAD R101, R101, R2, RZ ;  /* 0x0000000265657224 */ /* 0x000fe200078e02ff */
[----:B------:R-:W-:Y:S01]  /*17180*/  LOP3.LUT R72, R72, 0x18, RZ, 0xc0, !PT ;  /* 0x0000001848487812 */ /* 0x000fe200078ec0ff */
[----:B------:R-:W-:Y:S01]  /*17190*/  FFMA.FTZ R71, R70, R71, 0.48089820146560668945 ;  /* 0x3ef6384a46477423 */ /* 0x000fe20000010047 */
[----:B------:R-:W-:Y:S01]  /*171a0*/  ISETP.GE.U32.AND P1, PT, R68, 0x7f800000, PT ;  /* 0x7f8000004400780c */ /* 0x000fe20003f26070 */
[----:B------:R-:W0:Y:S01]  /*171b0*/  S2R R98, SR_TID.X ;  /* 0x0000000000627919 */ /* 0x000e220000002100 */
[----:B------:R-:W-:Y:S02]  /*171c0*/  IMAD R105, R2, 0x2, R101 ;  /* 0x0000000202697824 */ /* 0x000fe400078e0265 */
[----:B------:R-:W-:Y:S01]  /*171d0*/  FFMA.FTZ R71, R70, R71, -0.72134751081466674805 ;  /* 0xbf38aa3b46477423 */ /* 0x000fe20000010047 */
[----:B------:R-:W1:Y:S01]  /*171e0*/  S2UR UR10, SR_CTAID.X ;  /* 0x00000000000a79c3 */ /* 0x000e620000002500 */
[----:B------:R-:W2:Y:S01]  /*171f0*/  LDCU.64 UR4, c[0x0][0x3e0] ;  /* 0x00007c00ff0477ac */ /* 0x000ea20008000a00 */
[----:B------:R-:W-:-:S02]  /*17200*/  IMAD R107, R2, 0x2, R105 ;  /* 0x00000002026b7824 */ /* 0x000fc400078e0269 */
[----:B------:R-:W-:Y:S01]  /*17210*/  @!P3 FMUL R76, R76, 16777216 ;  /* 0x4b8000004c4cb820 */ /* 0x000fe20000400000 */
[----:B------:R-:W-:Y:S01]  /*17220*/  FMUL R71, R70, R71 ;  /* 0x0000004746477220 */ /* 0x000fe20000400000 */
[----:B------:R-:W-:Y:S02]  /*17230*/  IMAD R99, R2, 0x2, R107 ;  /* 0x0000000202637824 */ /* 0x000fe400078e026b */
[----:B------:R-:W3:Y:S01]  /*17240*/  MUFU.RCP R95, R76 ;  /* 0x0000004c005f7308 */ /* 0x000ee20000001000 */
[----:B------:R-:W-:Y:S01]  /*17250*/  FMUL R71, R70, R71 ;  /* 0x0000004746477220 */ /* 0x000fe20000400000 */
[----:B------:R-:W-:Y:S01]  /*17260*/  @P1 MOV R123, 0x7f800000 ;  /* 0x7f800000007b1802 */ /* 0x000fe20000000f00 */
[----:B------:R-:W-:Y:S01]  /*17270*/  IMAD R103, R2, 0x2, R99 ;  /* 0x0000000202677824 */ /* 0x000fe200078e0263 */
[----:B------:R-:W2:Y:S01]  /*17280*/  S2UR UR9, SR_CTAID.Y ;  /* 0x00000000000979c3 */ /* 0x000ea20000002600 */
[----:B------:R-:W-:-:S04]  /*17290*/  FFMA.FTZ R70, R70, 1.4426950216293334961, R71 ;  /* 0x3fb8aa3b46467823 */ /* 0x000fc80000010047 */
[----:B------:R-:W-:Y:S01]  /*172a0*/  FADD R69, R69, R70 ;  /* 0x0000004645457221 */ /* 0x000fe20000000000 */
[----:B------:R-:W-:Y:S01]  /*172b0*/  @P1 FFMA.FTZ R69, R68, R123, +INF ;  /* 0x7f80000044451423 */ /* 0x000fe2000001007b */
[----:B------:R-:W4:Y:S02]  /*172c0*/  @!P0 SYNCS.CCTL.IV [UR6+0x1c000] ;  /* 0x01c00000ff0089b1 */ /* 0x000f240008000006 */
[----:B----4-:R-:W-:Y:S08]  /*172d0*/  BAR.SYNC.DEFER_BLOCKING 0x0 ;  /* 0x0000000000007b1d */ /* 0x010ff00000010000 */
[----:B------:R-:W4:Y:S01]  /*172e0*/  LDC.64 R146, c[0x0][0x398] ;  /* 0x0000e600ff927b82 */ /* 0x000f220000000a00 */
[----:B------:R-:W-:Y:S01]  /*172f0*/  LDTM.16dp32bit_t0_t15.x64 R4, tmem[UR8] ;  /* 0x00000008000479ee */ /* 0x000fe20008b00000 */
[----:B------:R-:W5:Y:S01]  /*17300*/  LDTM.16dp32bit_t16_t31.x64 R4, tmem[UR8+0x40] ;  /* 0x00004008000479ee */ /* 0x000f620008b20000 */
[----:B0-----:R-:W-:Y:S01]  /*17310*/  LOP3.LUT R162, R72, 0x1f, R98, 0xf8, !PT ;  /* 0x0000001f48a27812 */ /* 0x001fe200078ef862 */
[----:B------:R-:W-:Y:S01]  /*17320*/  IMAD.SHL.U32 R73, R98, 0x10, RZ ;  /* 0x0000001062497824 */ /* 0x000fe200078e00ff */
[----:B-1----:R-:W-:-:S02]  /*17330*/  USHF.L.U32 UR8, UR10, 0x6, URZ ;  /* 0x000000060a087899 */ /* 0x002fc400080006ff */
[----:B------:R-:W-:Y:S02]  /*17340*/  SHF.L.U32 R72, R162, 0x3, RZ ;  /* 0x00000003a2487819 */ /* 0x000fe400000006ff */
[----:B------:R-:W-:Y:S01]  /*17350*/  LOP3.LUT R73, R73, 0x30, RZ, 0xc0, !PT ;  /* 0x0000003049497812 */ /* 0x000fe200078ec0ff */
[----:B--2---:R-:W-:Y:S01]  /*17360*/  UIMAD UR4, UR9, UR4, URZ ;  /* 0x00000004090472a4 */ /* 0x004fe2000f8e02ff */
[----:B------:R-:W-:Y:S02]  /*17370*/  LOP3.LUT R72, R72, 0xc0, RZ, 0xc0, !PT ;  /* 0x000000c048487812 */ /* 0x000fe400078ec0ff */
[----:B------:R-:W-:Y:S01]  /*17380*/  MOV R78, UR8 ;  /* 0x00000008004e7c02 */ /* 0x000fe20008000f00 */
[----:B------:R-:W-:Y:S01]  /*17390*/  USHF.L.U32 UR8, UR4, 0x1, URZ ;  /* 0x0000000104087899 */ /* 0x000fe200080006ff */
[----:B------:R-:W-:Y:S02]  /*173a0*/  IADD3 R71, PT, PT, R72, UR6, R73 ;  /* 0x0000000648477c10 */ /* 0x000fe4000fffe049 */
[----:B------:R-:W-:Y:S01]  /*173b0*/  LOP3.LUT R78, R78, 0x3f, R98, 0xf8, !PT ;  /* 0x0000003f4e4e7812 */ /* 0x000fe200078ef862 */
[----:B------:R-:W0:Y:S01]  /*173c0*/  @!P0 SYNCS.CCTL.IV [UR6+0x1c008] ;  /* 0x01c00800ff0089b1 */ /* 0x000e220008000006 */
[----:B------:R-:W-:Y:S01]  /*173d0*/  NOP ;  /* 0x0000000000007918 */ /* 0x000fe20000000000 */
[----:B------:R1:W-:Y:S01]  /*173e0*/  STL [R1+0x8], R71 ;  /* 0x0000084701007387 */ /* 0x0003e20000100800 */
[----:B-----5:R-:W-:Y:S01]  /*173f0*/  @P2 FMUL R11, R11, 0.25 ;  /* 0x3e8000000b0b2820 */ /* 0x020fe20000400000 */
[----:B------:R-:W-:Y:S01]  /*17400*/  @P2 FMUL R14, R14, 0.25 ;  /* 0x3e8000000e0e2820 */ /* 0x000fe20000400000 */
[----:B------:R-:W-:Y:S01]  /*17410*/  @P2 FMUL R15, R15, 0.25 ;  /* 0x3e8000000f0f2820 */ /* 0x000fe20000400000 */
[----:B------:R-:W-:Y:S01]  /*17420*/  @P2 FMUL R18, R18, 0.25 ;  /* 0x3e80000012122820 */ /* 0x000fe20000400000 */
[----:B------:R-:W-:Y:S01]  /*17430*/  @P2 FMUL R19, R19, 0.25 ;  /* 0x3e80000013132820 */ /* 0x000fe20000400000 */
[----:B------:R-:W-:Y:S01]  /*17440*/  @!P3 FMUL R11, R11, 16777216 ;  /* 0x4b8000000b0bb820 */ /* 0x000fe20000400000 */
[----:B------:R-:W-:Y:S01]  /*17450*/  @P2 FMUL R21, R21, 0.25 ;  /* 0x3e80000015152820 */ /* 0x000fe20000400000 */
[----:B------:R-:W-:Y:S01]  /*17460*/  @!P3 FMUL R14, R14, 16777216 ;  /* 0x4b8000000e0eb820 */ /* 0x000fe20000400000 */
[----:B------:R-:W-:Y:S01]  /*17470*/  @!P3 FMUL R15, R15, 16777216 ;  /* 0x4b8000000f0fb820 */ /* 0x000fe20000400000 */
[----:B------:R-:W-:Y:S01]  /*17480*/  @!P3 FMUL R18, R18, 16777216 ;  /* 0x4b8000001212b820 */ /* 0x000fe20000400000 */
[----:B------:R-:W-:Y:S01]  /*17490*/  @P2 FMUL R22, R22, 0.25 ;  /* 0x3e80000016162820 */ /* 0x000fe20000400000 */
[----:B------:R-:W-:Y:S01]  /*174a0*/  @!P3 FMUL R19, R19, 16777216 ;  /* 0x4b8000001313b820 */ /* 0x000fe20000400000 */
[----:B---3--:R-:W-:Y:S01]  /*174b0*/  FMUL R70, R95, R11 ;  /* 0x0000000b5f467220 */ /* 0x008fe20000400000 */
[----:B------:R-:W-:Y:S01]  /*174c0*/  @P2 FMUL R23, R23, 0.25 ;  /* 0x3e80000017172820 */ /* 0x000fe20000400000 */
[----:B------:R-:W-:Y:S01]  /*174d0*/  @!P3 FMUL R21, R21, 16777216 ;  /* 0x4b8000001515b820 */ /* 0x000fe20000400000 */
[C---:B------:R-:W-:Y:S01]  /*174e0*/  FMUL R11, R95.reuse, R14 ;  /* 0x0000000e5f0b7220 */ /* 0x040fe20000400000 */
[C---:B------:R-:W-:Y:S01]  /*174f0*/  FMUL R14, R95.reuse, R15 ;  /* 0x0000000f5f0e7220 */ /* 0x040fe20000400000 */
[C---:B------:R-:W-:Y:S01]  /*17500*/  FMUL R15, R95.reuse, R18 ;  /* 0x000000125f0f7220 */ /* 0x040fe20000400000 */
[----:B------:R-:W-:Y:S01]  /*17510*/  @!P3 FMUL R22, R22, 16777216 ;  /* 0x4b8000001616b820 */ /* 0x000fe20000400000 */
[----:B------:R-:W-:Y:S01]  /*17520*/  FMUL R18, R95, R19 ;  /* 0x000000135f127220 */ /* 0x000fe20000400000 */
[----:B------:R-:W-:Y:S01]  /*17530*/  @!P3 FMUL R23, R23, 16777216 ;  /* 0x4b8000001717b820 */ /* 0x000fe20000400000 */
[----:B------:R-:W-:Y:S01]  /*17540*/  FMUL R19, R95, R21 ;  /* 0x000000155f137220 */ /* 0x000fe20000400000 */
[----:B------:R-:W-:Y:S01]  /*17550*/  @P2 FMUL R6, R6, 0.25 ;  /* 0x3e80000006062820 */ /* 0x000fe20000400000 */
[----:B------:R-:W-:Y:S01]  /*17560*/  @P2 FMUL R25, R25, 0.25 ;  /* 0x3e80000019192820 */ /* 0x000fe20000400000 */
[----:B------:R-:W-:-:S02]  /*17570*/  IMAD R21, R2, 0x2, R103 ;  /* 0x0000000202157824 */ /* 0x000fc400078e0267 */
[----:B------:R-:W-:Y:S01]  /*17580*/  @P2 FMUL R5, R5, 0.25 ;  /* 0x3e80000005052820 */ /* 0x000fe20000400000 */
[----:B------:R-:W-:Y:S01]  /*17590*/  @P2 FMUL R7, R7, 0.25 ;  /* 0x3e80000007072820 */ /* 0x000fe20000400000 */
[----:B------:R-:W-:Y:S01]  /*175a0*/  @P2 FMUL R8, R8, 0.25 ;  /* 0x3e80000008082820 */ /* 0x000fe20000400000 */
[----:B------:R-:W-:Y:S01]  /*175b0*/  @P2 FMUL R10, R10, 0.25 ;  /* 0x3e8000000a0a2820 */ /* 0x000fe20000400000 */
[----:B------:R-:W-:Y:S01]  /*175c0*/  @P2 FMUL R12, R12, 0.25 ;  /* 0x3e8000000c0c2820 */ /* 0x000fe20000400000 */
[----:B------:R-:W-:Y:S01]  /*175d0*/  FMUL R73, R95, R22 ;  /* 0x000000165f497220 */ /* 0x000fe20000400000 */
[----:B------:R-:W-:Y:S01]  /*175e0*/  @P2 FMUL R4, R4, 0.25 ;  /* 0x3e80000004042820 */ /* 0x000fe20000400000 */
[----:B------:R-:W-:Y:S01]  /*175f0*/  @P2 FMUL R9, R9, 0.25 ;  /* 0x3e80000009092820 */ /* 0x000fe20000400000 */
[----:B------:R-:W-:Y:S01]  /*17600*/  @P2 FMUL R13, R13, 0.25 ;  /* 0x3e8000000d0d2820 */ /* 0x000fe20000400000 */
[----:B------:R-:W-:Y:S01]  /*17610*/  @P2 FMUL R16, R16, 0.25 ;  /* 0x3e80000010102820 */ /* 0x000fe20000400000 */
[----:B------:R-:W-:Y:S01]  /*17620*/  @P2 FMUL R17, R17, 0.25 ;  /* 0x3e80000011112820 */ /* 0x000fe20000400000 */
[----:B------:R-:W-:Y:S01]  /*17630*/  FMUL R22, R95, R23 ;  /* 0x000000175f167220 */ /* 0x000fe20000400000 */
[----:B------:R-:W-:Y:S01]  /*17640*/  @!P3 FMUL R6, R6, 16777216 ;  /* 0x4b8000000606b820 */ /* 0x000fe20000400000 */
[----:B------:R-:W-:Y:S01]  /*17650*/  @!P3 FMUL R25, R25, 16777216 ;  /* 0x4b8000001919b820 */ /* 0x000fe20000400000 */
[----:B------:R-:W-:-:S02]  /*17660*/  IMAD R23, R2, 0x2, R21 ;  /* 0x0000000202177824 */ /* 0x000fc400078e0215 */
[----:B------:R-:W-:Y:S01]  /*17670*/  @P2 FMUL R27, R27, 0.25 ;  /* 0x3e8000001b1b2820 */ /* 0x000fe20000400000 */
[----:B------:R-:W-:Y:S01]  /*17680*/  @!P3 FMUL R5, R5, 16777216 ;  /* 0x4b8000000505b820 */ /* 0x000fe20000400000 */
        /* <DEDUP_REMOVED lines=9> */
[----:B------:R-:W-:Y:S01]  /*17720*/  @P2 FMUL R26, R26, 0.25 ;  /* 0x3e8000001a1a2820 */ /* 0x000fe20000400000 */
[C---:B-1----:R-:W-:Y:S01]  /*17730*/  FMUL R71, R95.reuse, R6 ;  /* 0x000000065f477220 */ /* 0x042fe20000400000 */
[----:B------:R-:W-:Y:S01]  /*17740*/  FMUL R72, R95, R25 ;  /* 0x000000195f487220 */ /* 0x000fe20000400000 */
[----:B------:R-:W-:Y:S01]  /*17750*/  @P2 FMUL R29, R29, 0.25 ;  /* 0x3e8000001d1d2820 */ /* 0x000fe20000400000 */
[----:B------:R-:W-:Y:S01]  /*17760*/  @!P3 FMUL R27, R27, 16777216 ;  /* 0x4b8000001b1bb820 */ /* 0x000fe20000400000 */
[C---:B------:R-:W-:Y:S01]  /*17770*/  FMUL R5, R95.reuse, R5 ;  /* 0x000000055f057220 */ /* 0x040fe20000400000 */
[C---:B------:R-:W-:Y:S01]  /*17780*/  FMUL R6, R95.reuse, R7 ;  /* 0x000000075f067220 */ /* 0x040fe20000400000 */
[----:B------:R-:W-:Y:S01]  /*17790*/  LEA R25, R2, R23, 0x1 ;  /* 0x0000001702197211 */ /* 0x000fe200078e08ff */
[C---:B------:R-:W-:Y:S01]  /*177a0*/  FMUL R7, R95.reuse, R8 ;  /* 0x000000085f077220 */ /* 0x040fe20000400000 */
[C---:B------:R-:W-:Y:S01]  /*177b0*/  FMUL R10, R95.reuse, R10 ;  /* 0x0000000a5f0a7220 */ /* 0x040fe20000400000 */
[C---:B------:R-:W-:Y:S01]  /*177c0*/  FMUL R12, R95.reuse, R12 ;  /* 0x0000000c5f0c7220 */ /* 0x040fe20000400000 */
[C---:B------:R-:W-:Y:S01]  /*177d0*/  FMUL R4, R95.reuse, R4 ;  /* 0x000000045f047220 */ /* 0x040fe20000400000 */
[C---:B------:R-:W-:Y:S01]  /*177e0*/  FMUL R9, R95.reuse, R9 ;  /* 0x000000095f097220 */ /* 0x040fe20000400000 */
[C---:B------:R-:W-:Y:S01]  /*177f0*/  FMUL R13, R95.reuse, R13 ;  /* 0x0000000d5f0d7220 */ /* 0x040fe20000400000 */
[C---:B------:R-:W-:Y:S01]  /*17800*/  FMUL R16, R95.reuse, R16 ;  /* 0x000000105f107220 */ /* 0x040fe20000400000 */
[----:B------:R-:W-:Y:S01]  /*17810*/  FMUL R17, R95, R17 ;  /* 0x000000115f117220 */ /* 0x000fe20000400000 */
[----:B------:R-:W-:Y:S01]  /*17820*/  @!P3 FMUL R26, R26, 16777216 ;  /* 0x4b8000001a1ab820 */ /* 0x000fe20000400000 */
[----:B------:R-:W-:Y:S01]  /*17830*/  @P2 FMUL R31, R31, 0.25 ;  /* 0x3e8000001f1f2820 */ /* 0x000fe20000400000 */
[----:B------:R-:W-:Y:S01]  /*17840*/  @!P3 FMUL R29, R29, 16777216 ;  /* 0x4b8000001d1db820 */ /* 0x000fe20000400000 */
[C---:B------:R-:W-:Y:S01]  /*17850*/  FMUL R77, R95.reuse, R27 ;  /* 0x0000001b5f4d7220 */ /* 0x040fe20000400000 */
[----:B------:R-:W-:Y:S01]  /*17860*/  F2FP.F16.F32.PACK_AB R8, R6, R5 ;  /* 0x000000050608723e */ /* 0x000fe200000000ff */
[----:B------:R-:W-:Y:S01]  /*17870*/  IMAD R27, R2, 0x2, R25 ;  /* 0x00000002021b7824 */ /* 0x000fe200078e0219 */
[----:B------:R-:W-:Y:S01]  /*17880*/  F2FP.F16.F32.PACK_AB R5, R10, R7 ;  /* 0x000000070a05723e */ /* 0x000fe200000000ff */
[----:B------:R-:W-:Y:S01]  /*17890*/  FMUL R75, R95, R26 ;  /* 0x0000001a5f4b7220 */ /* 0x000fe20000400000 */
[----:B------:R-:W-:Y:S01]  /*178a0*/  F2FP.F16.F32.PACK_AB R6, R11, R12 ;  /* 0x0000000c0b06723e */ /* 0x000fe200000000ff */
[----:B------:R-:W-:Y:S01]  /*178b0*/  @P2 FMUL R30, R30, 0.25 ;  /* 0x3e8000001e1e2820 */ /* 0x000fe20000400000 */
[----:B------:R-:W-:Y:S01]  /*178c0*/  F2FP.F16.F32.PACK_AB R4, R71, R4 ;  /* 0x000000044704723e */ /* 0x000fe200000000ff */
[----:B------:R-:W-:Y:S01]  /*178d0*/  @!P3 FMUL R31, R31, 16777216 ;  /* 0x4b8000001f1fb820 */ /* 0x000fe20000400000 */
[----:B------:R-:W-:Y:S01]  /*178e0*/  F2FP.F16.F32.PACK_AB R9, R70, R9 ;  /* 0x000000094609723e */ /* 0x000fe200000000ff */
[----:B------:R-:W-:Y:S01]  /*178f0*/  FMUL R26, R95, R29 ;  /* 0x0000001d5f1a7220 */ /* 0x000fe20000400000 */
[----:B------:R-:W-:Y:S01]  /*17900*/  F2FP.F16.F32.PACK_AB R10, R14, R13 ;  /* 0x0000000d0e0a723e */ /* 0x000fe200000000ff */
[----:B------:R-:W-:Y:S01]  /*17910*/  @P2 FMUL R33, R33, 0.25 ;  /* 0x3e80000021212820 */ /* 0x000fe20000400000 */
[----:B------:R-:W-:Y:S01]  /*17920*/  F2FP.F16.F32.PACK_AB R7, R15, R16 ;  /* 0x000000100f07723e */ /* 0x000fe200000000ff */
[----:B------:R-:W-:Y:S01]  /*17930*/  IMAD R29, R2, 0x2, R27 ;  /* 0x00000002021d7824 */ /* 0x000fe200078e021b */
[----:B------:R-:W-:Y:S01]  /*17940*/  F2FP.F16.F32.PACK_AB R11, R18, R17 ;  /* 0x00000011120b723e */ /* 0x000fe200000000ff */
[----:B------:R-:W-:Y:S01]  /*17950*/  @!P3 FMUL R30, R30, 16777216 ;  /* 0x4b8000001e1eb820 */ /* 0x000fe20000400000 */
[----:B------:R-:W-:Y:S01]  /*17960*/  FMUL R81, R95, R31 ;  /* 0x0000001f5f517220 */ /* 0x000fe20000400000 */
[----:B0-----:R0:W-:Y:S01]  /*17970*/  STS.128 [R0], R4 ;  /* 0x0000000400007388 */ /* 0x0011e20000000c00 */
[----:B------:R-:W-:Y:S01]  /*17980*/  @!P3 FMUL R33, R33, 16777216 ;  /* 0x4b8000002121b820 */ /* 0x000fe20000400000 */
[----:B------:R-:W-:-:S02]  /*17990*/  IMAD R31, R2, 0x2, R29 ;  /* 0x00000002021f7824 */ /* 0x000fc400078e021d */
[----:B------:R-:W-:Y:S01]  /*179a0*/  @P2 FMUL R35, R35, 0.25 ;  /* 0x3e80000023232820 */ /* 0x000fe20000400000 */
[----:B------:R-:W-:Y:S01]  /*179b0*/  STS.128 [R0+0x400], R8 ;  /* 0x0004000800007388 */ /* 0x000fe20000000c00 */
[C---:B------:R-:W-:Y:S01]  /*179c0*/  FMUL R79, R95.reuse, R30 ;  /* 0x0000001e5f4f7220 */ /* 0x040fe20000400000 */
[----:B------:R-:W-:Y:S01]  /*179d0*/  @P2 FMUL R34, R34, 0.25 ;  /* 0x3e80000022222820 */ /* 0x000fe20000400000 */
[----:B------:R-:W-:Y:S01]  /*179e0*/  FMUL R30, R95, R33 ;  /* 0x000000215f1e7220 */ /* 0x000fe20000400000 */
[----:B------:R-:W-:Y:S01]  /*179f0*/  @P2 FMUL R20, R20, 0.25 ;  /* 0x3e80000014142820 */ /* 0x000fe20000400000 */
[----:B------:R-:W-:Y:S01]  /*17a00*/  @P2 FMUL R37, R37, 0.25 ;  /* 0x3e80000025252820 */ /* 0x000fe20000400000 */
[----:B------:R-:W-:Y:S01]  /*17a10*/  @!P3 FMUL R35, R35, 16777216 ;  /* 0x4b8000002323b820 */ /* 0x000fe20000400000 */
[----:B------:R-:W-:Y:S01]  /*17a20*/  LEA R33, R2, R31, 0x1 ;  /* 0x0000001f02217211 */ /* 0x000fe200078e08ff */
[----:B------:R-:W-:Y:S01]  /*17a30*/  @P2 FMUL R24, R24, 0.25 ;  /* 0x3e80000018182820 */ /* 0x000fe20000400000 */
        /* <DEDUP_REMOVED lines=33> */
[----:B------:R-:W-:Y:S01]  /*17c50*/  @!P3 FMUL R34, R34, 16777216 ;  /* 0x4b8000002222b820 */ /* 0x000fe20000400000 */
[----:B------:R-:W-:Y:S01]  /*17c60*/  FSETP.NEU.AND P2, PT, R68, RZ, PT ;  /* 0x000000ff4400720b */ /* 0x000fe20003f4d000 */
[----:B------:R-:W-:Y:S01]  /*17c70*/  @!P3 FMUL R20, R20, 16777216 ;  /* 0x4b8000001414b820 */ /* 0x000fe20000400000 */
[----:B------:R-:W-:Y:S01]  /*17c80*/  @!P3 FMUL R37, R37, 16777216 ;  /* 0x4b8000002525b820 */ /* 0x000fe20000400000 */
[----:B------:R-:W-:Y:S01]  /*17c90*/  FMUL R109, R95, R35 ;  /* 0x000000235f6d7220 */ /* 0x000fe20000400000 */
[----:B------:R-:W-:-:S02]  /*17ca0*/  IMAD R35, R2, 0x2, R33 ;  /* 0x0000000202237824 */ /* 0x000fc400078e0221 */
[----:B------:R-:W-:Y:S01]  /*17cb0*/  FMUL R83, R95, R34 ;  /* 0x000000225f537220 */ /* 0x000fe20000400000 */
[----:B------:R-:W-:Y:S01]  /*17cc0*/  FSEL R12, R69, -INF , P2 ;  /* 0xff800000450c7808 */ /* 0x000fe20001000000 */
[----:B------:R-:W-:Y:S01]  /*17cd0*/  @!P3 FMUL R39, R39, 16777216 ;  /* 0x4b8000002727b820 */ /* 0x000fe20000400000 */
[C---:B------:R-:W-:Y:S01]  /*17ce0*/  FMUL R20, R95.reuse, R20 ;  /* 0x000000145f147220 */ /* 0x040fe20000400000 */
[----:B------:R-:W-:Y:S01]  /*17cf0*/  FMUL R34, R95, R37 ;  /* 0x000000255f227220 */ /* 0x000fe20000400000 */
[----:B------:R-:W-:Y:S01]  /*17d00*/  @!P3 FMUL R24, R24, 16777216 ;  /* 0x4b8000001818b820 */ /* 0x000fe20000400000 */
[----:B------:R-:W-:Y:S01]  /*17d10*/  @!P3 FMUL R32, R32, 16777216 ;  /* 0x4b8000002020b820 */ /* 0x000fe20000400000 */
[----:B------:R-:W-:Y:S01]  /*17d20*/  IMAD R37, R2, 0x2, R35 ;  /* 0x0000000202257824 */ /* 0x000fe200078e0223 */
[----:B0-----:R-:W-:Y:S01]  /*17d30*/  LOP3.LUT R4, R98, 0x7f, RZ, 0xc0, !PT ;  /* 0x0000007f62047812 */ /* 0x001fe200078ec0ff */
[----:B------:R-:W-:Y:S01]  /*17d40*/  @!P3 FMUL R38, R38, 16777216 ;  /* 0x4b8000002626b820 */ /* 0x000fe20000400000 */
[----:B------:R-:W-:Y:S01]  /*17d50*/  @!P3 FMUL R41, R41, 16777216 ;  /* 0x4b8000002929b820 */ /* 0x000fe20000400000 */
[C---:B------:R-:W-:Y:S01]  /*17d60*/  FMUL R113, R95.reuse, R39 ;  /* 0x000000275f717220 */ /* 0x040fe20000400000 */
[----:B------:R-:W-:Y:S01]  /*17d70*/  FFMA R3, R12, 0.69314718246459960938, R3 ;  /* 0x3f3172180c037823 */ /* 0x000fe20000000003 */
[C---:B------:R-:W-:Y:S01]  /*17d80*/  FMUL R24, R95.reuse, R24 ;  /* 0x000000185f187220 */ /* 0x040fe20000400000 */
[----:B------:R-:W-:Y:S01]  /*17d90*/  FMUL R32, R95, R32 ;  /* 0x000000205f207220 */ /* 0x000fe20000400000 */
[----:B------:R-:W-:Y:S01]  /*17da0*/  F2FP.F16.F32.PACK_AB R12, R73, R20 ;  /* 0x00000014490c723e */ /* 0x000fe200000000ff */
[----:B------:R-:W-:Y:S01]  /*17db0*/  IMAD R39, R2, 0x2, R37 ;  /* 0x0000000202277824 */ /* 0x000fe200078e0225 */
[----:B------:R-:W-:Y:S01]  /*17dc0*/  LEA R20, R4, UR6, 0x4 ;  /* 0x0000000604147c11 */ /* 0x000fe2000f8e20ff */
[----:B------:R-:W-:Y:S01]  /*17dd0*/  BAR.SYNC.DEFER_BLOCKING 0x0 ;  /* 0x0000000000007b1d */ /* 0x000fe20000010000 */
[----:B------:R-:W-:Y:S01]  /*17de0*/  FMUL R111, R95, R38 ;  /* 0x000000265f6f7220 */ /* 0x000fe20000400000 */
[----:B------:R-:W-:Y:S01]  /*17df0*/  @!P3 FMUL R43, R43, 16777216 ;  /* 0x4b8000002b2bb820 */ /* 0x000fe20000400000 */
[----:B------:R-:W-:Y:S01]  /*17e00*/  FMUL R38, R95, R41 ;  /* 0x000000295f267220 */ /* 0x000fe20000400000 */
[----:B------:R-:W-:Y:S01]  /*17e10*/  IMAD R41, R2, 0x2, R39 ;  /* 0x0000000202297824 */ /* 0x000fe200078e0227 */
[----:B------:R-:W-:Y:S01]  /*17e20*/  F2FP.F16.F32.PACK_AB R13, R75, R24 ;  /* 0x000000184b0d723e */ /* 0x000fe200000000ff */
[----:B------:R-:W-:Y:S01]  /*17e30*/  @!P3 FMUL R42, R42, 16777216 ;  /* 0x4b8000002a2ab820 */ /* 0x000fe20000400000 */
[----:B------:R-:W-:Y:S01]  /*17e40*/  F2FP.F16.F32.PACK_AB R17, R77, R72 ;  /* 0x000000484d11723e */ /* 0x000fe200000000ff */
[----:B------:R-:W-:Y:S01]  /*17e50*/  @!P3 FMUL R45, R45, 16777216 ;  /* 0x4b8000002d2db820 */ /* 0x000fe20000400000 */
[----:B------:R-:W-:Y:S01]  /*17e60*/  F2FP.F16.F32.PACK_AB R18, R81, R26 ;  /* 0x0000001a5112723e */ /* 0x000fe200000000ff */
[----:B------:R-:W-:Y:S01]  /*17e70*/  @!P3 FMUL R47, R47, 16777216 ;  /* 0x4b8000002f2fb820 */ /* 0x000fe20000400000 */
[----:B------:R-:W-:Y:S01]  /*17e80*/  F2FP.F16.F32.PACK_AB R15, R83, R32 ;  /* 0x00000020530f723e */ /* 0x000fe200000000ff */
[----:B------:R-:W-:Y:S01]  /*17e90*/  FMUL R117, R95, R43 ;  /* 0x0000002b5f757220 */ /* 0x000fe20000400000 */
[----:B------:R-:W-:-:S02]  /*17ea0*/  IMAD R43, R2, 0x2, R41 ;  /* 0x00000002022b7824 */ /* 0x000fc400078e0229 */
[C---:B------:R-:W-:Y:S01]  /*17eb0*/  FMUL R115, R95.reuse, R42 ;  /* 0x0000002a5f737220 */ /* 0x040fe20000400000 */
[----:B------:R-:W-:Y:S01]  /*17ec0*/  @!P3 FMUL R46, R46, 16777216 ;  /* 0x4b8000002e2eb820 */ /* 0x000fe20000400000 */
[C---:B------:R-:W-:Y:S01]  /*17ed0*/  FMUL R42, R95.reuse, R45 ;  /* 0x0000002d5f2a7220 */ /* 0x040fe20000400000 */
[----:B------:R-:W-:Y:S01]  /*17ee0*/  FMUL R47, R95, R47 ;  /* 0x0000002f5f2f7220 */ /* 0x000fe20000400000 */
[----:B------:R-:W-:Y:S01]  /*17ef0*/  @!P3 FMUL R49, R49, 16777216 ;  /* 0x4b8000003131b820 */ /* 0x000fe20000400000 */
[----:B------:R-:W-:Y:S01]  /*17f00*/  @!P3 FMUL R51, R51, 16777216 ;  /* 0x4b8000003333b820 */ /* 0x000fe20000400000 */
[----:B------:R-:W-:Y:S02]  /*17f10*/  IMAD R45, R2, 0x2, R43 ;  /* 0x00000002022d7824 */ /* 0x000fe400078e022b */
[C---:B------:R-:W-:Y:S01]  /*17f20*/  FMUL R119, R95.reuse, R46 ;  /* 0x0000002e5f777220 */ /* 0x040fe20000400000 */
[C---:B------:R-:W-:Y:S01]  /*17f30*/  FMUL R49, R95.reuse, R49 ;  /* 0x000000315f317220 */ /* 0x040fe20000400000 */
[----:B------:R-:W-:Y:S01]  /*17f40*/  FMUL R46, R95, R51 ;  /* 0x000000335f2e7220 */ /* 0x000fe20000400000 */
[----:B------:R-:W0:Y:S01]  /*17f50*/  LDS.128 R80, [R20] ;  /* 0x0000000014507984 */ /* 0x000e220000000c00 */
[----:B------:R-:W-:Y:S01]  /*17f60*/  F2FP.F16.F32.PACK_AB R6, R47, R42 ;  /* 0x0000002a2f06723e */ /* 0x000fe200000000ff */
[----:B------:R-:W-:Y:S01]  /*17f70*/  @!P3 FMUL R28, R28, 16777216 ;  /* 0x4b8000001c1cb820 */ /* 0x000fe20000400000 */
[----:B------:R-:W-:Y:S01]  /*17f80*/  LEA R47, R2, R45, 0x1 ;  /* 0x0000002d022f7211 */ /* 0x000fe200078e08ff */
[----:B------:R-:W-:Y:S01]  /*17f90*/  LDS.128 R72, [R20+0x800] ;  /* 0x0008000014487984 */ /* 0x000fe20000000c00 */
[----:B------:R-:W-:Y:S01]  /*17fa0*/  F2FP.F16.F32.PACK_AB R7, R46, R49 ;  /* 0x000000312e07723e */ /* 0x000fe200000000ff */
[----:B------:R-:W-:Y:S01]  /*17fb0*/  FMUL R28, R95, R28 ;  /* 0x0000001c5f1c7220 */ /* 0x000fe20000400000 */
[----:B------:R-:W-:Y:S01]  /*17fc0*/  F2FP.F16.F32.PACK_AB R16, R22, R19 ;  /* 0x000000131610723e */ /* 0x000fe200000000ff */
[----:B------:R-:W-:-:S02]  /*17fd0*/  IMAD R49, R2, 0x2, R47 ;  /* 0x0000000202317824 */ /* 0x000fc400078e022f */
[----:B------:R-:W-:Y:S01]  /*17fe0*/  @!P3 FMUL R53, R53, 16777216 ;  /* 0x4b8000003535b820 */ /* 0x000fe20000400000 */
[----:B------:R-:W-:Y:S01]  /*17ff0*/  F2FP.F16.F32.PACK_AB R19, R109, R30 ;  /* 0x0000001e6d13723e */ /* 0x000fe200000000ff */
[----:B------:R-:W-:Y:S01]  /*18000*/  BAR.SYNC.DEFER_BLOCKING 0x0 ;  /* 0x0000000000007b1d */ /* 0x000fe20000010000 */
[----:B------:R-:W-:Y:S01]  /*18010*/  F2FP.F16.F32.PACK_AB R14, R79, R28 ;  /* 0x0000001c4f0e723e */ /* 0x000fe200000000ff */
[C---:B------:R-:W-:Y:S02]  /*18020*/  IMAD R51, R2.reuse, 0x2, R49 ;  /* 0x0000000202337824 */ /* 0x040fe400078e0231 */
[----:B------:R-:W-:Y:S01]  /*18030*/  FMUL R164, R95, R53 ;  /* 0x000000355fa47220 */ /* 0x000fe20000400000 */
[----:B------:R-:W-:Y:S01]  /*18040*/  @!P3 FMUL R55, R55, 16777216 ;  /* 0x4b8000003737b820 */ /* 0x000fe20000400000 */
[----:B------:R-:W-:Y:S01]  /*18050*/  @!P3 FMUL R57, R57, 16777216 ;  /* 0x4b8000003939b820 */ /* 0x000fe20000400000 */
[----:B------:R-:W-:Y:S01]  /*18060*/  @!P3 FMUL R59, R59, 16777216 ;  /* 0x4b8000003b3bb820 */ /* 0x000fe20000400000 */
[----:B------:R-:W-:Y:S01]  /*18070*/  LEA R53, R2, R51, 0x1 ;  /* 0x0000003302357211 */ /* 0x000fe200078e08ff */
[----:B------:R1:W-:Y:S01]  /*18080*/  STL [R1], R3 ;  /* 0x0000000301007387 */ /* 0x0003e20000100800 */
[C---:B------:R-:W-:Y:S01]  /*18090*/  FMUL R88, R95.reuse, R55 ;  /* 0x000000375f587220 */ /* 0x040fe20000400000 */
[C---:B------:R-:W-:Y:S01]  /*180a0*/  FMUL R96, R95.reuse, R57 ;  /* 0x000000395f607220 */ /* 0x040fe20000400000 */
[----:B------:R-:W-:Y:S01]  /*180b0*/  FMUL R89, R95, R59 ;  /* 0x0000003b5f597220 */ /* 0x000fe20000400000 */
[----:B------:R-:W-:Y:S01]  /*180c0*/  @!P3 FMUL R61, R61, 16777216 ;  /* 0x4b8000003d3db820 */ /* 0x000fe20000400000 */
[----:B------:R-:W-:Y:S01]  /*180d0*/  @!P3 FMUL R63, R63, 16777216 ;  /* 0x4b8000003f3fb820 */ /* 0x000fe20000400000 */
[----:B------:R-:W-:Y:S01]  /*180e0*/  @!P3 FMUL R65, R65, 16777216 ;  /* 0x4b8000004141b820 */ /* 0x000fe20000400000 */
[----:B------:R-:W-:Y:S01]  /*180f0*/  @!P3 FMUL R36, R36, 16777216 ;  /* 0x4b8000002424b820 */ /* 0x000fe20000400000 */
[C---:B------:R-:W-:Y:S01]  /*18100*/  FMUL R90, R95.reuse, R61 ;  /* 0x0000003d5f5a7220 */ /* 0x040fe20000400000 */
[C---:B------:R-:W-:Y:S01]  /*18110*/  FMUL R92, R95.reuse, R63 ;  /* 0x0000003f5f5c7220 */ /* 0x040fe20000400000 */
[----:B-1----:R-:W-:Y:S01]  /*18120*/  IMAD R3, R78, UR5, RZ ;  /* 0x000000054e037c24 */ /* 0x002fe2000f8e02ff */
[----:B------:R-:W-:Y:S01]  /*18130*/  UIMAD.WIDE UR4, UR4, 0x2, URZ ;  /* 0x00000002040478a5 */ /* 0x000fe2000f8e02ff */
[----:B------:R-:W-:Y:S01]  /*18140*/  @!P3 FMUL R40, R40, 16777216 ;  /* 0x4b8000002828b820 */ /* 0x000fe20000400000 */
[----:B------:R-:W-:Y:S01]  /*18150*/  @!P3 FMUL R44, R44, 16777216 ;  /* 0x4b8000002c2cb820 */ /* 0x000fe20000400000 */
[----:B------:R-:W-:Y:S01]  /*18160*/  @!P3 FMUL R48, R48, 16777216 ;  /* 0x4b8000003030b820 */ /* 0x000fe20000400000 */
[----:B------:R-:W-:Y:S01]  /*18170*/  @!P3 FMUL R50, R50, 16777216 ;  /* 0x4b8000003232b820 */ /* 0x000fe20000400000 */
[----:B------:R1:W-:Y:S01]  /*18180*/  STS.128 [R0], R12 ;  /* 0x0000000c00007388 */ /* 0x0003e20000000c00 */
[----:B------:R-:W-:Y:S01]  /*18190*/  @!P3 FMUL R52, R52, 16777216 ;  /* 0x4b8000003434b820 */ /* 0x000fe20000400000 */
[----:B------:R-:W-:Y:S01]  /*181a0*/  @!P3 FMUL R54, R54, 16777216 ;  /* 0x4b8000003636b820 */ /* 0x000fe20000400000 */
[----:B------:R-:W-:Y:S01]  /*181b0*/  @!P3 FMUL R56, R56, 16777216 ;  /* 0x4b8000003838b820 */ /* 0x000fe20000400000 */
[----:B------:R-:W-:Y:S01]  /*181c0*/  STS.128 [R0+0x400], R16 ;  /* 0x0004001000007388 */ /* 0x000fe20000000c00 */
[----:B------:R-:W-:Y:S01]  /*181d0*/  @!P3 FMUL R58, R58, 16777216 ;  /* 0x4b8000003a3ab820 */ /* 0x000fe20000400000 */
[----:B------:R-:W-:Y:S01]  /*181e0*/  @!P3 FMUL R60, R60, 16777216 ;  /* 0x4b8000003c3cb820 */ /* 0x000fe20000400000 */
[----:B------:R-:W-:Y:S01]  /*181f0*/  @!P3 FMUL R62, R62, 16777216 ;  /* 0x4b8000003e3eb820 */ /* 0x000fe20000400000 */
[----:B------:R-:W-:Y:S01]  /*18200*/  BAR.SYNC.DEFER_BLOCKING 0x0 ;  /* 0x0000000000007b1d */ /* 0x000fe20000010000 */
[----:B------:R-:W-:Y:S01]  /*18210*/  @!P3 FMUL R64, R64, 16777216 ;  /* 0x4b8000004040b820 */ /* 0x000fe20000400000 */
[----:B------:R-:W-:Y:S01]  /*18220*/  @!P3 FMUL R66, R66, 16777216 ;  /* 0x4b8000004242b820 */ /* 0x000fe20000400000 */
[----:B------:R-:W-:Y:S01]  /*18230*/  FMUL R93, R95, R65 ;  /* 0x000000415f5d7220 */ /* 0x000fe20000400000 */
[----:B------:R-:W-:Y:S01]  /*18240*/  @!P3 FMUL R67, R67, 16777216 ;  /* 0x4b8000004343b820 */ /* 0x000fe20000400000 */
[C---:B------:R-:W-:Y:S01]  /*18250*/  FMUL R36, R95.reuse, R36 ;  /* 0x000000245f247220 */ /* 0x040fe20000400000 */
[C---:B------:R-:W-:Y:S01]  /*18260*/  FMUL R40, R95.reuse, R40 ;  /* 0x000000285f287220 */ /* 0x040fe20000400000 */
[----:B------:R-:W-:Y:S01]  /*18270*/  FMUL R44, R95, R44 ;  /* 0x0000002c5f2c7220 */ /* 0x000fe20000400000 */
[----:B-1----:R-:W-:-:S02]  /*18280*/  IMAD.SHL.U32 R13, R3, 0x2, RZ ;  /* 0x00000002030d7824 */ /* 0x002fc400078e00ff */
[----:B------:R-:W-:Y:S01]  /*18290*/  FMUL R48, R95, R48 ;  /* 0x000000305f307220 */ /* 0x000fe20000400000 */
[----:B------:R-:W-:-:S04]  /*182a0*/  IMAD.HI R12, R3, 0x2, RZ ;  /* 0x00000002030c7827 */ /* 0x000fc800078e02ff */
[C---:B------:R-:W-:Y:S01]  /*182b0*/  FMUL R121, R95.reuse, R50 ;  /* 0x000000325f797220 */ /* 0x040fe20000400000 */
[----:B------:R-:W-:Y:S01]  /*182c0*/  FMUL R165, R95, R52 ;  /* 0x000000345fa57220 */ /* 0x000fe20000400000 */
[----:B----4-:R-:W-:Y:S01]  /*182d0*/  IADD3 R146, P0, P1, R13, UR8, R146 ;  /* 0x000000080d927c10 */ /* 0x010fe2000f91e092 */
[----:B------:R-:W-:Y:S02]  /*182e0*/  IMAD R3, R2, 0x2, R53 ;  /* 0x0000000202037824 */ /* 0x000fe400078e0235 */
[C---:B------:R-:W-:Y:S01]  /*182f0*/  FMUL R84, R95.reuse, R54 ;  /* 0x000000365f547220 */ /* 0x040fe20000400000 */
[----:B------:R-:W-:Y:S01]  /*18300*/  FMUL R97, R95, R56 ;  /* 0x000000385f617220 */ /* 0x000fe20000400000 */
[----:B------:R-:W-:Y:S01]  /*18310*/  IADD3.X R147, PT, PT, R12, UR5, R147, P0, P1 ;  /* 0x000000050c937c10 */ /* 0x000fe200087e2493 */
[C---:B------:R-:W-:Y:S01]  /*18320*/  IMAD R55, R2.reuse, 0x2, R3 ;  /* 0x0000000202377824 */ /* 0x040fe200078e0203 */
[----:B------:R-:W-:Y:S01]  /*18330*/  LEA R148, P0, R101, R146, 0x1 ;  /* 0x0000009265947211 */ /* 0x000fe200078008ff */
[C---:B------:R-:W-:Y:S01]  /*18340*/  FMUL R85, R95.reuse, R58 ;  /* 0x0000003a5f557220 */ /* 0x040fe20000400000 */
[----:B------:R-:W-:Y:S01]  /*18350*/  FMUL R86, R95, R60 ;  /* 0x0000003c5f567220 */ /* 0x000fe20000400000 */
[----:B------:R-:W-:-:S02]  /*18360*/  IMAD R57, R2, 0x2, R55 ;  /* 0x0000000202397824 */ /* 0x000fc400078e0237 */
[C---:B------:R-:W-:Y:S01]  /*18370*/  FMUL R87, R95.reuse, R62 ;  /* 0x0000003e5f577220 */ /* 0x040fe20000400000 */
[----:B------:R-:W1:Y:S01]  /*18380*/  LDS.128 R76, [R20] ;  /* 0x00000000144c7984 */ /* 0x000e620000000c00 */
[C---:B------:R-:W-:Y:S01]  /*18390*/  FMUL R91, R95.reuse, R64 ;  /* 0x000000405f5b7220 */ /* 0x040fe20000400000 */
[C---:B------:R-:W-:Y:S01]  /*183a0*/  FMUL R94, R95.reuse, R66 ;  /* 0x000000425f5e7220 */ /* 0x040fe20000400000 */
[C---:B------:R-:W-:Y:S01]  /*183b0*/  LEA R59, R2.reuse, R57, 0x1 ;  /* 0x00000039023b7211 */ /* 0x040fe200078e08ff */
[----:B------:R-:W-:Y:S01]  /*183c0*/  LDS.128 R68, [R20+0x800] ;  /* 0x0008000014447984 */ /* 0x000fe20000000c00 */
[----:B------:R-:W-:Y:S01]  /*183d0*/  FMUL R95, R95, R67 ;  /* 0x000000435f5f7220 */ /* 0x000fe20000400000 */
[----:B------:R-:W-:Y:S01]  /*183e0*/  LEA.HI.X.SX32 R149, R101, R147, 0x1, P0 ;  /* 0x0000009365957211 */ /* 0x000fe200000f0eff */
[----:B------:R-:W2:Y:S01]  /*183f0*/  S2UR UR10, SR_CTAID.X ;  /* 0x00000000000a79c3 */ /* 0x000ea20000002500 */
[----:B------:R-:W-:-:S07]  /*18400*/  IMAD R61, R2, 0x2, R59 ;  /* 0x00000002023d7824 */ /* 0x000fce00078e023b */
[----:B------:R-:W-:Y:S01]  /*18410*/  BAR.SYNC.DEFER_BLOCKING 0x0 ;  /* 0x0000000000007b1d */ /* 0x000fe20000010000 */
[-C--:B------:R-:W-:Y:S01]  /*18420*/  LEA R154, P0, R99, R146.reuse, 0x1 ;  /* 0x00000092639a7211 */ /* 0x080fe200078008ff */
[C---:B------:R-:W-:Y:S01]  /*18430*/  IMAD R63, R2.reuse, 0x2, R61 ;  /* 0x00000002023f7824 */ /* 0x040fe200078e023d */
[-C--:B------:R-:W-:Y:S02]  /*18440*/  LEA R150, P1, R105, R146.reuse, 0x1 ;  /* 0x0000009269967211 */ /* 0x080fe400078208ff */
[-C--:B------:R-:W-:Y:S01]  /*18450*/  LEA.HI.X.SX32 R155, R99, R147.reuse, 0x1, P0 ;  /* 0x00000093639b7211 */ /* 0x080fe200000f0eff */
[----:B------:R-:W-:Y:S01]  /*18460*/  IMAD R65, R2, 0x2, R63 ;  /* 0x0000000202417824 */ /* 0x000fe200078e023f */
[----:B------:R-:W-:Y:S01]  /*18470*/  LEA.HI.X.SX32 R151, R105, R147, 0x1, P1 ;  /* 0x0000009369977211 */ /* 0x000fe200008f0eff */
[----:B------:R-:W-:Y:S01]  /*18480*/  IMAD.SHL.U32 R162, R162, 0x10, RZ ;  /* 0x00000010a2a27824 */ /* 0x000fe200078e00ff */
[----:B------:R-:W-:Y:S01]  /*18490*/  LEA R156, P1, R103, R146, 0x1 ;  /* 0x00000092679c7211 */ /* 0x000fe200078208ff */
[----:B------:R-:W3:Y:S01]  /*184a0*/  LDCU UR4, c[0x0][0x3ec] ;  /* 0x00007d80ff0477ac */ /* 0x000ee20008000800 */
[----:B------:R-:W-:-:S02]  /*184b0*/  LEA R67, R2, R65, 0x1 ;  /* 0x0000004102437211 */ /* 0x000fc400078e08ff */
[----:B------:R-:W-:Y:S02]  /*184c0*/  F2FP.F16.F32.PACK_AB R4, R113, R34 ;  /* 0x000000227104723e */ /* 0x000fe400000000ff */
[----:B------:R-:W-:Y:S01]  /*184d0*/  F2FP.F16.F32.PACK_AB R5, R117, R38 ;  /* 0x000000267505723e */ /* 0x000fe200000000ff */
[C---:B------:R-:W-:Y:S01]  /*184e0*/  IMAD R99, R2.reuse, 0x2, R67 ;  /* 0x0000000202637824 */ /* 0x040fe200078e0243 */
[----:B------:R-:W-:Y:S02]  /*184f0*/  LEA.HI.X.SX32 R157, R103, R147, 0x1, P1 ;  /* 0x00000093679d7211 */ /* 0x000fe400008f0eff */
[----:B------:R-:W-:Y:S01]  /*18500*/  F2FP.F16.F32.PACK_AB R8, R111, R36 ;  /* 0x000000246f08723e */ /* 0x000fe200000000ff */
[C---:B------:R-:W-:Y:S01]  /*18510*/  IMAD R101, R2.reuse, 0x2, R99 ;  /* 0x0000000202657824 */ /* 0x040fe200078e0263 */
[----:B------:R-:W-:Y:S02]  /*18520*/  F2FP.F16.F32.PACK_AB R9, R115, R40 ;  /* 0x000000287309723e */ /* 0x000fe400000000ff */
[----:B------:R-:W-:Y:S01]  /*18530*/  F2FP.F16.F32.PACK_AB R10, R119, R44 ;  /* 0x0000002c770a723e */ /* 0x000fe200000000ff */
[----:B------:R-:W-:Y:S01]  /*18540*/  IMAD R103, R2, 0x2, R101 ;  /* 0x0000000202677824 */ /* 0x000fe200078e0265 */
[----:B------:R-:W-:Y:S01]  /*18550*/  F2FP.F16.F32.PACK_AB R11, R121, R48 ;  /* 0x00000030790b723e */ /* 0x000fe200000000ff */
[----:B------:R4:W-:Y:S01]  /*18560*/  STS.128 [R0+0x400], R4 ;  /* 0x0004000400007388 */ /* 0x0009e20000000c00 */
[----:B------:R-:W-:-:S02]  /*18570*/  LEA R152, P2, R107, R146, 0x1 ;  /* 0x000000926b987211 */ /* 0x000fc400078408ff */
[C---:B------:R-:W-:Y:S01]  /*18580*/  LEA R105, R2.reuse, R103, 0x1 ;  /* 0x0000006702697211 */ /* 0x040fe200078e08ff */
[----:B------:R5:W-:Y:S01]  /*18590*/  STS.128 [R0], R8 ;  /* 0x0000000800007388 */ /* 0x000be20000000c00 */
[-C--:B------:R-:W-:Y:S02]  /*185a0*/  LEA.HI.X.SX32 R153, R107, R147.reuse, 0x1, P2 ;  /* 0x000000936b997211 */ /* 0x080fe400010f0eff */
[-C--:B------:R-:W-:Y:S01]  /*185b0*/  LEA R160, P0, R23, R146.reuse, 0x1 ;  /* 0x0000009217a07211 */ /* 0x080fe200078008ff */
[C---:B------:R-:W-:Y:S01]  /*185c0*/  IMAD R107, R2.reuse, 0x2, R105 ;  /* 0x00000002026b7824 */ /* 0x040fe200078e0269 */
[----:B------:R-:W-:Y:S02]  /*185d0*/  LEA R158, P2, R21, R146, 0x1 ;  /* 0x00000092159e7211 */ /* 0x000fe400078408ff */
[-C--:B------:R-:W-:Y:S01]  /*185e0*/  LEA.HI.X.SX32 R161, R23, R147.reuse, 0x1, P0 ;  /* 0x0000009317a17211 */ /* 0x080fe200000f0eff */
[----:B------:R-:W-:Y:S01]  /*185f0*/  IMAD R109, R2, 0x2, R107 ;  /* 0x00000002026d7824 */ /* 0x000fe200078e026b */
[----:B------:R-:W-:-:S02]  /*18600*/  LEA.HI.X.SX32 R159, R21, R147, 0x1, P2 ;  /* 0x00000093159f7211 */ /* 0x000fc400010f0eff */
[----:B------:R-:W-:Y:S01]  /*18610*/  F2FP.F16.F32.PACK_AB R84, R84, R165 ;  /* 0x000000a55454723e */ /* 0x000fe200000000ff */
[----:B------:R-:W-:Y:S01]  /*18620*/  IMAD R111, R2, 0x2, R109 ;  /* 0x00000002026f7824 */ /* 0x000fe200078e026d */
[-C--:B----4-:R-:W-:Y:S02]  /*18630*/  LEA R4, P1, R25, R146.reuse, 0x1 ;  /* 0x0000009219047211 */ /* 0x090fe400078208ff */
[-C--:B------:R-:W-:Y:S02]  /*18640*/  LEA R6, P2, R27, R146.reuse, 0x1 ;  /* 0x000000921b067211 */ /* 0x080fe400078408ff */
[----:B------:R-:W-:Y:S02]  /*18650*/  LEA.HI.X.SX32 R5, R25, R147, 0x1, P1 ;  /* 0x0000009319057211 */ /* 0x000fe400008f0eff */
[-C--:B-----5:R-:W-:Y:S02]  /*18660*/  LEA R10, P1, R31, R146.reuse, 0x1 ;  /* 0x000000921f0a7211 */ /* 0x0a0fe400078208ff */
[----:B------:R-:W-:-:S02]  /*18670*/  LEA R8, P0, R29, R146, 0x1 ;  /* 0x000000921d087211 */ /* 0x000fc400078008ff */
[----:B------:R-:W-:Y:S02]  /*18680*/  LEA.HI.X.SX32 R11, R31, R147, 0x1, P1 ;  /* 0x000000931f0b7211 */ /* 0x000fe400008f0eff */
[CC--:B------:R-:W-:Y:S02]  /*18690*/  LEA R16, P1, R37.reuse, R146.reuse, 0x1 ;  /* 0x0000009225107211 */ /* 0x0c0fe400078208ff */
[C---:B------:R-:W-:Y:S02]  /*186a0*/  LEA R113, R2.reuse, R111, 0x1 ;  /* 0x0000006f02717211 */ /* 0x040fe400078e08ff */
[-C--:B------:R-:W-:Y:S02]  /*186b0*/  LEA.HI.X.SX32 R17, R37, R147.reuse, 0x1, P1 ;  /* 0x0000009325117211 */ /* 0x080fe400008f0eff */
[----:B------:R-:W-:Y:S01]  /*186c0*/  LEA R22, P1, R43, R146, 0x1 ;  /* 0x000000922b167211 */ /* 0x000fe200078208ff */
[----:B------:R-:W-:Y:S01]  /*186d0*/  IMAD R115, R2, 0x2, R113 ;  /* 0x0000000202737824 */ /* 0x000fe200078e0271 */
[----:B------:R-:W-:-:S02]  /*186e0*/  LEA.HI.X.SX32 R9, R29, R147, 0x1, P0 ;  /* 0x000000931d097211 */ /* 0x000fc400000f0eff */
[-C--:B------:R-:W-:Y:S02]  /*186f0*/  LEA.HI.X.SX32 R23, R43, R147.reuse, 0x1, P1 ;  /* 0x000000932b177211 */ /* 0x080fe400008f0eff */
[-C--:B------:R-:W-:Y:S02]  /*18700*/  LEA R28, P1, R49, R146.reuse, 0x1 ;  /* 0x00000092311c7211 */ /* 0x080fe400078208ff */
[-C--:B------:R-:W-:Y:S02]  /*18710*/  LEA R14, P0, R35, R146.reuse, 0x1 ;  /* 0x00000092230e7211 */ /* 0x080fe400078008ff */
[-C--:B------:R-:W-:Y:S02]  /*18720*/  LEA.HI.X.SX32 R29, R49, R147.reuse, 0x1, P1 ;  /* 0x00000093311d7211 */ /* 0x080fe400008f0eff */
[----:B------:R-:W-:Y:S02]  /*18730*/  LEA R34, P1, R3, R146, 0x1 ;  /* 0x0000009203227211 */ /* 0x000fe400078208ff */
[----:B------:R-:W-:-:S02]  /*18740*/  LEA.HI.X.SX32 R15, R35, R147, 0x1, P0 ;  /* 0x00000093230f7211 */ /* 0x000fc400000f0eff */
[-C--:B------:R-:W-:Y:S01]  /*18750*/  LEA.HI.X.SX32 R35, R3, R147.reuse, 0x1, P1 ;  /* 0x0000009303237211 */ /* 0x080fe200008f0eff */
[C---:B------:R-:W-:Y:S01]  /*18760*/  IMAD R3, R2.reuse, 0x2, R115 ;  /* 0x0000000202037824 */ /* 0x040fe200078e0273 */
[-C--:B------:R-:W-:Y:S02]  /*18770*/  LEA.HI.X.SX32 R7, R27, R147.reuse, 0x1, P2 ;  /* 0x000000931b077211 */ /* 0x080fe400010f0eff */
[-C--:B------:R-:W-:Y:S01]  /*18780*/  LEA R12, P2, R33, R146.reuse, 0x1 ;  /* 0x00000092210c7211 */ /* 0x080fe200078408ff */
[C---:B------:R-:W-:Y:S01]  /*18790*/  IMAD R117, R2.reuse, 0x2, R3 ;  /* 0x0000000202757824 */ /* 0x040fe200078e0203 */
[----:B------:R-:W-:Y:S02]  /*187a0*/  LEA R20, P0, R41, R146, 0x1 ;  /* 0x0000009229147211 */ /* 0x000fe400078008ff */
[----:B------:R-:W-:Y:S02]  /*187b0*/  LEA.HI.X.SX32 R13, R33, R147, 0x1, P2 ;  /* 0x00000093210d7211 */ /* 0x000fe400010f0eff */
[----:B------:R-:W-:-:S02]  /*187c0*/  LEA R119, R2, R117, 0x1 ;  /* 0x0000007502777211 */ /* 0x000fc400078e08ff */
[-C--:B------:R-:W-:Y:S02]  /*187d0*/  LEA R18, P2, R39, R146.reuse, 0x1 ;  /* 0x0000009227127211 */ /* 0x080fe400078408ff */
[-C--:B------:R-:W-:Y:S01]  /*187e0*/  LEA.HI.X.SX32 R21, R41, R147.reuse, 0x1, P0 ;  /* 0x0000009329157211 */ /* 0x080fe200000f0eff */
[C---:B------:R-:W-:Y:S01]  /*187f0*/  IMAD R121, R2.reuse, 0x2, R119 ;  /* 0x0000000202797824 */ /* 0x040fe200078e0277 */
[-C--:B------:R-:W-:Y:S02]  /*18800*/  LEA R26, P0, R47, R146.reuse, 0x1 ;  /* 0x000000922f1a7211 */ /* 0x080fe400078008ff */
[-C--:B------:R-:W-:Y:S01]  /*18810*/  LEA.HI.X.SX32 R19, R39, R147.reuse, 0x1, P2 ;  /* 0x0000009327137211 */ /* 0x080fe200010f0eff */
[C---:B------:R-:W-:Y:S01]  /*18820*/  IMAD R123, R2.reuse, 0x2, R121 ;  /* 0x00000002027b7824 */ /* 0x040fe200078e0279 */
[-C--:B------:R-:W-:Y:S02]  /*18830*/  LEA R24, P2, R45, R146.reuse, 0x1 ;  /* 0x000000922d187211 */ /* 0x080fe400078408ff */
[----:B------:R-:W-:Y:S01]  /*18840*/  LEA.HI.X.SX32 R27, R47, R147, 0x1, P0 ;  /* 0x000000932f1b7211 */ /* 0x000fe200000f0eff */
[----:B------:R-:W-:Y:S01]  /*18850*/  IMAD R125, R2, 0x2, R123 ;  /* 0x00000002027d7824 */ /* 0x000fe200078e027b */
[----:B------:R-:W-:-:S02]  /*18860*/  LEA R32, P0, R53, R146, 0x1 ;  /* 0x0000009235207211 */ /* 0x000fc400078008ff */
[-C--:B------:R-:W-:Y:S02]  /*18870*/  LEA.HI.X.SX32 R25, R45, R147.reuse, 0x1, P2 ;  /* 0x000000932d197211 */ /* 0x080fe400010f0eff */
[-C--:B------:R-:W-:Y:S02]  /*18880*/  LEA R30, P2, R51, R146.reuse, 0x1 ;  /* 0x00000092331e7211 */ /* 0x080fe400078408ff */
[-C--:B------:R-:W-:Y:S02]  /*18890*/  LEA.HI.X.SX32 R33, R53, R147.reuse, 0x1, P0 ;  /* 0x0000009335217211 */ /* 0x080fe400000f0eff */
[-C--:B------:R-:W-:Y:S02]  /*188a0*/  LEA R38, P0, R57, R146.reuse, 0x1 ;  /* 0x0000009239267211 */ /* 0x080fe400078008ff */
[----:B------:R-:W-:Y:S02]  /*188b0*/  LEA.HI.X.SX32 R31, R51, R147, 0x1, P2 ;  /* 0x00000093331f7211 */ /* 0x000fe400010f0eff */
[----:B------:R-:W-:-:S02]  /*188c0*/  LEA R36, P2, R55, R146, 0x1 ;  /* 0x0000009237247211 */ /* 0x000fc400078408ff */
[C---:B------:R-:W-:Y:S02]  /*188d0*/  LEA R129, R2.reuse, R125, 0x1 ;  /* 0x0000007d02817211 */ /* 0x040fe400078e08ff */
[-C--:B------:R-:W-:Y:S02]  /*188e0*/  LEA.HI.X.SX32 R39, R57, R147.reuse, 0x1, P0 ;  /* 0x0000009339277211 */ /* 0x080fe400000f0eff */
[-C--:B------:R-:W-:Y:S01]  /*188f0*/  LEA R44, P0, R63, R146.reuse, 0x1 ;  /* 0x000000923f2c7211 */ /* 0x080fe200078008ff */
[C---:B------:R-:W-:Y:S01]  /*18900*/  IMAD R131, R2.reuse, 0x2, R129 ;  /* 0x0000000202837824 */ /* 0x040fe200078e0281 */
[-C--:B------:R-:W-:Y:S02]  /*18910*/  LEA.HI.X.SX32 R37, R55, R147.reuse, 0x1, P2 ;  /* 0x0000009337257211 */ /* 0x080fe400010f0eff */
[----:B------:R-:W-:Y:S01]  /*18920*/  LEA R42, P2, R61, R146, 0x1 ;  /* 0x000000923d2a7211 */ /* 0x000fe200078408ff */
[----:B------:R-:W-:Y:S01]  /*18930*/  IMAD R133, R2, 0x2, R131 ;  /* 0x0000000202857824 */ /* 0x000fe200078e0283 */
[----:B------:R-:W-:-:S02]  /*18940*/  LEA.HI.X.SX32 R45, R63, R147, 0x1, P0 ;  /* 0x000000933f2d7211 */ /* 0x000fc400000f0eff */
[-C--:B------:R-:W-:Y:S01]  /*18950*/  LEA R50, P0, R99, R146.reuse, 0x1 ;  /* 0x0000009263327211 */ /* 0x080fe200078008ff */
[----:B------:R-:W-:Y:S01]  /*18960*/  IMAD R137, R2, 0x2, R133 ;  /* 0x0000000202897824 */ /* 0x000fe200078e0285 */
[-C--:B------:R-:W-:Y:S02]  /*18970*/  LEA.HI.X.SX32 R43, R61, R147.reuse, 0x1, P2 ;  /* 0x000000933d2b7211 */ /* 0x080fe400010f0eff */
[-C--:B------:R-:W-:Y:S02]  /*18980*/  LEA R48, P2, R67, R146.reuse, 0x1 ;  /* 0x0000009243307211 */ /* 0x080fe400078408ff */
[-C--:B------:R-:W-:Y:S02]  /*18990*/  LEA R40, P1, R59, R146.reuse, 0x1 ;  /* 0x000000923b287211 */ /* 0x080fe400078208ff */
[----:B------:R-:W-:Y:S02]  /*189a0*/  LEA.HI.X.SX32 R51, R99, R147, 0x1, P0 ;  /* 0x0000009363337211 */ /* 0x000fe400000f0eff */
[----:B------:R-:W-:-:S02]  /*189b0*/  LEA R56, P0, R105, R146, 0x1 ;  /* 0x0000009269387211 */ /* 0x000fc400078008ff */
[-C--:B------:R-:W-:Y:S02]  /*189c0*/  LEA.HI.X.SX32 R49, R67, R147.reuse, 0x1, P2 ;  /* 0x0000009343317211 */ /* 0x080fe400010f0eff */
[-C--:B------:R-:W-:Y:S02]  /*189d0*/  LEA.HI.X.SX32 R41, R59, R147.reuse, 0x1, P1 ;  /* 0x000000933b297211 */ /* 0x080fe400008f0eff */
[-C--:B------:R-:W-:Y:S02]  /*189e0*/  LEA R54, P2, R103, R146.reuse, 0x1 ;  /* 0x0000009267367211 */ /* 0x080fe400078408ff */
[-C--:B------:R-:W-:Y:S02]  /*189f0*/  LEA R46, P1, R65, R146.reuse, 0x1 ;  /* 0x00000092412e7211 */ /* 0x080fe400078208ff */
[----:B------:R-:W-:Y:S02]  /*18a00*/  LEA.HI.X.SX32 R57, R105, R147, 0x1, P0 ;  /* 0x0000009369397211 */ /* 0x000fe400000f0eff */
[----:B------:R-:W-:-:S02]  /*18a10*/  LEA R62, P0, R111, R146, 0x1 ;  /* 0x000000926f3e7211 */ /* 0x000fc400078008ff */
[C---:B------:R-:W-:Y:S02]  /*18a20*/  LEA R139, R2.reuse, R137, 0x1 ;  /* 0x00000089028b7211 */ /* 0x040fe400078e08ff */
[-C--:B------:R-:W-:Y:S02]  /*18a30*/  LEA.HI.X.SX32 R55, R103, R147.reuse, 0x1, P2 ;  /* 0x0000009367377211 */ /* 0x080fe400010f0eff */
[-C--:B------:R-:W-:Y:S01]  /*18a40*/  LEA.HI.X.SX32 R47, R65, R147.reuse, 0x1, P1 ;  /* 0x00000093412f7211 */ /* 0x080fe200008f0eff */
[----:B------:R-:W-:Y:S01]  /*18a50*/  IMAD R141, R2, 0x2, R139 ;  /* 0x00000002028d7824 */ /* 0x000fe200078e028b */
[-C--:B------:R-:W-:Y:S02]  /*18a60*/  LEA R60, P2, R109, R146.reuse, 0x1 ;  /* 0x000000926d3c7211 */ /* 0x080fe400078408ff */
[----:B------:R-:W-:Y:S02]  /*18a70*/  LEA R52, P1, R101, R146, 0x1 ;  /* 0x0000009265347211 */ /* 0x000fe400078208ff */
[----:B------:R-:W-:-:S02]  /*18a80*/  LEA.HI.X.SX32 R63, R111, R147, 0x1, P0 ;  /* 0x000000936f3f7211 */ /* 0x000fc400000f0eff */
[-C--:B------:R-:W-:Y:S02]  /*18a90*/  LEA R100, P0, R3, R146.reuse, 0x1 ;  /* 0x0000009203647211 */ /* 0x080fe400078008ff */
[-C--:B------:R-:W-:Y:S02]  /*18aa0*/  LEA.HI.X.SX32 R61, R109, R147.reuse, 0x1, P2 ;  /* 0x000000936d3d7211 */ /* 0x080fe400010f0eff */
[-C--:B------:R-:W-:Y:S02]  /*18ab0*/  LEA.HI.X.SX32 R53, R101, R147.reuse, 0x1, P1 ;  /* 0x0000009365357211 */ /* 0x080fe400008f0eff */
[-C--:B------:R-:W-:Y:S02]  /*18ac0*/  LEA R66, P2, R115, R146.reuse, 0x1 ;  /* 0x0000009273427211 */ /* 0x080fe400078408ff */
[----:B------:R-:W-:Y:S01]  /*18ad0*/  LEA.HI.X.SX32 R101, R3, R147, 0x1, P0 ;  /* 0x0000009303657211 */ /* 0x000fe200000f0eff */
[----:B------:R-:W-:Y:S01]  /*18ae0*/  IMAD R3, R2, 0x2, R141 ;  /* 0x0000000202037824 */ /* 0x000fe200078e028d */
[----:B------:R-:W-:-:S02]  /*18af0*/  LEA R58, P1, R107, R146, 0x1 ;  /* 0x000000926b3a7211 */ /* 0x000fc400078208ff */
[-C--:B------:R-:W-:Y:S01]  /*18b00*/  LEA.HI.X.SX32 R67, R115, R147.reuse, 0x1, P2 ;  /* 0x0000009373437211 */ /* 0x080fe200010f0eff */
[----:B------:R-:W-:Y:S01]  /*18b10*/  IMAD R127, R2, 0x2, R3 ;  /* 0x00000002027f7824 */ /* 0x000fe200078e0203 */
        /* <DEDUP_REMOVED lines=8> */
[----:B------:R-:W-:Y:S01]  /*18ba0*/  IMAD R99, R2, 0x2, R143 ;  /* 0x0000000202637824 */ /* 0x000fe200078e028f */
[-C--:B------:R-:W-:Y:S02]  /*18bb0*/  LEA R106, P0, R121, R146.reuse, 0x1 ;  /* 0x00000092796a7211 */ /* 0x080fe400078008ff */
[----:B------:R-:W-:Y:S02]  /*18bc0*/  LEA.HI.X.SX32 R111, R125, R147, 0x1, P2 ;  /* 0x000000937d6f7211 */ /* 0x000fe400010f0eff */
[----:B------:R-:W-:-:S02]  /*18bd0*/  LEA R116, P2, R133, R146, 0x1 ;  /* 0x0000009285747211 */ /* 0x000fc400078408ff */
[-C--:B------:R-:W-:Y:S02]  /*18be0*/  LEA.HI.X.SX32 R103, R117, R147.reuse, 0x1, P1 ;  /* 0x0000009375677211 */ /* 0x080fe400008f0eff */
[-C--:B------:R-:W-:Y:S02]  /*18bf0*/  LEA.HI.X.SX32 R107, R121, R147.reuse, 0x1, P0 ;  /* 0x00000093796b7211 */ /* 0x080fe400000f0eff */
[-C--:B------:R-:W-:Y:S02]  /*18c00*/  LEA R108, P1, R123, R146.reuse, 0x1 ;  /* 0x000000927b6c7211 */ /* 0x080fe400078208ff */
[----:B------:R-:W-:Y:S02]  /*18c10*/  LEA R112, P0, R129, R146, 0x1 ;  /* 0x0000009281707211 */ /* 0x000fe400078008ff */
[-C--:B------:R-:W-:Y:S01]  /*18c20*/  LEA.HI.X.SX32 R117, R133, R147.reuse, 0x1, P2 ;  /* 0x0000009385757211 */ /* 0x080fe200010f0eff */
[----:B------:R-:W-:Y:S01]  /*18c30*/  IMAD R133, R2, 0x2, R99 ;  /* 0x0000000202857824 */ /* 0x000fe200078e0263 */
[----:B------:R-:W-:-:S02]  /*18c40*/  LEA.HI.X.SX32 R109, R123, R147, 0x1, P1 ;  /* 0x000000937b6d7211 */ /* 0x000fc400008f0eff */
[-C--:B------:R-:W-:Y:S01]  /*18c50*/  LEA.HI.X.SX32 R113, R129, R147.reuse, 0x1, P0 ;  /* 0x0000009381717211 */ /* 0x080fe200000f0eff */
[----:B------:R-:W-:Y:S01]  /*18c60*/  IMAD R135, R2, 0x2, R133 ;  /* 0x0000000202877824 */ /* 0x000fe200078e0285 */
[-C--:B------:R-:W-:Y:S02]  /*18c70*/  LEA R114, P1, R131, R146.reuse, 0x1 ;  /* 0x0000009283727211 */ /* 0x080fe400078208ff */
[-C--:B------:R-:W-:Y:S02]  /*18c80*/  LEA R118, P0, R137, R146.reuse, 0x1 ;  /* 0x0000009289767211 */ /* 0x080fe400078008ff */
[-C--:B------:R-:W-:Y:S02]  /*18c90*/  LEA.HI.X.SX32 R115, R131, R147.reuse, 0x1, P1 ;  /* 0x0000009383737211 */ /* 0x080fe400008f0eff */
[----:B------:R-:W-:Y:S02]  /*18ca0*/  LEA.HI.X.SX32 R119, R137, R147, 0x1, P0 ;  /* 0x0000009389777211 */ /* 0x000fe400000f0eff */
[----:B------:R-:W-:-:S02]  /*18cb0*/  LEA R120, P1, R139, R146, 0x1 ;  /* 0x000000928b787211 */ /* 0x000fc400078208ff */
[C---:B------:R-:W-:Y:S02]  /*18cc0*/  LEA R137, R2.reuse, R135, 0x1 ;  /* 0x0000008702897211 */ /* 0x040fe400078e08ff */
        /* <DEDUP_REMOVED lines=8> */
[-C--:B------:R-:W-:Y:S01]  /*18d50*/  LEA.HI.X.SX32 R125, R3, R147.reuse, 0x1, P0 ;  /* 0x00000093037d7211 */ /* 0x080fe200000f0eff */
[----:B------:R-:W-:Y:S01]  /*18d60*/  IMAD R3, R2, 0x2, R141 ;  /* 0x0000000202037824 */ /* 0x000fe200078e028d */
[-C--:B------:R-:W-:Y:S02]  /*18d70*/  LEA R132, P1, R133, R146.reuse, 0x1 ;  /* 0x0000009285847211 */ /* 0x080fe400078208ff */
[-C--:B------:R-:W-:Y:S02]  /*18d80*/  LEA R128, P2, R143, R146.reuse, 0x1 ;  /* 0x000000928f807211 */ /* 0x080fe400078408ff */
[----:B------:R-:W-:Y:S02]  /*18d90*/  LEA.HI.X.SX32 R133, R133, R147, 0x1, P1 ;  /* 0x0000009385857211 */ /* 0x000fe400008f0eff */
[----:B------:R-:W-:-:S02]  /*18da0*/  LEA R138, P1, R139, R146, 0x1 ;  /* 0x000000928b8a7211 */ /* 0x000fc400078208ff */
[----:B------:R-:W-:Y:S02]  /*18db0*/  LEA R98, R2, R3, 0x1 ;  /* 0x0000000302627211 */ /* 0x000fe400078e08ff */
[-C--:B------:R-:W-:Y:S02]  /*18dc0*/  LEA R130, P0, R99, R146.reuse, 0x1 ;  /* 0x0000009263827211 */ /* 0x080fe400078008ff */
[-C--:B------:R-:W-:Y:S02]  /*18dd0*/  LEA.HI.X.SX32 R139, R139, R147.reuse, 0x1, P1 ;  /* 0x000000938b8b7211 */ /* 0x080fe400008f0eff */
[----:B------:R-:W-:Y:S02]  /*18de0*/  LEA R142, P1, R98, R146, 0x1 ;  /* 0x00000092628e7211 */ /* 0x000fe400078208ff */
[-C--:B------:R-:W-:Y:S02]  /*18df0*/  LEA.HI.X.SX32 R129, R143, R147.reuse, 0x1, P2 ;  /* 0x000000938f817211 */ /* 0x080fe400010f0eff */
[-C--:B------:R-:W-:Y:S01]  /*18e00*/  LEA.HI.X.SX32 R131, R99, R147.reuse, 0x1, P0 ;  /* 0x0000009363837211 */ /* 0x080fe200000f0eff */
[----:B------:R-:W-:Y:S01]  /*18e10*/  IMAD R99, R2, 0x2, R98 ;  /* 0x0000000202637824 */ /* 0x000fe200078e0262 */
[----:B------:R-:W-:-:S02]  /*18e20*/  LEA.HI.X.SX32 R143, R98, R147, 0x1, P1 ;  /* 0x00000093628f7211 */ /* 0x000fc400008f0eff */
[----:B------:R-:W4:Y:S01]  /*18e30*/  S2R R98, SR_TID.X ;  /* 0x0000000000627919 */ /* 0x000f220000002100 */
[----:B------:R-:W-:Y:S01]  /*18e40*/  LEA R134, P2, R135, R146, 0x1 ;  /* 0x0000009287867211 */ /* 0x000fe200078408ff */
[----:B------:R-:W-:Y:S01]  /*18e50*/  IMAD R163, R2, 0x2, R99 ;  /* 0x0000000202a37824 */ /* 0x000fe200078e0263 */
[----:B------:R-:W-:Y:S02]  /*18e60*/  F2FP.F16.F32.PACK_AB R86, R87, R86 ;  /* 0x000000565756723e */ /* 0x000fe400000000ff */
[----:B------:R-:W-:Y:S02]  /*18e70*/  LEA.HI.X.SX32 R135, R135, R147, 0x1, P2 ;  /* 0x0000009387877211 */ /* 0x000fe400010f0eff */
[C---:B------:R-:W-:Y:S02]  /*18e80*/  LEA R140, P2, R141.reuse, R146, 0x1 ;  /* 0x000000928d8c7211 */ /* 0x040fe400078408ff */
[----:B------:R-:W-:Y:S02]  /*18e90*/  F2FP.F16.F32.PACK_AB R87, R94, R91 ;  /* 0x0000005b5e57723e */ /* 0x000fe400000000ff */
[----:B------:R-:W-:-:S02]  /*18ea0*/  LEA.HI.X.SX32 R141, R141, R147, 0x1, P2 ;  /* 0x000000938d8d7211 */ /* 0x000fc400010f0eff */
[----:B------:R-:W-:Y:S02]  /*18eb0*/  LEA R144, P2, R99, R146, 0x1 ;  /* 0x0000009263907211 */ /* 0x000fe400078408ff */
[----:B------:R-:W-:Y:S01]  /*18ec0*/  F2FP.F16.F32.PACK_AB R85, R85, R97 ;  /* 0x000000615555723e */ /* 0x000fe200000000ff */
[----:B------:R-:W-:Y:S01]  /*18ed0*/  BAR.SYNC.DEFER_BLOCKING 0x0 ;  /* 0x0000000000007b1d */ /* 0x000fe20000010000 */
[----:B------:R-:W-:Y:S02]  /*18ee0*/  LEA.HI.X.SX32 R145, R99, R147, 0x1, P2 ;  /* 0x0000009363917211 */ /* 0x000fe400010f0eff */
[----:B------:R-:W-:Y:S02]  /*18ef0*/  F2FP.F16.F32.PACK_AB R89, R89, R96 ;  /* 0x000000605959723e */ /* 0x000fe400000000ff */
[----:B------:R-:W-:Y:S02]  /*18f00*/  F2FP.F16.F32.PACK_AB R90, R92, R90 ;  /* 0x0000005a5c5a723e */ /* 0x000fe400000000ff */
[----:B------:R-:W-:-:S02]  /*18f10*/  F2FP.F16.F32.PACK_AB R91, R95, R93 ;  /* 0x0000005d5f5b723e */ /* 0x000fc400000000ff */
[----:B------:R-:W-:Y:S02]  /*18f20*/  F2FP.F16.F32.PACK_AB R88, R88, R164 ;  /* 0x000000a45858723e */ /* 0x000fe400000000ff */
[CC--:B------:R-:W-:Y:S01]  /*18f30*/  LEA R136, P0, R137.reuse, R146.reuse, 0x1 ;  /* 0x0000009289887211 */ /* 0x0c0fe200078008ff */
[----:B------:R-:W5:Y:S03]  /*18f40*/  LDL.LU R164, [R1+0x8] ;  /* 0x0000080001a47983 */ /* 0x000f660000300800 */
[----:B------:R-:W-:Y:S02]  /*18f50*/  LEA.HI.X.SX32 R137, R137, R147, 0x1, P0 ;  /* 0x0000009389897211 */ /* 0x000fe400000f0eff */
[----:B----4-:R-:W-:Y:S02]  /*18f60*/  LOP3.LUT R98, R98, 0x7f, RZ, 0xc0, !PT ;  /* 0x0000007f62627812 */ /* 0x010fe400078ec0ff */
[----:B------:R-:W-:-:S02]  /*18f70*/  LEA R2, P0, R3, R146, 0x1 ;  /* 0x0000009203027211 */ /* 0x000fc400078008ff */
[----:B------:R-:W-:Y:S02]  /*18f80*/  LEA R165, R98, UR6, 0x4 ;  /* 0x0000000662a57c11 */ /* 0x000fe4000f8e20ff */
[----:B------:R-:W-:Y:S02]  /*18f90*/  LEA R146, P3, R163, R146, 0x1 ;  /* 0x00000092a3927211 */ /* 0x000fe400078608ff */
[-C--:B------:R-:W-:Y:S01]  /*18fa0*/  LEA.HI.X.SX32 R3, R3, R147.reuse, 0x1, P0 ;  /* 0x0000009303037211 */ /* 0x080fe200000f0eff */
[----:B------:R-:W4:Y:S01]  /*18fb0*/  LDS.128 R92, [R165] ;  /* 0x00000000a55c7984 */ /* 0x000f220000000c00 */
[----:B------:R-:W-:Y:S02]  /*18fc0*/  LEA.HI.X.SX32 R147, R163, R147, 0x1, P3 ;  /* 0x00000093a3937211 */ /* 0x000fe400018f0eff */
[----:B0-----:R-:W-:Y:S01]  /*18fd0*/  PRMT R163, R80, 0x7632, R163 ;  /* 0x0000763250a37816 */ /* 0x001fe200000000a3 */
[----:B------:R-:W-:Y:S01]  /*18fe0*/  LDS.128 R96, [R165+0x800] ;  /* 0x00080000a5607984 */ /* 0x000fe20000000c00 */
[----:B------:R-:W-:Y:S06]  /*18ff0*/  BAR.SYNC.DEFER_BLOCKING 0x0 ;  /* 0x0000000000007b1d */ /* 0x000fec0000010000 */
[----:B------:R1:W-:Y:S04]  /*19000*/  STS.128 [R0], R84 ;  /* 0x0000005400007388 */ /* 0x0003e80000000c00 */
[----:B------:R0:W-:Y:S01]  /*19010*/  STS.128 [R0+0x400], R88 ;  /* 0x0004005800007388 */ /* 0x0001e20000000c00 */
[----:B------:R-:W-:Y:S01]  /*19020*/  BAR.SYNC.DEFER_BLOCKING 0x0 ;  /* 0x0000000000007b1d */ /* 0x000fe20000010000 */
[----:B-1----:R-:W-:-:S02]  /*19030*/  PRMT R84, R76, 0x7632, R84 ;  /* 0x000076324c547816 */ /* 0x002fc40000000054 */
[----:B0-----:R-:W-:-:S03]  /*19040*/  PRMT R0, R83, 0x7632, R0 ;  /* 0x0000763253007816 */ /* 0x001fc60000000000 */
[----:B------:R0:W-:Y:S04]  /*19050*/  STG.E.U16 desc[UR18][R148.64], R80 ;  /* 0x0000005094007986 */ /* 0x0001e8000c101512 */
[----:B------:R1:W-:Y:S04]  /*19060*/  STG.E.U16 desc[UR18][R150.64], R163 ;  /* 0x000000a396007986 */ /* 0x0003e8000c101512 */
[----:B------:R-:W-:Y:S01]  /*19070*/  STG.E.U16 desc[UR18][R152.64], R81 ;  /* 0x0000005198007986 */ /* 0x000fe2000c101512 */
[----:B0-----:R-:W-:Y:S02]  /*19080*/  PRMT R149, R81, 0x7632, R149 ;  /* 0x0000763251957816 */ /* 0x001fe40000000095 */
[----:B-1----:R-:W-:-:S03]  /*19090*/  PRMT R151, R82, 0x7632, R151 ;  /* 0x0000763252977816 */ /* 0x002fc60000000097 */
[----:B------:R-:W-:Y:S04]  /*190a0*/  STG.E.U16 desc[UR18][R154.64], R149 ;  /* 0x000000959a007986 */ /* 0x000fe8000c101512 */
[----:B------:R-:W-:Y:S04]  /*190b0*/  STG.E.U16 desc[UR18][R156.64], R82 ;  /* 0x000000529c007986 */ /* 0x000fe8000c101512 */
[----:B------:R-:W-:Y:S04]  /*190c0*/  STG.E.U16 desc[UR18][R158.64], R151 ;  /* 0x000000979e007986 */ /* 0x000fe8000c101512 */
[----:B------:R-:W-:Y:S04]  /*190d0*/  STG.E.U16 desc[UR18][R160.64], R83 ;  /* 0x00000053a0007986 */ /* 0x000fe8000c101512 */
[----:B------:R0:W-:Y:S04]  /*190e0*/  STG.E.U16 desc[UR18][R4.64], R0 ;  /* 0x0000000004007986 */ /* 0x0001e8000c101512 */
[----:B------:R1:W-:Y:S04]  /*190f0*/  STG.E.U16 desc[UR18][R6.64], R76 ;  /* 0x0000004c06007986 */ /* 0x0003e8000c101512 */
[----:B------:R2:W-:Y:S01]  /*19100*/  STG.E.U16 desc[UR18][R8.64], R84 ;  /* 0x0000005408007986 */ /* 0x0005e2000c101512 */
[----:B0-----:R-:W-:-:S03]  /*19110*/  PRMT R5, R77, 0x7632, R5 ;  /* 0x000076324d057816 */ /* 0x001fc60000000005 */
[----:B------:R-:W-:Y:S01]  /*19120*/  STG.E.U16 desc[UR18][R10.64], R77 ;  /* 0x0000004d0a007986 */ /* 0x000fe2000c101512 */
[----:B----4-:R-:W-:Y:S02]  /*19130*/  PRMT R0, R92, 0x7632, R0 ;  /* 0x000076325c007816 */ /* 0x010fe40000000000 */
[----:B-1----:R-:W-:Y:S01]  /*19140*/  PRMT R7, R78, 0x7632, R7 ;  /* 0x000076324e077816 */ /* 0x002fe20000000007 */
[----:B------:R0:W-:Y:S01]  /*19150*/  STG.E.U16 desc[UR18][R12.64], R5 ;  /* 0x000000050c007986 */ /* 0x0001e2000c101512 */
[----:B------:R-:W-:Y:S02]  /*19160*/  PRMT R4, R93, 0x7632, R4 ;  /* 0x000076325d047816 */ /* 0x000fe40000000004 */
[----:B--2---:R-:W-:Y:S01]  /*19170*/  PRMT R9, R79, 0x7632, R9 ;  /* 0x000076324f097816 */ /* 0x004fe20000000009 */
[----:B------:R-:W-:Y:S04]  /*19180*/  STG.E.U16 desc[UR18][R14.64], R78 ;  /* 0x0000004e0e007986 */ /* 0x000fe8000c101512 */
[----:B------:R-:W-:Y:S04]  /*19190*/  STG.E.U16 desc[UR18][R16.64], R7 ;  /* 0x0000000710007986 */ /* 0x000fe8000c101512 */
[----:B------:R1:W-:Y:S01]  /*191a0*/  STG.E.U16 desc[UR18][R18.64], R79 ;  /* 0x0000004f12007986 */ /* 0x0003e2000c101512 */
[----:B0-----:R-:W-:-:S03]  /*191b0*/  PRMT R5, R94, 0x7632, R5 ;  /* 0x000076325e057816 */ /* 0x001fc60000000005 */
[----:B------:R0:W-:Y:S04]  /*191c0*/  STG.E.U16 desc[UR18][R20.64], R9 ;  /* 0x0000000914007986 */ /* 0x0001e8000c101512 */
[----:B------:R-:W-:Y:S04]  /*191d0*/  STG.E.U16 desc[UR18][R22.64], R92 ;  /* 0x0000005c16007986 */ /* 0x000fe8000c101512 */
[----:B------:R-:W-:Y:S01]  /*191e0*/  STG.E.U16 desc[UR18][R24.64], R0 ;  /* 0x0000000018007986 */ /* 0x000fe2000c101512 */
[----:B-1----:R-:W-:-:S03]  /*191f0*/  PRMT R18, R95, 0x7632, R18 ;  /* 0x000076325f127816 */ /* 0x002fc60000000012 */
[----:B------:R-:W-:Y:S01]  /*19200*/  STG.E.U16 desc[UR18][R26.64], R93 ;  /* 0x0000005d1a007986 */ /* 0x000fe2000c101512 */
[----:B------:R-:W-:Y:S01]  /*19210*/  LOP3.LUT R162, R162, 0xf0, RZ, 0xc0, !PT ;  /* 0x000000f0a2a27812 */ /* 0x000fe200078ec0ff */
[----:B0-----:R-:W0:Y:S02]  /*19220*/  LDC.64 R8, c[0x0][0x3a0] ;  /* 0x0000e800ff087b82 */ /* 0x001e240000000a00 */
[----:B------:R1:W-:Y:S04]  /*19230*/  STG.E.U16 desc[UR18][R28.64], R4 ;  /* 0x000000041c007986 */ /* 0x0003e8000c101512 */
[----:B------:R2:W-:Y:S04]  /*19240*/  STG.E.U16 desc[UR18][R30.64], R94 ;  /* 0x0000005e1e007986 */ /* 0x0005e8000c101512 */
[----:B------:R4:W-:Y:S04]  /*19250*/  STG.E.U16 desc[UR18][R32.64], R5 ;  /* 0x0000000520007986 */ /* 0x0009e8000c101512 */
[----:B------:R-:W0:Y:S01]  /*19260*/  LDS.128 R80, [R165] ;  /* 0x00000000a5507984 */ /* 0x000e220000000c00 */
[----:B-1----:R-:W-:-:S03]  /*19270*/  PRMT R28, R72, 0x7632, R28 ;  /* 0x00007632481c7816 */ /* 0x002fc6000000001c */
[----:B------:R1:W3:Y:S01]  /*19280*/  LDS.128 R4, [R165+0x800] ;  /* 0x00080000a5047984 */ /* 0x0002e20000000c00 */
[----:B--2---:R-:W-:-:S03]  /*19290*/  PRMT R30, R73, 0x7632, R30 ;  /* 0x00007632491e7816 */ /* 0x004fc6000000001e */
[----:B------:R-:W-:Y:S01]  /*192a0*/  STG.E.U16 desc[UR18][R34.64], R95 ;  /* 0x0000005f22007986 */ /* 0x000fe2000c101512 */
[----:B----4-:R-:W-:-:S03]  /*192b0*/  PRMT R32, R74, 0x7632, R32 ;  /* 0x000076324a207816 */ /* 0x010fc60000000020 */
[----:B-1----:R-:W5:Y:S04]  /*192c0*/  LDL.LU R165, [R1] ;  /* 0x0000000001a57983 */ /* 0x002f680000300800 */
[----:B------:R-:W-:Y:S01]  /*192d0*/  STG.E.U16 desc[UR18][R36.64], R18 ;  /* 0x0000001224007986 */ /* 0x000fe2000c101512 */
[----:B0-----:R-:W-:-:S03]  /*192e0*/  PRMT R20, R80, 0x7632, R20 ;  /* 0x0000763250147816 */ /* 0x001fc60000000014 */
[----:B------:R-:W-:Y:S01]  /*192f0*/  STG.E.U16 desc[UR18][R38.64], R80 ;  /* 0x0000005026007986 */ /* 0x000fe2000c101512 */
[----:B------:R-:W-:Y:S02]  /*19300*/  PRMT R22, R81, 0x7632, R22 ;  /* 0x0000763251167816 */ /* 0x000fe40000000016 */
[----:B------:R-:W-:Y:S01]  /*19310*/  PRMT R24, R82, 0x7632, R24 ;  /* 0x0000763252187816 */ /* 0x000fe20000000018 */
[----:B------:R-:W-:Y:S01]  /*19320*/  STG.E.U16 desc[UR18][R40.64], R20 ;  /* 0x0000001428007986 */ /* 0x000fe2000c101512 */
[----:B------:R-:W-:-:S03]  /*19330*/  PRMT R26, R83, 0x7632, R26 ;  /* 0x00007632531a7816 */ /* 0x000fc6000000001a */
[----:B------:R-:W-:Y:S04]  /*19340*/  STG.E.U16 desc[UR18][R42.64], R81 ;  /* 0x000000512a007986 */ /* 0x000fe8000c101512 */
[----:B------:R-:W-:Y:S04]  /*19350*/  STG.E.U16 desc[UR18][R44.64], R22 ;  /* 0x000000162c007986 */ /* 0x000fe8000c101512 */
[----:B------:R-:W-:Y:S04]  /*19360*/  STG.E.U16 desc[UR18][R46.64], R82 ;  /* 0x000000522e007986 */ /* 0x000fe8000c101512 */
[----:B------:R-:W-:Y:S04]  /*19370*/  STG.E.U16 desc[UR18][R48.64], R24 ;  /* 0x0000001830007986 */ /* 0x000fe8000c101512 */
[----:B------:R0:W-:Y:S04]  /*19380*/  STG.E.U16 desc[UR18][R50.64], R83 ;  /* 0x0000005332007986 */ /* 0x0001e8000c101512 */
[----:B------:R1:W-:Y:S04]  /*19390*/  STG.E.U16 desc[UR18][R52.64], R26 ;  /* 0x0000001a34007986 */ /* 0x0003e8000c101512 */
[----:B------:R2:W-:Y:S04]  /*193a0*/  STG.E.U16 desc[UR18][R54.64], R72 ;  /* 0x0000004836007986 */ /* 0x0005e8000c101512 */
[----:B------:R4:W-:Y:S01]  /*193b0*/  STG.E.U16 desc[UR18][R56.64], R28 ;  /* 0x0000001c38007986 */ /* 0x0009e2000c101512 */
[----:B0-----:R-:W-:-:S03]  /*193c0*/  PRMT R50, R75, 0x7632, R50 ;  /* 0x000076324b327816 */ /* 0x001fc60000000032 */
[----:B------:R0:W-:Y:S01]  /*193d0*/  STG.E.U16 desc[UR18][R58.64], R73 ;  /* 0x000000493a007986 */ /* 0x0001e2000c101512 */
[----:B-1----:R-:W-:-:S03]  /*193e0*/  PRMT R52, R68, 0x7632, R52 ;  /* 0x0000763244347816 */ /* 0x002fc60000000034 */
[----:B------:R1:W-:Y:S01]  /*193f0*/  STG.E.U16 desc[UR18][R60.64], R30 ;  /* 0x0000001e3c007986 */ /* 0x0003e2000c101512 */
[----:B--2---:R-:W-:-:S03]  /*19400*/  PRMT R54, R69, 0x7632, R54 ;  /* 0x0000763245367816 */ /* 0x004fc60000000036 */
[----:B------:R2:W-:Y:S01]  /*19410*/  STG.E.U16 desc[UR18][R62.64], R74 ;  /* 0x0000004a3e007986 */ /* 0x0005e2000c101512 */
[----:B----4-:R-:W-:-:S03]  /*19420*/  PRMT R56, R70, 0x7632, R56 ;  /* 0x0000763246387816 */ /* 0x010fc60000000038 */
[----:B------:R4:W-:Y:S04]  /*19430*/  STG.E.U16 desc[UR18][R64.64], R32 ;  /* 0x0000002040007986 */ /* 0x0009e8000c101512 */
[----:B------:R2:W-:Y:S01]  /*19440*/  STG.E.U16 desc[UR18][R66.64], R75 ;  /* 0x0000004b42007986 */ /* 0x0005e2000c101512 */
[----:B0-----:R-:W-:-:S03]  /*19450*/  PRMT R58, R71, 0x7632, R58 ;  /* 0x00007632473a7816 */ /* 0x001fc6000000003a */
[----:B------:R-:W-:Y:S04]  /*19460*/  STG.E.U16 desc[UR18][R100.64], R50 ;  /* 0x0000003264007986 */ /* 0x000fe8000c101512 */
[----:B------:R3:W-:Y:S01]  /*19470*/  STG.E.U16 desc[UR18][R102.64], R68 ;  /* 0x0000004466007986 */ /* 0x0007e2000c101512 */
[----:B-1----:R-:W-:-:S03]  /*19480*/  PRMT R60, R96, 0x7632, R60 ;  /* 0x00007632603c7816 */ /* 0x002fc6000000003c */
[----:B------:R-:W-:Y:S04]  /*19490*/  STG.E.U16 desc[UR18][R104.64], R52 ;  /* 0x0000003468007986 */ /* 0x000fe8000c101512 */
[----:B------:R-:W-:Y:S01]  /*194a0*/  STG.E.U16 desc[UR18][R106.64], R69 ;  /* 0x000000456a007986 */ /* 0x000fe2000c101512 */
[----:B--2---:R-:W-:-:S03]  /*194b0*/  PRMT R62, R97, 0x7632, R62 ;  /* 0x00007632613e7816 */ /* 0x004fc6000000003e */
[----:B------:R-:W-:Y:S04]  /*194c0*/  STG.E.U16 desc[UR18][R108.64], R54 ;  /* 0x000000366c007986 */ /* 0x000fe8000c101512 */
[----:B------:R0:W-:Y:S01]  /*194d0*/  STG.E.U16 desc[UR18][R110.64], R70 ;  /* 0x000000466e007986 */ /* 0x0001e2000c101512 */
[----:B----4-:R-:W-:-:S03]  /*194e0*/  PRMT R64, R98, 0x7632, R64 ;  /* 0x0000763262407816 */ /* 0x010fc60000000040 */
[----:B------:R-:W-:Y:S04]  /*194f0*/  STG.E.U16 desc[UR18][R112.64], R56 ;  /* 0x0000003870007986 */ /* 0x000fe8000c101512 */
[----:B------:R1:W-:Y:S01]  /*19500*/  STG.E.U16 desc[UR18][R114.64], R71 ;  /* 0x0000004772007986 */ /* 0x0003e2000c101512 */
[----:B------:R-:W-:-:S03]  /*19510*/  PRMT R66, R99, 0x7632, R66 ;  /* 0x0000763263427816 */ /* 0x000fc60000000042 */
[----:B------:R-:W-:Y:S04]  /*19520*/  STG.E.U16 desc[UR18][R116.64], R58 ;  /* 0x0000003a74007986 */ /* 0x000fe8000c101512 */
[----:B------:R-:W-:Y:S01]  /*19530*/  STG.E.U16 desc[UR18][R118.64], R96 ;  /* 0x0000006076007986 */ /* 0x000fe2000c101512 */
[----:B---3--:R-:W-:-:S03]  /*19540*/  PRMT R68, R4, 0x7632, R68 ;  /* 0x0000763204447816 */ /* 0x008fc60000000044 */
[----:B------:R-:W-:Y:S04]  /*19550*/  STG.E.U16 desc[UR18][R120.64], R60 ;  /* 0x0000003c78007986 */ /* 0x000fe8000c101512 */
[----:B------:R-:W-:Y:S01]  /*19560*/  STG.E.U16 desc[UR18][R122.64], R97 ;  /* 0x000000617a007986 */ /* 0x000fe2000c101512 */
[----:B0-----:R-:W-:-:S03]  /*19570*/  PRMT R70, R5, 0x7632, R70 ;  /* 0x0000763205467816 */ /* 0x001fc60000000046 */
[----:B------:R-:W-:Y:S04]  /*19580*/  STG.E.U16 desc[UR18][R124.64], R62 ;  /* 0x0000003e7c007986 */ /* 0x000fe8000c101512 */
[----:B------:R-:W-:Y:S01]  /*19590*/  STG.E.U16 desc[UR18][R126.64], R98 ;  /* 0x000000627e007986 */ /* 0x000fe2000c101512 */
[----:B-1----:R-:W-:-:S03]  /*195a0*/  PRMT R71, R6, 0x7632, R71 ;  /* 0x0000763206477816 */ /* 0x002fc60000000047 */
[----:B------:R-:W-:Y:S04]  /*195b0*/  STG.E.U16 desc[UR18][R128.64], R64 ;  /* 0x0000004080007986 */ /* 0x000fe8000c101512 */
[----:B------:R-:W-:Y:S01]  /*195c0*/  STG.E.U16 desc[UR18][R130.64], R99 ;  /* 0x0000006382007986 */ /* 0x000fe2000c101512 */
[----:B------:R-:W-:-:S03]  /*195d0*/  PRMT R73, R7, 0x7632, R73 ;  /* 0x0000763207497816 */ /* 0x000fc60000000049 */
[----:B------:R-:W-:Y:S04]  /*195e0*/  STG.E.U16 desc[UR18][R132.64], R66 ;  /* 0x0000004284007986 */ /* 0x000fe8000c101512 */
[----:B------:R-:W-:Y:S04]  /*195f0*/  STG.E.U16 desc[UR18][R134.64], R4 ;  /* 0x0000000486007986 */ /* 0x000fe8000c101512 */
[----:B------:R-:W-:Y:S04]  /*19600*/  STG.E.U16 desc[UR18][R136.64], R68 ;  /* 0x0000004488007986 */ /* 0x000fe8000c101512 */
[----:B------:R-:W-:Y:S04]  /*19610*/  STG.E.U16 desc[UR18][R138.64], R5 ;  /* 0x000000058a007986 */ /* 0x000fe8000c101512 */
[----:B------:R-:W-:Y:S04]  /*19620*/  STG.E.U16 desc[UR18][R140.64], R70 ;  /* 0x000000468c007986 */ /* 0x000fe8000c101512 */
[----:B------:R-:W-:Y:S04]  /*19630*/  STG.E.U16 desc[UR18][R2.64], R6 ;  /* 0x0000000602007986 */ /* 0x000fe8000c101512 */
[----:B------:R-:W-:Y:S04]  /*19640*/  STG.E.U16 desc[UR18][R142.64], R71 ;  /* 0x000000478e007986 */ /* 0x000fe8000c101512 */
[----:B------:R-:W-:Y:S04]  /*19650*/  STG.E.U16 desc[UR18][R144.64], R7 ;  /* 0x0000000790007986 */ /* 0x000fe8000c101512 */
[----:B------:R-:W-:Y:S01]  /*19660*/  STG.E.U16 desc[UR18][R146.64], R73 ;  /* 0x0000004992007986 */ /* 0x000fe2000c101512 */
[----:B------:R-:W-:Y:S06]  /*19670*/  BAR.SYNC.DEFER_BLOCKING 0x0 ;  /* 0x0000000000007b1d */ /* 0x000fec0000010000 */
[----:B------:R-:W0:Y:S01]  /*19680*/  S2R R87, SR_TID.X ;  /* 0x0000000000577919 */ /* 0x000e220000002100 */
[----:B------:R-:W-:-:S02]  /*19690*/  USHF.L.U32 UR8, UR10, 0x6, URZ ;  /* 0x000000060a087899 */ /* 0x000fc400080006ff */
[----:B------:R-:W-:Y:S01]  /*196a0*/  UIMAD UR4, UR9, UR4, URZ ;  /* 0x00000004090472a4 */ /* 0x000fe2000f8e02ff */
[----:B-----5:R1:W-:Y:S01]  /*196b0*/  STSM.16.M88 [R164], R165 ;  /* 0x000000a5a4007844 */ /* 0x0203e20000000000 */
[----:B------:R-:W-:Y:S02]  /*196c0*/  BAR.SYNC.DEFER_BLOCKING 0x0 ;  /* 0x0000000000007b1d */ /* 0x000fe40000010000 */
[----:B-1----:R-:W-:-:S04]  /*196d0*/  MOV R165, UR8 ;  /* 0x0000000800a57c02 */ /* 0x002fc80008000f00 */
[----:B------:R-:W1:Y:S01]  /*196e0*/  LDSM.16.M88 R5, [R162+UR6] ;  /* 0x00000006a205783b */ /* 0x000e620008000000 */
[----:B0-----:R-:W-:Y:S02]  /*196f0*/  LOP3.LUT R165, R165, 0x3f, R87, 0xf8, !PT ;  /* 0x0000003fa5a57812 */ /* 0x001fe400078ef857 */
[----:B------:R-:W-:Y:S01]  /*19700*/  LOP3.LUT R164, R87, 0x7f, RZ, 0xc0, !PT ;  /* 0x0000007f57a47812 */ /* 0x000fe200078ec0ff */
[----:B------:R-:W-:Y:S02]  /*19710*/  USHF.L.U32 UR6, UR4, 0x2, URZ ;  /* 0x0000000204067899 */ /* 0x000fe400080006ff */
[C---:B------:R-:W-:Y:S01]  /*19720*/  IMAD.SHL.U32 R3, R165.reuse, 0x4, RZ ;  /* 0x00000004a5037824 */ /* 0x040fe200078e00ff */
[----:B------:R-:W-:Y:S01]  /*19730*/  ISETP.GE.U32.AND P0, PT, R164, 0x40, PT ;  /* 0x00000040a400780c */ /* 0x000fe20003f06070 */
[----:B------:R-:W-:Y:S01]  /*19740*/  UIMAD.WIDE UR4, UR4, 0x4, URZ ;  /* 0x00000004040478a5 */ /* 0x000fe2000f8e02ff */
[----:B------:R-:W-:Y:S02]  /*19750*/  IMAD.HI R0, R165, 0x4, RZ ;  /* 0x00000004a5007827 */ /* 0x000fe400078e02ff */
[----:B------:R-:W-:-:S04]  /*19760*/  IADD3 R2, P1, P2, R3, UR6, R8 ;  /* 0x0000000603027c10 */ /* 0x000fc8000fa3e008 */
[----:B------:R-:W-:-:S05]  /*19770*/  IADD3.X R3, PT, PT, R0, UR5, R9, P1, P2 ;  /* 0x0000000500037c10 */ /* 0x000fca0008fe4409 */
[----:B-1----:R0:W-:Y:S01]  /*19780*/  @!P0 STG.E desc[UR18][R2.64], R5 ;  /* 0x0000000502008986 */ /* 0x0021e2000c101912 */
[----:B------:R-:W-:Y:S06]  /*19790*/  BAR.SYNC.DEFER_BLOCKING 0x0 ;  /* 0x0000000000007b1d */ /* 0x000fec0000010000 */
[----:B------:R-:W-:Y:S05]  /*197a0*/  BRA.U UP0, `(.L_x_20) ;  /* 0x0000000100a07547 */ /* 0x000fea000b800000 */
[----:B------:R-:W1:Y:S01]  /*197b0*/  S2UR UR5, SR_CgaCtaId ;  /* 0x00000000000579c3 */ /* 0x000e620000008800 */
[----:B------:R-:W-:Y:S01]  /*197c0*/  NOP ;  /* 0x0000000000007918 */ /* 0x000fe20000000000 */
[----:B------:R-:W-:Y:S01]  /*197d0*/  UMOV UR4, 0x50 ;  /* 0x0000005000047882 */ /* 0x000fe20000000000 */
[----:B------:R-:W-:Y:S02]  /*197e0*/  IMAD.U32 R0, RZ, RZ, UR7 ;  /* 0x00000007ff007e24 */ /* 0x000fe4000f8e00ff */
[----:B------:R-:W-:Y:S02]  /*197f0*/  HFMA2 R7, -RZ, RZ, 0, 5.9604644775390625e-08 ;  /* 0x00000001ff077431 */ /* 0x000fe400000001ff */
[----:B0-----:R-:W-:Y:S01]  /*19800*/  IMAD.MOV.U32 R3, RZ, RZ, 0xff ;  /* 0x000000ffff037424 */ /* 0x001fe200078e00ff */
[----:B------:R-:W-:-:S04]  /*19810*/  LOP3.LUT R0, R0, 0xffff, RZ, 0xc0, !PT ;  /* 0x0000ffff00007812 */ /* 0x000fc800078ec0ff */
[----:B------:R-:W-:-:S05]  /*19820*/  SHF.R.U32.HI R0, RZ, 0x5, R0 ;  /* 0x00000005ff007819 */ /* 0x000fca0000011600 */
[----:B------:R-:W-:Y:S01]  /*19830*/  VIADD R2, R0, 0x10 ;  /* 0x0000001000027836 */ /* 0x000fe20000000000 */
[----:B------:R-:W-:Y:S01]  /*19840*/  SHF.L.U32 R0, R3, R0, RZ ;  /* 0x0000000003007219 */ /* 0x000fe200000006ff */
[----:B-1----:R-:W-:-:S03]  /*19850*/  ULEA UR6, UR5, UR4, 0x18 ;  /* 0x0000000405067291 */ /* 0x002fc6000f8ec0ff */
[----:B------:R-:W-:-:S04]  /*19860*/  SHF.L.U32 R3, R7, R2, RZ ;  /* 0x0000000207037219 */ /* 0x000fc800000006ff */
[----:B------:R-:W-:Y:S02]  /*19870*/  LOP3.LUT R0, R3, R0, RZ, 0xfc, !PT ;  /* 0x0000000003007212 */ /* 0x000fe400078efcff */
[----:B------:R-:W0:Y:S02]  /*19880*/  LDS R5, [UR6] ;  /* 0x00000006ff057984 */ /* 0x000e240008000800 */
[C---:B------:R-:W-:Y:S02]  /*19890*/  LOP3.LUT R2, R0.reuse, 0xffff, RZ, 0xc0, !PT ;  /* 0x0000ffff00027812 */ /* 0x040fe400078ec0ff */
[----:B0-----:R-:W-:-:S04]  /*198a0*/  LOP3.LUT R3, R0, 0xffff, R5, 0x80, !PT ;  /* 0x0000ffff00037812 */ /* 0x001fc800078e8005 */
[----:B------:R-:W-:-:S13]  /*198b0*/  ISETP.NE.AND P0, PT, R3, R2, PT ;  /* 0x000000020300720c */ /* 0x000fda0003f05270 */
[----:B------:R-:W-:Y:S05]  /*198c0*/  @P0 BRA `(.L_x_21) ;  /* 0x0000000000500947 */ /* 0x000fea0003800000 */
[----:B------:R-:W-:Y:S02]  /*198d0*/  SHF.R.U32.HI R5, RZ, 0x10, R5 ;  /* 0x00000010ff057819 */ /* 0x000fe40000011605 */
[----:B------:R-:W-:-:S04]  /*198e0*/  SHF.R.U32.HI R2, RZ, 0x10, R0 ;  /* 0x00000010ff027819 */ /* 0x000fc80000011600 */
[----:B------:R-:W-:-:S04]  /*198f0*/  LOP3.LUT R5, R5, R2, RZ, 0xc0, !PT ;  /* 0x0000000205057212 */ /* 0x000fc800078ec0ff */
[----:B------:R-:W-:-:S13]  /*19900*/  ISETP.NE.AND P0, PT, R5, R2, PT ;  /* 0x000000020500720c */ /* 0x000fda0003f05270 */
[----:B------:R-:W-:Y:S05]  /*19910*/  @P0 BRA `(.L_x_22) ;  /* 0x0000000000300947 */ /* 0x000fea0003800000 */
[----:B------:R-:W-:Y:S01]  /*19920*/  R2UR UR4, R0 ;  /* 0x00000000000472ca */ /* 0x000fe200000e0000 */
[----:B------:R-:W-:Y:S01]  /*19930*/  VOTEU.ANY UR5, UPT, PT ;  /* 0x0000000000057886 */ /* 0x000fe200038e0100 */
[----:B------:R-:W0:Y:S01]  /*19940*/  S2R R0, SR_LANEID ;  /* 0x0000000000007919 */ /* 0x000e220000000000 */
[----:B------:R-:W-:-:S10]  /*19950*/  UFLO.U32 UR5, UR5 ;  /* 0x00000005000572bd */ /* 0x000fd400080e0000 */
[----:B------:R-:W-:-:S06]  /*19960*/  ULOP3.LUT UR4, URZ, UR4, URZ, 0x33, !UPT ;  /* 0x00000004ff047292 */ /* 0x000fcc000f8e33ff */
[----:B------:R-:W-:-:S04]  /*19970*/  IMAD.U32 R2, RZ, RZ, UR4 ;  /* 0x00000004ff027e24 */ /* 0x000fc8000f8e00ff */
[----:B------:R-:W1:Y:S02]  /*19980*/  REDUX UR7, R2 ;  /* 0x00000000020773c4 */ /* 0x000e640000000000 */
[----:B------:R2:W-:Y:S01]  /*19990*/  UTCATOMSWS.AND URZ, UR4 ;  /* 0x0000000400ff79e3 */ /* 0x0005e20008000000 */
[----:B0-----:R-:W-:Y:S01]  /*199a0*/  ISETP.EQ.U32.AND P0, PT, R0, UR5, PT ;  /* 0x0000000500007c0c */ /* 0x001fe2000bf02070 */
[----:B-1----:R-:W-:-:S12]  /*199b0*/  IMAD.U32 R0, RZ, RZ, UR7 ;  /* 0x00000007ff007e24 */ /* 0x002fd8000f8e00ff */
[----:B------:R2:W-:Y:S01]  /*199c0*/  @P0 ATOMS.AND RZ, [UR6], R0 ;  /* 0x00000000ffff098c */ /* 0x0005e2000a800006 */
[----:B------:R-:W-:Y:S05]  /*199d0*/  BRA `(.L_x_20) ;  /* 0x0000000000147947 */ /* 0x000fea0003800000 */
.L_x_22:
[----:B------:R-:W-:-:S07]  /*199e0*/  MOV R2, 0x19a00 ;  /* 0x00019a0000027802 */ /* 0x000fce0000000f00 */
[----:B------:R-:W-:Y:S05]  /*199f0*/  CALL.REL.NOINC `($__internal_0_$__cuda_sm10x_tcgen05_guardrail_trap_col_being_dealloced_not_returned_by_alloc) ;  /* 0x0000000000447944 */ /* 0x000fea0003c00000 */
[----:B------:R-:W-:Y:S05]  /*19a00*/  BRA `(.L_x_20) ;  /* 0x0000000000087947 */ /* 0x000fea0003800000 */
.L_x_21:
[----:B------:R-:W-:-:S07]  /*19a10*/  MOV R2, 0x19a30 ;  /* 0x00019a3000027802 */ /* 0x000fce0000000f00 */
[----:B------:R-:W-:Y:S05]  /*19a20*/  CALL.REL.NOINC `($__internal_2_$__cuda_sm10x_tcgen05_guardrail_trap_unallocated_columns_being_dealloced) ;  /* 0x0000000000507944 */ /* 0x000fea0003c00000 */
.L_x_20:
[----:B------:R-:W-:Y:S01]  /*19a30*/  NOP ;  /* 0x0000000000007918 */ /* 0x000fe20000000000 */
[----:B--2---:R-:W-:Y:S05]  /*19a40*/  EXIT ;  /* 0x000000000000794d */ /* 0x004fea0003800000 */
.L_x_8:
[----:B------:R-:W1:Y:S02]  /*19a50*/  SYNCS.PHASECHK.TRANS64.TRYWAIT P5, [UR6+0x8000], RZ ;  /* 0x008000ffff0075a7 */ /* 0x000e6400080a1106 */
[----:B-1----:R-:W-:Y:S05]  /*19a60*/  @!P5 BRA `(.L_x_8) ;  /* 0xfffffffc00f8d947 */ /* 0x002fea000383ffff */
[----:B------:R-:W-:Y:S05]  /*19a70*/  BRA `(.L_x_7) ;  /* 0xfffffeec00187947 */ /* 0x000fea000383ffff */
.L_x_14:
[----:B------:R-:W0:Y:S02]  /*19a80*/  SYNCS.PHASECHK.TRANS64.TRYWAIT P2, [UR6+0x1c010], RZ ;  /* 0x01c010ffff0075a7 */ /* 0x000e240008041106 */
[----:B0-----:R-:W-:Y:S05]  /*19a90*/  @!P2 BRA `(.L_x_14) ;  /* 0xfffffffc00f8a947 */ /* 0x001fea000383ffff */
[----:B------:R-:W-:Y:S05]  /*19aa0*/  BRA `(.L_x_23) ;  /* 0xffffff8400d07947 */ /* 0x000fea000383ffff */
.L_x_15:
[----:B------:R-:W0:Y:S02]  /*19ab0*/  SYNCS.PHASECHK.TRANS64.TRYWAIT P1, [UR9], R37 ;  /* 0x00000025ff0075a7 */ /* 0x000e240008021109 */
[----:B0-----:R-:W-:Y:S05]  /*19ac0*/  @!P1 BRA `(.L_x_15) ;  /* 0xfffffffc00f89947 */ /* 0x001fea000383ffff */
[----:B------:R-:W-:Y:S05]  /*19ad0*/  BRA `(.L_x_24) ;  /* 0xffffffac00607947 */ /* 0x000fea000383ffff */
.L_x_19:
[----:B------:R-:W0:Y:S02]  /*19ae0*/  SYNCS.PHASECHK.TRANS64.TRYWAIT P1, [UR9], R4 ;  /* 0x00000004ff0075a7 */ /* 0x000e240008021109 */
[----:B0-----:R-:W-:Y:S05]  /*19af0*/  @!P1 BRA `(.L_x_19) ;  /* 0xfffffffc00f89947 */ /* 0x001fea000383ffff */
[----:B------:R-:W-:Y:S05]  /*19b00*/  BRA `(.L_x_18) ;  /* 0xffffffd400887947 */ /* 0x000fea000383ffff */
        .weak           $__internal_0_$__cuda_sm10x_tcgen05_guardrail_trap_col_being_dealloced_not_returned_by_alloc
        .type           $__internal_0_$__cuda_sm10x_tcgen05_guardrail_trap_col_being_dealloced_not_returned_by_alloc,@function
        .size           $__internal_0_$__cuda_sm10x_tcgen05_guardrail_trap_col_being_dealloced_not_returned_by_alloc,($__internal_1_$__cuda_sm10x_tcgen05_guardrail_trap_phase_invalid_during_alloc - $__internal_0_$__cuda_sm10x_tcgen05_guardrail_trap_col_being_dealloced_not_returned_by_alloc)
$__internal_0_$__cuda_sm10x_tcgen05_guardrail_trap_col_being_dealloced_not_returned_by_alloc:
[----:B------:R-:W-:Y:S05]  /*19b10*/  BPT.TRAP 0x1 ;  /* 0x000000040000795c */ /* 0x000fea0000300000 */
[----:B------:R-:W-:-:S04]  /*19b20*/  MOV R3, 0x0 ;  /* 0x0000000000037802 */ /* 0x000fc80000000f00 */
[----:B------:R-:W-:Y:S05]  /*19b30*/  RET.REL.NODEC R2 `(attn_fwd) ;  /* 0xfffffe6402307950 */ /* 0x000fea0003c3ffff */
        .weak           $__internal_1_$__cuda_sm10x_tcgen05_guardrail_trap_phase_invalid_during_alloc
        .type           $__internal_1_$__cuda_sm10x_tcgen05_guardrail_trap_phase_invalid_during_alloc,@function
        .size           $__internal_1_$__cuda_sm10x_tcgen05_guardrail_trap_phase_invalid_during_alloc,($__internal_2_$__cuda_sm10x_tcgen05_guardrail_trap_unallocated_columns_being_dealloced - $__internal_1_$__cuda_sm10x_tcgen05_guardrail_trap_phase_invalid_during_alloc)
$__internal_1_$__cuda_sm10x_tcgen05_guardrail_trap_phase_invalid_during_alloc:
[----:B------:R-:W-:Y:S05]  /*19b40*/  BPT.TRAP 0x1 ;  /* 0x000000040000795c */ /* 0x000fea0000300000 */
[----:B------:R-:W-:-:S04]  /*19b50*/  IMAD.MOV.U32 R3, RZ, RZ, 0x0 ;  /* 0x00000000ff037424 */ /* 0x000fc800078e00ff */
[----:B------:R-:W-:Y:S05]  /*19b60*/  RET.REL.NODEC R2 `(attn_fwd) ;  /* 0xfffffe6402247950 */ /* 0x000fea0003c3ffff */
        .weak           $__internal_2_$__cuda_sm10x_tcgen05_guardrail_trap_unallocated_columns_being_dealloced
        .type           $__internal_2_$__cuda_sm10x_tcgen05_guardrail_trap_unallocated_columns_being_dealloced,@function
        .size           $__internal_2_$__cuda_sm10x_tcgen05_guardrail_trap_unallocated_columns_being_dealloced,(.L_x_28 - $__internal_2_$__cuda_sm10x_tcgen05_guardrail_trap_unallocated_columns_being_dealloced)
$__internal_2_$__cuda_sm10x_tcgen05_guardrail_trap_unallocated_columns_being_dealloced:
[----:B------:R-:W-:Y:S05]  /*19b70*/  BPT.TRAP 0x1 ;  /* 0x000000040000795c */ /* 0x000fea0000300000 */
[----:B------:R-:W-:-:S04]  /*19b80*/  IMAD.MOV.U32 R3, RZ, RZ, 0x0 ;  /* 0x00000000ff037424 */ /* 0x000fc800078e00ff */
[----:B------:R-:W-:Y:S05]  /*19b90*/  RET.REL.NODEC R2 `(attn_fwd) ;  /* 0xfffffe6402187950 */ /* 0x000fea0003c3ffff */
.L_x_25:
[----:B------:R-:W-:-:S00]  /*19ba0*/  BRA `(.L_x_25) ;  /* 0xfffffffc00fc7947 */ /* 0x000fc0000383ffff */
[----:B------:R-:W-:-:S00]  /*19bb0*/  NOP ;  /* 0x0000000000007918 */ /* 0x000fc00000000000 */
        /* <DEDUP_REMOVED lines=12> */
.L_x_28:


//--------------------- .nv.global.init           --------------------------
	.section	.nv.global.init,"aw",@progbits
.nv.global.init:
	.type		_$_str,@object
	.size		_$_str,(.L_3 - _$_str)
_$_str:
        /*0000*/ 	.byte	0x5f, 0x5f, 0x43, 0x55, 0x44, 0x41, 0x5f, 0x46, 0x54, 0x5a, 0x00
.L_3:


//--------------------- .nv.shared.attn_fwd       --------------------------
	.section	.nv.shared.attn_fwd,"aw",@nobits
	.sectionflags	@""
	.align	16
	.zero		1024


//--------------------- .nv.shared.reserved.0     --------------------------
	.section	.nv.shared.reserved.0,"aw",@nobits
	.align	8
	.weak		__nv_reservedSMEM_offset_0_alias
	.size		__nv_reservedSMEM_offset_0_alias, 0, 64
	.other		__nv_reservedSMEM_offset_0_alias,@"STO_CUDA_RESERVED_SHARED STV_DEFAULT"
__nv_reservedSMEM_offset_0_alias:
	.zero		0
.nv.shared.reserved.0:
	.zero		64
	.weak		__nv_reservedSMEM_allocation_phase
	.type		__nv_reservedSMEM_allocation_phase,@object
	.size		__nv_reservedSMEM_allocation_phase,(.L_0 - __nv_reservedSMEM_allocation_phase)
__nv_reservedSMEM_allocation_phase:
	.zero		1
.L_0:
	.zero		7
	.weak		__nv_reservedSMEM_devtool_atexit_pc
	.type		__nv_reservedSMEM_devtool_atexit_pc,@object
	.size		__nv_reservedSMEM_devtool_atexit_pc,(__nv_reservedSMEM_allocation_mask - __nv_reservedSMEM_devtool_atexit_pc)
__nv_reservedSMEM_devtool_atexit_pc:
	.zero		8
	.weak		__nv_reservedSMEM_allocation_mask
	.type		__nv_reservedSMEM_allocation_mask,@object
	.size		__nv_reservedSMEM_allocation_mask,(.L_2 - __nv_reservedSMEM_allocation_mask)
__nv_reservedSMEM_allocation_mask:
	.zero		4
.L_2:


//--------------------- .nv.constant0.attn_fwd    --------------------------
	.section	.nv.constant0.attn_fwd,"a",@progbits
	.sectionflags	@""
	.align	4
.nv.constant0.attn_fwd:
	.zero		1032


//--------------------- SYMBOLS --------------------------

	.type		.nv.reservedSmem.offset0,@object
	.size		.nv.reservedSmem.offset0,0x4
	.type		.nv.reservedSmem.cap,@object
	.size		.nv.reservedSmem.cap,0x4
